//
// Generated by NVIDIA NVVM Compiler
//
// Compiler Build ID: CL-36424714
// Cuda compilation tools, release 13.0, V13.0.88
// Based on NVVM 20.0.0
//

.version 9.0
.target sm_100
.address_size 64

	// .globl	_Z20MatrixMultiplyKernelPfPKiS1_S_S1_S1_S_S1_S1_
// _ZZ20MatrixMultiplyKernelPfPKiS1_S_S1_S1_S_S1_S1_E8a_shared has been demoted
// _ZZ20MatrixMultiplyKernelPfPKiS1_S_S1_S1_S_S1_S1_E8b_shared has been demoted

.visible .entry _Z20MatrixMultiplyKernelPfPKiS1_S_S1_S1_S_S1_S1_(
	.param .u64 .ptr .align 1 _Z20MatrixMultiplyKernelPfPKiS1_S_S1_S1_S_S1_S1__param_0,
	.param .u64 .ptr .align 1 _Z20MatrixMultiplyKernelPfPKiS1_S_S1_S1_S_S1_S1__param_1,
	.param .u64 .ptr .align 1 _Z20MatrixMultiplyKernelPfPKiS1_S_S1_S1_S_S1_S1__param_2,
	.param .u64 .ptr .align 1 _Z20MatrixMultiplyKernelPfPKiS1_S_S1_S1_S_S1_S1__param_3,
	.param .u64 .ptr .align 1 _Z20MatrixMultiplyKernelPfPKiS1_S_S1_S1_S_S1_S1__param_4,
	.param .u64 .ptr .align 1 _Z20MatrixMultiplyKernelPfPKiS1_S_S1_S1_S_S1_S1__param_5,
	.param .u64 .ptr .align 1 _Z20MatrixMultiplyKernelPfPKiS1_S_S1_S1_S_S1_S1__param_6,
	.param .u64 .ptr .align 1 _Z20MatrixMultiplyKernelPfPKiS1_S_S1_S1_S_S1_S1__param_7,
	.param .u64 .ptr .align 1 _Z20MatrixMultiplyKernelPfPKiS1_S_S1_S1_S_S1_S1__param_8
)
{
	.reg .pred 	%p<12>;
	.reg .b32 	%r<63>;
	.reg .b32 	%f<113>;
	.reg .b64 	%rd<25>;
	// demoted variable
	.shared .align 4 .b8 _ZZ20MatrixMultiplyKernelPfPKiS1_S_S1_S1_S_S1_S1_E8a_shared[4096];
	// demoted variable
	.shared .align 4 .b8 _ZZ20MatrixMultiplyKernelPfPKiS1_S_S1_S1_S_S1_S1_E8b_shared[4096];
	ld.param.u64 	%rd8, [_Z20MatrixMultiplyKernelPfPKiS1_S_S1_S1_S_S1_S1__param_0];
	ld.param.u64 	%rd12, [_Z20MatrixMultiplyKernelPfPKiS1_S_S1_S1_S_S1_S1__param_1];
	ld.param.u64 	%rd9, [_Z20MatrixMultiplyKernelPfPKiS1_S_S1_S1_S_S1_S1__param_2];
	ld.param.u64 	%rd10, [_Z20MatrixMultiplyKernelPfPKiS1_S_S1_S1_S_S1_S1__param_3];
	ld.param.u64 	%rd13, [_Z20MatrixMultiplyKernelPfPKiS1_S_S1_S1_S_S1_S1__param_4];
	ld.param.u64 	%rd14, [_Z20MatrixMultiplyKernelPfPKiS1_S_S1_S1_S_S1_S1__param_5];
	ld.param.u64 	%rd11, [_Z20MatrixMultiplyKernelPfPKiS1_S_S1_S1_S_S1_S1__param_6];
	ld.param.u64 	%rd15, [_Z20MatrixMultiplyKernelPfPKiS1_S_S1_S1_S_S1_S1__param_7];
	ld.param.u64 	%rd16, [_Z20MatrixMultiplyKernelPfPKiS1_S_S1_S1_S_S1_S1__param_8];
	cvta.to.global.u64 	%rd1, %rd12;
	cvta.to.global.u64 	%rd2, %rd16;
	cvta.to.global.u64 	%rd3, %rd15;
	cvta.to.global.u64 	%rd4, %rd14;
	cvta.to.global.u64 	%rd5, %rd13;
	mov.u32 	%r1, %ctaid.z;
	ld.global.u32 	%r22, [%rd5];
	setp.lt.s32 	%p1, %r22, 2;
	mov.b32 	%r59, 0;
	@%p1 bra 	$L__BB0_2;
	ld.global.u32 	%r59, [%rd4];
$L__BB0_2:
	ld.global.u32 	%r24, [%rd3];
	setp.lt.s32 	%p2, %r24, 2;
	mov.b32 	%r60, 0;
	@%p2 bra 	$L__BB0_4;
	ld.global.u32 	%r60, [%rd2];
$L__BB0_4:
	cvta.to.global.u64 	%rd17, %rd9;
	mov.u32 	%r25, %ctaid.x;
	mov.u32 	%r26, %ntid.x;
	mov.u32 	%r6, %tid.x;
	mad.lo.s32 	%r7, %r25, %r26, %r6;
	mov.u32 	%r27, %ctaid.y;
	mov.u32 	%r28, %ntid.y;
	mov.u32 	%r8, %tid.y;
	mad.lo.s32 	%r9, %r27, %r28, %r8;
	ld.global.u32 	%r29, [%rd17];
	ld.global.u32 	%r30, [%rd17+4];
	mad.lo.s32 	%r31, %r29, %r1, %r9;
	mad.lo.s32 	%r10, %r30, %r7, %r31;
	ld.global.u32 	%r61, [%rd5+8];
	setp.lt.s32 	%p3, %r61, 1;
	mov.f32 	%f112, 0f00000000;
	@%p3 bra 	$L__BB0_12;
	shl.b32 	%r33, %r6, 7;
	mov.u32 	%r34, _ZZ20MatrixMultiplyKernelPfPKiS1_S_S1_S1_S_S1_S1_E8a_shared;
	add.s32 	%r12, %r34, %r33;
	mul.lo.s32 	%r13, %r59, %r1;
	mad.lo.s32 	%r14, %r60, %r1, %r9;
	cvta.to.global.u64 	%rd6, %rd10;
	cvta.to.global.u64 	%rd7, %rd11;
	mov.f32 	%f112, 0f00000000;
	mov.b32 	%r62, 0;
$L__BB0_6:
	shl.b32 	%r35, %r62, 5;
	add.s32 	%r17, %r35, %r6;
	add.s32 	%r36, %r35, %r8;
	ld.global.u32 	%r37, [%rd5+4];
	setp.ge.s32 	%p4, %r7, %r37;
	setp.ge.s32 	%p5, %r36, %r61;
	mov.f32 	%f110, 0f00000000;
	or.pred  	%p6, %p4, %p5;
	@%p6 bra 	$L__BB0_8;
	ld.global.u32 	%r38, [%rd4+4];
	add.s32 	%r39, %r36, %r13;
	mad.lo.s32 	%r40, %r38, %r7, %r39;
	mul.wide.s32 	%rd18, %r40, 4;
	add.s64 	%rd19, %rd6, %rd18;
	ld.global.f32 	%f110, [%rd19];
$L__BB0_8:
	shl.b32 	%r41, %r8, 2;
	add.s32 	%r42, %r12, %r41;
	st.shared.f32 	[%r42], %f110;
	ld.global.u32 	%r43, [%rd3+4];
	setp.ge.s32 	%p7, %r17, %r43;
	mov.f32 	%f111, 0f00000000;
	@%p7 bra 	$L__BB0_11;
	ld.global.u32 	%r44, [%rd3+8];
	setp.ge.s32 	%p8, %r9, %r44;
	@%p8 bra 	$L__BB0_11;
	ld.global.u32 	%r45, [%rd2+4];
	mad.lo.s32 	%r46, %r45, %r17, %r14;
	mul.wide.s32 	%rd20, %r46, 4;
	add.s64 	%rd21, %rd7, %rd20;
	ld.global.f32 	%f111, [%rd21];
$L__BB0_11:
	mov.u32 	%r48, _ZZ20MatrixMultiplyKernelPfPKiS1_S_S1_S1_S_S1_S1_E8b_shared;
	shl.b32 	%r49, %r8, 2;
	add.s32 	%r50, %r48, %r49;
	add.s32 	%r51, %r50, %r33;
	st.shared.f32 	[%r51], %f111;
	bar.sync 	0;
	ld.shared.f32 	%f13, [%r12];
	ld.shared.f32 	%f14, [%r50];
	fma.rn.f32 	%f15, %f13, %f14, %f112;
	ld.shared.f32 	%f16, [%r12+4];
	ld.shared.f32 	%f17, [%r50+128];
	fma.rn.f32 	%f18, %f16, %f17, %f15;
	ld.shared.f32 	%f19, [%r12+8];
	ld.shared.f32 	%f20, [%r50+256];
	fma.rn.f32 	%f21, %f19, %f20, %f18;
	ld.shared.f32 	%f22, [%r12+12];
	ld.shared.f32 	%f23, [%r50+384];
	fma.rn.f32 	%f24, %f22, %f23, %f21;
	ld.shared.f32 	%f25, [%r12+16];
	ld.shared.f32 	%f26, [%r50+512];
	fma.rn.f32 	%f27, %f25, %f26, %f24;
	ld.shared.f32 	%f28, [%r12+20];
	ld.shared.f32 	%f29, [%r50+640];
	fma.rn.f32 	%f30, %f28, %f29, %f27;
	ld.shared.f32 	%f31, [%r12+24];
	ld.shared.f32 	%f32, [%r50+768];
	fma.rn.f32 	%f33, %f31, %f32, %f30;
	ld.shared.f32 	%f34, [%r12+28];
	ld.shared.f32 	%f35, [%r50+896];
	fma.rn.f32 	%f36, %f34, %f35, %f33;
	ld.shared.f32 	%f37, [%r12+32];
	ld.shared.f32 	%f38, [%r50+1024];
	fma.rn.f32 	%f39, %f37, %f38, %f36;
	ld.shared.f32 	%f40, [%r12+36];
	ld.shared.f32 	%f41, [%r50+1152];
	fma.rn.f32 	%f42, %f40, %f41, %f39;
	ld.shared.f32 	%f43, [%r12+40];
	ld.shared.f32 	%f44, [%r50+1280];
	fma.rn.f32 	%f45, %f43, %f44, %f42;
	ld.shared.f32 	%f46, [%r12+44];
	ld.shared.f32 	%f47, [%r50+1408];
	fma.rn.f32 	%f48, %f46, %f47, %f45;
	ld.shared.f32 	%f49, [%r12+48];
	ld.shared.f32 	%f50, [%r50+1536];
	fma.rn.f32 	%f51, %f49, %f50, %f48;
	ld.shared.f32 	%f52, [%r12+52];
	ld.shared.f32 	%f53, [%r50+1664];
	fma.rn.f32 	%f54, %f52, %f53, %f51;
	ld.shared.f32 	%f55, [%r12+56];
	ld.shared.f32 	%f56, [%r50+1792];
	fma.rn.f32 	%f57, %f55, %f56, %f54;
	ld.shared.f32 	%f58, [%r12+60];
	ld.shared.f32 	%f59, [%r50+1920];
	fma.rn.f32 	%f60, %f58, %f59, %f57;
	ld.shared.f32 	%f61, [%r12+64];
	ld.shared.f32 	%f62, [%r50+2048];
	fma.rn.f32 	%f63, %f61, %f62, %f60;
	ld.shared.f32 	%f64, [%r12+68];
	ld.shared.f32 	%f65, [%r50+2176];
	fma.rn.f32 	%f66, %f64, %f65, %f63;
	ld.shared.f32 	%f67, [%r12+72];
	ld.shared.f32 	%f68, [%r50+2304];
	fma.rn.f32 	%f69, %f67, %f68, %f66;
	ld.shared.f32 	%f70, [%r12+76];
	ld.shared.f32 	%f71, [%r50+2432];
	fma.rn.f32 	%f72, %f70, %f71, %f69;
	ld.shared.f32 	%f73, [%r12+80];
	ld.shared.f32 	%f74, [%r50+2560];
	fma.rn.f32 	%f75, %f73, %f74, %f72;
	ld.shared.f32 	%f76, [%r12+84];
	ld.shared.f32 	%f77, [%r50+2688];
	fma.rn.f32 	%f78, %f76, %f77, %f75;
	ld.shared.f32 	%f79, [%r12+88];
	ld.shared.f32 	%f80, [%r50+2816];
	fma.rn.f32 	%f81, %f79, %f80, %f78;
	ld.shared.f32 	%f82, [%r12+92];
	ld.shared.f32 	%f83, [%r50+2944];
	fma.rn.f32 	%f84, %f82, %f83, %f81;
	ld.shared.f32 	%f85, [%r12+96];
	ld.shared.f32 	%f86, [%r50+3072];
	fma.rn.f32 	%f87, %f85, %f86, %f84;
	ld.shared.f32 	%f88, [%r12+100];
	ld.shared.f32 	%f89, [%r50+3200];
	fma.rn.f32 	%f90, %f88, %f89, %f87;
	ld.shared.f32 	%f91, [%r12+104];
	ld.shared.f32 	%f92, [%r50+3328];
	fma.rn.f32 	%f93, %f91, %f92, %f90;
	ld.shared.f32 	%f94, [%r12+108];
	ld.shared.f32 	%f95, [%r50+3456];
	fma.rn.f32 	%f96, %f94, %f95, %f93;
	ld.shared.f32 	%f97, [%r12+112];
	ld.shared.f32 	%f98, [%r50+3584];
	fma.rn.f32 	%f99, %f97, %f98, %f96;
	ld.shared.f32 	%f100, [%r12+116];
	ld.shared.f32 	%f101, [%r50+3712];
	fma.rn.f32 	%f102, %f100, %f101, %f99;
	ld.shared.f32 	%f103, [%r12+120];
	ld.shared.f32 	%f104, [%r50+3840];
	fma.rn.f32 	%f105, %f103, %f104, %f102;
	ld.shared.f32 	%f106, [%r12+124];
	ld.shared.f32 	%f107, [%r50+3968];
	fma.rn.f32 	%f112, %f106, %f107, %f105;
	bar.sync 	0;
	add.s32 	%r62, %r62, 1;
	ld.global.u32 	%r61, [%rd5+8];
	add.s32 	%r52, %r61, 31;
	shr.s32 	%r53, %r52, 31;
	shr.u32 	%r54, %r53, 27;
	add.s32 	%r55, %r52, %r54;
	shr.s32 	%r56, %r55, 5;
	setp.lt.s32 	%p9, %r62, %r56;
	@%p9 bra 	$L__BB0_6;
$L__BB0_12:
	ld.global.u32 	%r57, [%rd1+4];
	setp.ge.s32 	%p10, %r7, %r57;
	@%p10 bra 	$L__BB0_15;
	ld.global.u32 	%r58, [%rd1+8];
	setp.ge.s32 	%p11, %r9, %r58;
	@%p11 bra 	$L__BB0_15;
	cvta.to.global.u64 	%rd22, %rd8;
	mul.wide.s32 	%rd23, %r10, 4;
	add.s64 	%rd24, %rd22, %rd23;
	st.global.f32 	[%rd24], %f112;
$L__BB0_15:
	ret;

}
	// .globl	_Z9mapKernelPfPiS0_iS_S0_S0_ii
.visible .entry _Z9mapKernelPfPiS0_iS_S0_S0_ii(
	.param .u64 .ptr .align 1 _Z9mapKernelPfPiS0_iS_S0_S0_ii_param_0,
	.param .u64 .ptr .align 1 _Z9mapKernelPfPiS0_iS_S0_S0_ii_param_1,
	.param .u64 .ptr .align 1 _Z9mapKernelPfPiS0_iS_S0_S0_ii_param_2,
	.param .u32 _Z9mapKernelPfPiS0_iS_S0_S0_ii_param_3,
	.param .u64 .ptr .align 1 _Z9mapKernelPfPiS0_iS_S0_S0_ii_param_4,
	.param .u64 .ptr .align 1 _Z9mapKernelPfPiS0_iS_S0_S0_ii_param_5,
	.param .u64 .ptr .align 1 _Z9mapKernelPfPiS0_iS_S0_S0_ii_param_6,
	.param .u32 _Z9mapKernelPfPiS0_iS_S0_S0_ii_param_7,
	.param .u32 _Z9mapKernelPfPiS0_iS_S0_S0_ii_param_8
)
{
	.local .align 8 .b8 	__local_depot1[80];
	.reg .b64 	%SP;
	.reg .b64 	%SPL;
	.reg .pred 	%p<93>;
	.reg .b32 	%r<377>;
	.reg .b32 	%f<77>;
	.reg .b64 	%rd<124>;
	.reg .b64 	%fd<67>;

	mov.u64 	%SPL, __local_depot1;
	ld.param.u64 	%rd44, [_Z9mapKernelPfPiS0_iS_S0_S0_ii_param_0];
	ld.param.u64 	%rd46, [_Z9mapKernelPfPiS0_iS_S0_S0_ii_param_1];
	ld.param.u32 	%r75, [_Z9mapKernelPfPiS0_iS_S0_S0_ii_param_3];
	ld.param.u64 	%rd45, [_Z9mapKernelPfPiS0_iS_S0_S0_ii_param_4];
	ld.param.u64 	%rd47, [_Z9mapKernelPfPiS0_iS_S0_S0_ii_param_5];
	ld.param.u64 	%rd48, [_Z9mapKernelPfPiS0_iS_S0_S0_ii_param_6];
	ld.param.u32 	%r73, [_Z9mapKernelPfPiS0_iS_S0_S0_ii_param_7];
	ld.param.u32 	%r74, [_Z9mapKernelPfPiS0_iS_S0_S0_ii_param_8];
	cvta.to.global.u64 	%rd1, %rd46;
	cvta.to.global.u64 	%rd2, %rd47;
	cvta.to.global.u64 	%rd3, %rd48;
	add.u64 	%rd4, %SPL, 0;
	add.u64 	%rd5, %SPL, 40;
	mov.u32 	%r76, %tid.x;
	mov.u32 	%r77, %ctaid.x;
	mov.u32 	%r78, %ntid.x;
	mad.lo.s32 	%r1, %r77, %r78, %r76;
	setp.ge.s32 	%p1, %r1, %r75;
	@%p1 bra 	$L__BB1_178;
	setp.lt.s32 	%p2, %r73, 1;
	mov.b64 	%rd123, 0;
	@%p2 bra 	$L__BB1_79;
	and.b32  	%r2, %r73, 7;
	setp.lt.u32 	%p3, %r73, 8;
	mov.u32 	%r347, %r73;
	mov.u32 	%r348, %r1;
	@%p3 bra 	$L__BB1_6;
	add.s32 	%r352, %r73, -4;
	and.b32  	%r79, %r73, 2147483640;
	neg.s32 	%r351, %r79;
	mov.u32 	%r348, %r1;
$L__BB1_4:
	.pragma "nounroll";
	add.s32 	%r80, %r352, 3;
	mul.wide.u32 	%rd52, %r80, 4;
	add.s64 	%rd53, %rd1, %rd52;
	ld.global.u32 	%r81, [%rd53];
	div.s32 	%r82, %r348, %r81;
	mul.lo.s32 	%r83, %r82, %r81;
	sub.s32 	%r84, %r348, %r83;
	add.s64 	%rd54, %rd4, %rd52;
	st.local.u32 	[%rd54], %r84;
	add.s32 	%r85, %r352, 2;
	mul.wide.u32 	%rd55, %r85, 4;
	add.s64 	%rd56, %rd1, %rd55;
	ld.global.u32 	%r86, [%rd56];
	div.s32 	%r87, %r82, %r86;
	mul.lo.s32 	%r88, %r87, %r86;
	sub.s32 	%r89, %r82, %r88;
	add.s64 	%rd57, %rd4, %rd55;
	st.local.u32 	[%rd57], %r89;
	add.s32 	%r90, %r352, 1;
	mul.wide.u32 	%rd58, %r90, 4;
	add.s64 	%rd59, %rd1, %rd58;
	ld.global.u32 	%r91, [%rd59];
	div.s32 	%r92, %r87, %r91;
	mul.lo.s32 	%r93, %r92, %r91;
	sub.s32 	%r94, %r87, %r93;
	add.s64 	%rd60, %rd4, %rd58;
	st.local.u32 	[%rd60], %r94;
	add.s32 	%r95, %r352, -4;
	mul.wide.u32 	%rd61, %r352, 4;
	add.s64 	%rd62, %rd1, %rd61;
	ld.global.u32 	%r96, [%rd62];
	div.s32 	%r97, %r92, %r96;
	mul.lo.s32 	%r98, %r97, %r96;
	sub.s32 	%r99, %r92, %r98;
	add.s64 	%rd63, %rd4, %rd61;
	st.local.u32 	[%rd63], %r99;
	add.s32 	%r100, %r352, -1;
	mul.wide.u32 	%rd64, %r100, 4;
	add.s64 	%rd65, %rd1, %rd64;
	ld.global.u32 	%r101, [%rd65];
	div.s32 	%r102, %r97, %r101;
	mul.lo.s32 	%r103, %r102, %r101;
	sub.s32 	%r104, %r97, %r103;
	add.s64 	%rd66, %rd4, %rd64;
	st.local.u32 	[%rd66], %r104;
	add.s32 	%r105, %r352, -2;
	mul.wide.u32 	%rd67, %r105, 4;
	add.s64 	%rd68, %rd1, %rd67;
	ld.global.u32 	%r106, [%rd68];
	div.s32 	%r107, %r102, %r106;
	mul.lo.s32 	%r108, %r107, %r106;
	sub.s32 	%r109, %r102, %r108;
	add.s64 	%rd69, %rd4, %rd67;
	st.local.u32 	[%rd69], %r109;
	add.s32 	%r110, %r352, -3;
	mul.wide.u32 	%rd70, %r110, 4;
	add.s64 	%rd71, %rd1, %rd70;
	ld.global.u32 	%r111, [%rd71];
	div.s32 	%r112, %r107, %r111;
	mul.lo.s32 	%r113, %r112, %r111;
	sub.s32 	%r114, %r107, %r113;
	add.s64 	%rd72, %rd4, %rd70;
	st.local.u32 	[%rd72], %r114;
	mul.wide.u32 	%rd73, %r95, 4;
	add.s64 	%rd74, %rd1, %rd73;
	ld.global.u32 	%r115, [%rd74];
	div.s32 	%r348, %r112, %r115;
	mul.lo.s32 	%r116, %r348, %r115;
	sub.s32 	%r117, %r112, %r116;
	add.s64 	%rd75, %rd4, %rd73;
	st.local.u32 	[%rd75], %r117;
	add.s32 	%r352, %r352, -8;
	add.s32 	%r351, %r351, 8;
	setp.eq.s32 	%p4, %r351, 0;
	@%p4 bra 	$L__BB1_5;
	bra.uni 	$L__BB1_4;
$L__BB1_5:
	add.s32 	%r347, %r352, 4;
$L__BB1_6:
	setp.eq.s32 	%p5, %r2, 0;
	@%p5 bra 	$L__BB1_14;
	and.b32  	%r8, %r73, 3;
	setp.lt.u32 	%p6, %r2, 4;
	@%p6 bra 	$L__BB1_9;
	add.s32 	%r118, %r347, -1;
	mul.wide.u32 	%rd76, %r118, 4;
	add.s64 	%rd77, %rd1, %rd76;
	ld.global.u32 	%r119, [%rd77];
	div.s32 	%r120, %r348, %r119;
	mul.lo.s32 	%r121, %r120, %r119;
	sub.s32 	%r122, %r348, %r121;
	add.s64 	%rd78, %rd4, %rd76;
	st.local.u32 	[%rd78], %r122;
	add.s32 	%r123, %r347, -2;
	mul.wide.u32 	%rd79, %r123, 4;
	add.s64 	%rd80, %rd1, %rd79;
	ld.global.u32 	%r124, [%rd80];
	div.s32 	%r125, %r120, %r124;
	mul.lo.s32 	%r126, %r125, %r124;
	sub.s32 	%r127, %r120, %r126;
	add.s64 	%rd81, %rd4, %rd79;
	st.local.u32 	[%rd81], %r127;
	add.s32 	%r128, %r347, -3;
	mul.wide.u32 	%rd82, %r128, 4;
	add.s64 	%rd83, %rd1, %rd82;
	ld.global.u32 	%r129, [%rd83];
	div.s32 	%r130, %r125, %r129;
	mul.lo.s32 	%r131, %r130, %r129;
	sub.s32 	%r132, %r125, %r131;
	add.s64 	%rd84, %rd4, %rd82;
	st.local.u32 	[%rd84], %r132;
	add.s32 	%r347, %r347, -4;
	mul.wide.u32 	%rd85, %r347, 4;
	add.s64 	%rd86, %rd1, %rd85;
	ld.global.u32 	%r133, [%rd86];
	div.s32 	%r348, %r130, %r133;
	mul.lo.s32 	%r134, %r348, %r133;
	sub.s32 	%r135, %r130, %r134;
	add.s64 	%rd87, %rd4, %rd85;
	st.local.u32 	[%rd87], %r135;
$L__BB1_9:
	setp.eq.s32 	%p7, %r8, 0;
	@%p7 bra 	$L__BB1_14;
	setp.eq.s32 	%p8, %r8, 1;
	@%p8 bra 	$L__BB1_12;
	add.s32 	%r136, %r347, -1;
	mul.wide.u32 	%rd88, %r136, 4;
	add.s64 	%rd89, %rd1, %rd88;
	ld.global.u32 	%r137, [%rd89];
	div.s32 	%r138, %r348, %r137;
	mul.lo.s32 	%r139, %r138, %r137;
	sub.s32 	%r140, %r348, %r139;
	add.s64 	%rd90, %rd4, %rd88;
	st.local.u32 	[%rd90], %r140;
	add.s32 	%r347, %r347, -2;
	mul.wide.u32 	%rd91, %r347, 4;
	add.s64 	%rd92, %rd1, %rd91;
	ld.global.u32 	%r141, [%rd92];
	div.s32 	%r348, %r138, %r141;
	mul.lo.s32 	%r142, %r348, %r141;
	sub.s32 	%r143, %r138, %r142;
	add.s64 	%rd93, %rd4, %rd91;
	st.local.u32 	[%rd93], %r143;
$L__BB1_12:
	and.b32  	%r144, %r73, 1;
	setp.eq.b32 	%p9, %r144, 1;
	not.pred 	%p10, %p9;
	@%p10 bra 	$L__BB1_14;
	add.s32 	%r145, %r347, -1;
	mul.wide.u32 	%rd94, %r145, 4;
	add.s64 	%rd95, %rd1, %rd94;
	ld.global.u32 	%r146, [%rd95];
	rem.s32 	%r147, %r348, %r146;
	add.s64 	%rd96, %rd4, %rd94;
	st.local.u32 	[%rd96], %r147;
$L__BB1_14:
	and.b32  	%r17, %r73, 15;
	setp.lt.u32 	%p11, %r73, 16;
	mov.b32 	%r354, 0;
	@%p11 bra 	$L__BB1_18;
	and.b32  	%r354, %r73, 2147483632;
	neg.s32 	%r358, %r354;
	add.s64 	%rd118, %rd2, 32;
	add.s64 	%rd117, %rd4, 32;
	add.s64 	%rd116, %rd5, 32;
$L__BB1_16:
	.pragma "nounroll";
	ld.global.u32 	%r149, [%rd118+-32];
	setp.lt.s32 	%p12, %r149, 2;
	@%p12 bra 	$L__BB1_84;
	ld.local.u32 	%r151, [%rd117+-32];
	st.local.u32 	[%rd116+-32], %r151;
	bra.uni 	$L__BB1_85;
$L__BB1_18:
	setp.eq.s32 	%p29, %r17, 0;
	@%p29 bra 	$L__BB1_66;
	setp.lt.u32 	%p30, %r17, 8;
	@%p30 bra 	$L__BB1_45;
	mul.wide.u32 	%rd97, %r354, 4;
	add.s64 	%rd9, %rd2, %rd97;
	ld.global.u32 	%r197, [%rd9];
	setp.gt.s32 	%p31, %r197, 1;
	add.s64 	%rd10, %rd4, %rd97;
	add.s64 	%rd11, %rd5, %rd97;
	@%p31 bra 	$L__BB1_22;
	mov.b32 	%r198, 0;
	st.local.u32 	[%rd11], %r198;
	bra.uni 	$L__BB1_23;
$L__BB1_22:
	ld.local.u32 	%r199, [%rd10];
	st.local.u32 	[%rd11], %r199;
$L__BB1_23:
	ld.global.u32 	%r200, [%rd9+4];
	setp.gt.s32 	%p32, %r200, 1;
	@%p32 bra 	$L__BB1_25;
	mov.b32 	%r201, 0;
	st.local.u32 	[%rd11+4], %r201;
	bra.uni 	$L__BB1_26;
$L__BB1_25:
	ld.local.u32 	%r202, [%rd10+4];
	st.local.u32 	[%rd11+4], %r202;
$L__BB1_26:
	ld.global.u32 	%r203, [%rd9+8];
	setp.gt.s32 	%p33, %r203, 1;
	@%p33 bra 	$L__BB1_28;
	mov.b32 	%r204, 0;
	st.local.u32 	[%rd11+8], %r204;
	bra.uni 	$L__BB1_29;
$L__BB1_28:
	ld.local.u32 	%r205, [%rd10+8];
	st.local.u32 	[%rd11+8], %r205;
$L__BB1_29:
	ld.global.u32 	%r206, [%rd9+12];
	setp.gt.s32 	%p34, %r206, 1;
	@%p34 bra 	$L__BB1_31;
	mov.b32 	%r207, 0;
	st.local.u32 	[%rd11+12], %r207;
	bra.uni 	$L__BB1_32;
$L__BB1_31:
	ld.local.u32 	%r208, [%rd10+12];
	st.local.u32 	[%rd11+12], %r208;
$L__BB1_32:
	ld.global.u32 	%r209, [%rd9+16];
	setp.gt.s32 	%p35, %r209, 1;
	@%p35 bra 	$L__BB1_34;
	mov.b32 	%r210, 0;
	st.local.u32 	[%rd11+16], %r210;
	bra.uni 	$L__BB1_35;
$L__BB1_34:
	ld.local.u32 	%r211, [%rd10+16];
	st.local.u32 	[%rd11+16], %r211;
$L__BB1_35:
	ld.global.u32 	%r212, [%rd9+20];
	setp.gt.s32 	%p36, %r212, 1;
	@%p36 bra 	$L__BB1_37;
	mov.b32 	%r213, 0;
	st.local.u32 	[%rd11+20], %r213;
	bra.uni 	$L__BB1_38;
$L__BB1_37:
	ld.local.u32 	%r214, [%rd10+20];
	st.local.u32 	[%rd11+20], %r214;
$L__BB1_38:
	ld.global.u32 	%r215, [%rd9+24];
	setp.gt.s32 	%p37, %r215, 1;
	@%p37 bra 	$L__BB1_40;
	mov.b32 	%r216, 0;
	st.local.u32 	[%rd11+24], %r216;
	bra.uni 	$L__BB1_41;
$L__BB1_40:
	ld.local.u32 	%r217, [%rd10+24];
	st.local.u32 	[%rd11+24], %r217;
$L__BB1_41:
	ld.global.u32 	%r218, [%rd9+28];
	setp.gt.s32 	%p38, %r218, 1;
	@%p38 bra 	$L__BB1_43;
	mov.b32 	%r219, 0;
	st.local.u32 	[%rd11+28], %r219;
	bra.uni 	$L__BB1_44;
$L__BB1_43:
	ld.local.u32 	%r220, [%rd10+28];
	st.local.u32 	[%rd11+28], %r220;
$L__BB1_44:
	add.s32 	%r354, %r354, 8;
$L__BB1_45:
	setp.eq.s32 	%p39, %r2, 0;
	@%p39 bra 	$L__BB1_66;
	and.b32  	%r29, %r73, 3;
	setp.lt.u32 	%p40, %r2, 4;
	@%p40 bra 	$L__BB1_60;
	mul.wide.u32 	%rd98, %r354, 4;
	add.s64 	%rd12, %rd2, %rd98;
	ld.global.u32 	%r221, [%rd12];
	setp.gt.s32 	%p41, %r221, 1;
	add.s64 	%rd13, %rd4, %rd98;
	add.s64 	%rd14, %rd5, %rd98;
	@%p41 bra 	$L__BB1_49;
	mov.b32 	%r222, 0;
	st.local.u32 	[%rd14], %r222;
	bra.uni 	$L__BB1_50;
$L__BB1_49:
	ld.local.u32 	%r223, [%rd13];
	st.local.u32 	[%rd14], %r223;
$L__BB1_50:
	ld.global.u32 	%r224, [%rd12+4];
	setp.gt.s32 	%p42, %r224, 1;
	@%p42 bra 	$L__BB1_52;
	mov.b32 	%r225, 0;
	st.local.u32 	[%rd14+4], %r225;
	bra.uni 	$L__BB1_53;
$L__BB1_52:
	ld.local.u32 	%r226, [%rd13+4];
	st.local.u32 	[%rd14+4], %r226;
$L__BB1_53:
	ld.global.u32 	%r227, [%rd12+8];
	setp.gt.s32 	%p43, %r227, 1;
	@%p43 bra 	$L__BB1_55;
	mov.b32 	%r228, 0;
	st.local.u32 	[%rd14+8], %r228;
	bra.uni 	$L__BB1_56;
$L__BB1_55:
	ld.local.u32 	%r229, [%rd13+8];
	st.local.u32 	[%rd14+8], %r229;
$L__BB1_56:
	ld.global.u32 	%r230, [%rd12+12];
	setp.gt.s32 	%p44, %r230, 1;
	@%p44 bra 	$L__BB1_58;
	mov.b32 	%r231, 0;
	st.local.u32 	[%rd14+12], %r231;
	bra.uni 	$L__BB1_59;
$L__BB1_58:
	ld.local.u32 	%r232, [%rd13+12];
	st.local.u32 	[%rd14+12], %r232;
$L__BB1_59:
	add.s32 	%r354, %r354, 4;
$L__BB1_60:
	setp.eq.s32 	%p45, %r29, 0;
	@%p45 bra 	$L__BB1_66;
	mul.wide.u32 	%rd99, %r354, 4;
	add.s64 	%rd115, %rd5, %rd99;
	add.s64 	%rd114, %rd4, %rd99;
	add.s64 	%rd113, %rd2, %rd99;
	neg.s32 	%r357, %r29;
$L__BB1_62:
	.pragma "nounroll";
	ld.global.u32 	%r233, [%rd113];
	setp.gt.s32 	%p46, %r233, 1;
	@%p46 bra 	$L__BB1_64;
	mov.b32 	%r234, 0;
	st.local.u32 	[%rd115], %r234;
	bra.uni 	$L__BB1_65;
$L__BB1_64:
	ld.local.u32 	%r235, [%rd114];
	st.local.u32 	[%rd115], %r235;
$L__BB1_65:
	add.s64 	%rd115, %rd115, 4;
	add.s64 	%rd114, %rd114, 4;
	add.s64 	%rd113, %rd113, 4;
	add.s32 	%r357, %r357, 1;
	setp.ne.s32 	%p47, %r357, 0;
	@%p47 bra 	$L__BB1_62;
$L__BB1_66:
	setp.lt.u32 	%p48, %r73, 16;
	mov.b32 	%r362, 0;
	mov.u32 	%r372, %r362;
	@%p48 bra 	$L__BB1_69;
	and.b32  	%r362, %r73, 2147483632;
	neg.s32 	%r359, %r362;
	add.s64 	%rd120, %rd5, 32;
	add.s64 	%rd119, %rd3, 32;
	mov.b32 	%r372, 0;
$L__BB1_68:
	.pragma "nounroll";
	ld.local.v2.u32 	{%r239, %r240}, [%rd120+-32];
	ld.global.u32 	%r241, [%rd119+-32];
	mad.lo.s32 	%r242, %r241, %r239, %r372;
	ld.global.u32 	%r243, [%rd119+-28];
	mad.lo.s32 	%r244, %r243, %r240, %r242;
	ld.local.v2.u32 	{%r245, %r246}, [%rd120+-24];
	ld.global.u32 	%r247, [%rd119+-24];
	mad.lo.s32 	%r248, %r247, %r245, %r244;
	ld.global.u32 	%r249, [%rd119+-20];
	mad.lo.s32 	%r250, %r249, %r246, %r248;
	ld.local.v2.u32 	{%r251, %r252}, [%rd120+-16];
	ld.global.u32 	%r253, [%rd119+-16];
	mad.lo.s32 	%r254, %r253, %r251, %r250;
	ld.global.u32 	%r255, [%rd119+-12];
	mad.lo.s32 	%r256, %r255, %r252, %r254;
	ld.local.v2.u32 	{%r257, %r258}, [%rd120+-8];
	ld.global.u32 	%r259, [%rd119+-8];
	mad.lo.s32 	%r260, %r259, %r257, %r256;
	ld.global.u32 	%r261, [%rd119+-4];
	mad.lo.s32 	%r262, %r261, %r258, %r260;
	ld.local.v2.u32 	{%r263, %r264}, [%rd120];
	ld.global.u32 	%r265, [%rd119];
	mad.lo.s32 	%r266, %r265, %r263, %r262;
	ld.global.u32 	%r267, [%rd119+4];
	mad.lo.s32 	%r268, %r267, %r264, %r266;
	ld.local.v2.u32 	{%r269, %r270}, [%rd120+8];
	ld.global.u32 	%r271, [%rd119+8];
	mad.lo.s32 	%r272, %r271, %r269, %r268;
	ld.global.u32 	%r273, [%rd119+12];
	mad.lo.s32 	%r274, %r273, %r270, %r272;
	ld.local.v2.u32 	{%r275, %r276}, [%rd120+16];
	ld.global.u32 	%r277, [%rd119+16];
	mad.lo.s32 	%r278, %r277, %r275, %r274;
	ld.global.u32 	%r279, [%rd119+20];
	mad.lo.s32 	%r280, %r279, %r276, %r278;
	ld.local.v2.u32 	{%r281, %r282}, [%rd120+24];
	ld.global.u32 	%r283, [%rd119+24];
	mad.lo.s32 	%r284, %r283, %r281, %r280;
	ld.global.u32 	%r285, [%rd119+28];
	mad.lo.s32 	%r372, %r285, %r282, %r284;
	add.s32 	%r359, %r359, 16;
	add.s64 	%rd120, %rd120, 64;
	add.s64 	%rd119, %rd119, 64;
	setp.ne.s32 	%p49, %r359, 0;
	@%p49 bra 	$L__BB1_68;
$L__BB1_69:
	setp.eq.s32 	%p50, %r17, 0;
	@%p50 bra 	$L__BB1_78;
	setp.lt.u32 	%p51, %r17, 8;
	@%p51 bra 	$L__BB1_72;
	mul.wide.u32 	%rd100, %r362, 4;
	add.s64 	%rd101, %rd5, %rd100;
	ld.local.u32 	%r287, [%rd101];
	add.s64 	%rd102, %rd3, %rd100;
	ld.global.u32 	%r288, [%rd102];
	mad.lo.s32 	%r289, %r288, %r287, %r372;
	ld.local.u32 	%r290, [%rd101+4];
	ld.global.u32 	%r291, [%rd102+4];
	mad.lo.s32 	%r292, %r291, %r290, %r289;
	ld.local.u32 	%r293, [%rd101+8];
	ld.global.u32 	%r294, [%rd102+8];
	mad.lo.s32 	%r295, %r294, %r293, %r292;
	ld.local.u32 	%r296, [%rd101+12];
	ld.global.u32 	%r297, [%rd102+12];
	mad.lo.s32 	%r298, %r297, %r296, %r295;
	ld.local.u32 	%r299, [%rd101+16];
	ld.global.u32 	%r300, [%rd102+16];
	mad.lo.s32 	%r301, %r300, %r299, %r298;
	ld.local.u32 	%r302, [%rd101+20];
	ld.global.u32 	%r303, [%rd102+20];
	mad.lo.s32 	%r304, %r303, %r302, %r301;
	ld.local.u32 	%r305, [%rd101+24];
	ld.global.u32 	%r306, [%rd102+24];
	mad.lo.s32 	%r307, %r306, %r305, %r304;
	ld.local.u32 	%r308, [%rd101+28];
	ld.global.u32 	%r309, [%rd102+28];
	mad.lo.s32 	%r372, %r309, %r308, %r307;
	add.s32 	%r362, %r362, 8;
$L__BB1_72:
	setp.eq.s32 	%p52, %r2, 0;
	@%p52 bra 	$L__BB1_78;
	and.b32  	%r51, %r73, 3;
	setp.lt.u32 	%p53, %r2, 4;
	@%p53 bra 	$L__BB1_75;
	mul.wide.u32 	%rd103, %r362, 4;
	add.s64 	%rd104, %rd5, %rd103;
	ld.local.u32 	%r311, [%rd104];
	add.s64 	%rd105, %rd3, %rd103;
	ld.global.u32 	%r312, [%rd105];
	mad.lo.s32 	%r313, %r312, %r311, %r372;
	ld.local.u32 	%r314, [%rd104+4];
	ld.global.u32 	%r315, [%rd105+4];
	mad.lo.s32 	%r316, %r315, %r314, %r313;
	ld.local.u32 	%r317, [%rd104+8];
	ld.global.u32 	%r318, [%rd105+8];
	mad.lo.s32 	%r319, %r318, %r317, %r316;
	ld.local.u32 	%r320, [%rd104+12];
	ld.global.u32 	%r321, [%rd105+12];
	mad.lo.s32 	%r372, %r321, %r320, %r319;
	add.s32 	%r362, %r362, 4;
$L__BB1_75:
	setp.eq.s32 	%p54, %r51, 0;
	@%p54 bra 	$L__BB1_78;
	mul.wide.u32 	%rd106, %r362, 4;
	add.s64 	%rd122, %rd3, %rd106;
	add.s64 	%rd121, %rd5, %rd106;
	neg.s32 	%r370, %r51;
$L__BB1_77:
	.pragma "nounroll";
	ld.local.u32 	%r322, [%rd121];
	ld.global.u32 	%r323, [%rd122];
	mad.lo.s32 	%r372, %r323, %r322, %r372;
	add.s64 	%rd122, %rd122, 4;
	add.s64 	%rd121, %rd121, 4;
	add.s32 	%r370, %r370, 1;
	setp.ne.s32 	%p55, %r370, 0;
	@%p55 bra 	$L__BB1_77;
$L__BB1_78:
	cvt.s64.s32 	%rd123, %r372;
$L__BB1_79:
	cvta.to.global.u64 	%rd107, %rd45;
	shl.b64 	%rd108, %rd123, 2;
	add.s64 	%rd109, %rd107, %rd108;
	ld.global.f32 	%f76, [%rd109];
	setp.gt.s32 	%p56, %r74, 9;
	@%p56 bra 	$L__BB1_144;
	setp.gt.s32 	%p69, %r74, 4;
	@%p69 bra 	$L__BB1_136;
	setp.gt.s32 	%p76, %r74, 2;
	@%p76 bra 	$L__BB1_133;
	setp.eq.s32 	%p79, %r74, 1;
	@%p79 bra 	$L__BB1_83;
	bra.uni 	$L__BB1_131;
$L__BB1_83:
	add.f32 	%f76, %f76, 0f00000000;
	bra.uni 	$L__BB1_177;
$L__BB1_84:
	mov.b32 	%r150, 0;
	st.local.u32 	[%rd116+-32], %r150;
$L__BB1_85:
	ld.global.u32 	%r152, [%rd118+-28];
	setp.gt.s32 	%p13, %r152, 1;
	@%p13 bra 	$L__BB1_87;
	mov.b32 	%r153, 0;
	st.local.u32 	[%rd116+-28], %r153;
	bra.uni 	$L__BB1_88;
$L__BB1_87:
	ld.local.u32 	%r154, [%rd117+-28];
	st.local.u32 	[%rd116+-28], %r154;
$L__BB1_88:
	ld.global.u32 	%r155, [%rd118+-24];
	setp.gt.s32 	%p14, %r155, 1;
	@%p14 bra 	$L__BB1_90;
	mov.b32 	%r156, 0;
	st.local.u32 	[%rd116+-24], %r156;
	bra.uni 	$L__BB1_91;
$L__BB1_90:
	ld.local.u32 	%r157, [%rd117+-24];
	st.local.u32 	[%rd116+-24], %r157;
$L__BB1_91:
	ld.global.u32 	%r158, [%rd118+-20];
	setp.gt.s32 	%p15, %r158, 1;
	@%p15 bra 	$L__BB1_93;
	mov.b32 	%r159, 0;
	st.local.u32 	[%rd116+-20], %r159;
	bra.uni 	$L__BB1_94;
$L__BB1_93:
	ld.local.u32 	%r160, [%rd117+-20];
	st.local.u32 	[%rd116+-20], %r160;
$L__BB1_94:
	ld.global.u32 	%r161, [%rd118+-16];
	setp.gt.s32 	%p16, %r161, 1;
	@%p16 bra 	$L__BB1_96;
	mov.b32 	%r162, 0;
	st.local.u32 	[%rd116+-16], %r162;
	bra.uni 	$L__BB1_97;
$L__BB1_96:
	ld.local.u32 	%r163, [%rd117+-16];
	st.local.u32 	[%rd116+-16], %r163;
$L__BB1_97:
	ld.global.u32 	%r164, [%rd118+-12];
	setp.gt.s32 	%p17, %r164, 1;
	@%p17 bra 	$L__BB1_99;
	mov.b32 	%r165, 0;
	st.local.u32 	[%rd116+-12], %r165;
	bra.uni 	$L__BB1_100;
$L__BB1_99:
	ld.local.u32 	%r166, [%rd117+-12];
	st.local.u32 	[%rd116+-12], %r166;
$L__BB1_100:
	ld.global.u32 	%r167, [%rd118+-8];
	setp.gt.s32 	%p18, %r167, 1;
	@%p18 bra 	$L__BB1_102;
	mov.b32 	%r168, 0;
	st.local.u32 	[%rd116+-8], %r168;
	bra.uni 	$L__BB1_103;
$L__BB1_102:
	ld.local.u32 	%r169, [%rd117+-8];
	st.local.u32 	[%rd116+-8], %r169;
$L__BB1_103:
	ld.global.u32 	%r170, [%rd118+-4];
	setp.gt.s32 	%p19, %r170, 1;
	@%p19 bra 	$L__BB1_105;
	mov.b32 	%r171, 0;
	st.local.u32 	[%rd116+-4], %r171;
	bra.uni 	$L__BB1_106;
$L__BB1_105:
	ld.local.u32 	%r172, [%rd117+-4];
	st.local.u32 	[%rd116+-4], %r172;
$L__BB1_106:
	ld.global.u32 	%r173, [%rd118];
	setp.gt.s32 	%p20, %r173, 1;
	@%p20 bra 	$L__BB1_108;
	mov.b32 	%r174, 0;
	st.local.u32 	[%rd116], %r174;
	bra.uni 	$L__BB1_109;
$L__BB1_108:
	ld.local.u32 	%r175, [%rd117];
	st.local.u32 	[%rd116], %r175;
$L__BB1_109:
	ld.global.u32 	%r176, [%rd118+4];
	setp.gt.s32 	%p21, %r176, 1;
	@%p21 bra 	$L__BB1_111;
	mov.b32 	%r177, 0;
	st.local.u32 	[%rd116+4], %r177;
	bra.uni 	$L__BB1_112;
$L__BB1_111:
	ld.local.u32 	%r178, [%rd117+4];
	st.local.u32 	[%rd116+4], %r178;
$L__BB1_112:
	ld.global.u32 	%r179, [%rd118+8];
	setp.gt.s32 	%p22, %r179, 1;
	@%p22 bra 	$L__BB1_114;
	mov.b32 	%r180, 0;
	st.local.u32 	[%rd116+8], %r180;
	bra.uni 	$L__BB1_115;
$L__BB1_114:
	ld.local.u32 	%r181, [%rd117+8];
	st.local.u32 	[%rd116+8], %r181;
$L__BB1_115:
	ld.global.u32 	%r182, [%rd118+12];
	setp.gt.s32 	%p23, %r182, 1;
	@%p23 bra 	$L__BB1_117;
	mov.b32 	%r183, 0;
	st.local.u32 	[%rd116+12], %r183;
	bra.uni 	$L__BB1_118;
$L__BB1_117:
	ld.local.u32 	%r184, [%rd117+12];
	st.local.u32 	[%rd116+12], %r184;
$L__BB1_118:
	ld.global.u32 	%r185, [%rd118+16];
	setp.gt.s32 	%p24, %r185, 1;
	@%p24 bra 	$L__BB1_120;
	mov.b32 	%r186, 0;
	st.local.u32 	[%rd116+16], %r186;
	bra.uni 	$L__BB1_121;
$L__BB1_120:
	ld.local.u32 	%r187, [%rd117+16];
	st.local.u32 	[%rd116+16], %r187;
$L__BB1_121:
	ld.global.u32 	%r188, [%rd118+20];
	setp.gt.s32 	%p25, %r188, 1;
	@%p25 bra 	$L__BB1_123;
	mov.b32 	%r189, 0;
	st.local.u32 	[%rd116+20], %r189;
	bra.uni 	$L__BB1_124;
$L__BB1_123:
	ld.local.u32 	%r190, [%rd117+20];
	st.local.u32 	[%rd116+20], %r190;
$L__BB1_124:
	ld.global.u32 	%r191, [%rd118+24];
	setp.gt.s32 	%p26, %r191, 1;
	@%p26 bra 	$L__BB1_126;
	mov.b32 	%r192, 0;
	st.local.u32 	[%rd116+24], %r192;
	bra.uni 	$L__BB1_127;
$L__BB1_126:
	ld.local.u32 	%r193, [%rd117+24];
	st.local.u32 	[%rd116+24], %r193;
$L__BB1_127:
	ld.global.u32 	%r194, [%rd118+28];
	setp.gt.s32 	%p27, %r194, 1;
	@%p27 bra 	$L__BB1_129;
	mov.b32 	%r195, 0;
	st.local.u32 	[%rd116+28], %r195;
	bra.uni 	$L__BB1_130;
$L__BB1_129:
	ld.local.u32 	%r196, [%rd117+28];
	st.local.u32 	[%rd116+28], %r196;
$L__BB1_130:
	add.s32 	%r358, %r358, 16;
	add.s64 	%rd118, %rd118, 64;
	add.s64 	%rd117, %rd117, 64;
	add.s64 	%rd116, %rd116, 64;
	setp.eq.s32 	%p28, %r358, 0;
	@%p28 bra 	$L__BB1_18;
	bra.uni 	$L__BB1_16;
$L__BB1_131:
	setp.eq.s32 	%p80, %r74, 2;
	@%p80 bra 	$L__BB1_132;
	bra.uni 	$L__BB1_176;
$L__BB1_132:
	mul.f32 	%f76, %f76, 0f00000000;
	bra.uni 	$L__BB1_177;
$L__BB1_133:
	setp.eq.s32 	%p77, %r74, 3;
	@%p77 bra 	$L__BB1_177;
	setp.eq.s32 	%p78, %r74, 4;
	@%p78 bra 	$L__BB1_135;
	bra.uni 	$L__BB1_176;
$L__BB1_135:
	neg.f32 	%f76, %f76;
	bra.uni 	$L__BB1_177;
$L__BB1_136:
	setp.gt.s32 	%p70, %r74, 6;
	@%p70 bra 	$L__BB1_140;
	setp.eq.s32 	%p74, %r74, 5;
	@%p74 bra 	$L__BB1_160;
	setp.eq.s32 	%p75, %r74, 6;
	@%p75 bra 	$L__BB1_139;
	bra.uni 	$L__BB1_176;
$L__BB1_139:
	setp.eq.f32 	%p91, %f76, 0f00000000;
	selp.f32 	%f76, 0f3F800000, 0f00000000, %p91;
	bra.uni 	$L__BB1_177;
$L__BB1_140:
	setp.eq.s32 	%p71, %r74, 7;
	@%p71 bra 	$L__BB1_161;
	setp.eq.s32 	%p72, %r74, 8;
	@%p72 bra 	$L__BB1_164;
	setp.eq.s32 	%p73, %r74, 9;
	@%p73 bra 	$L__BB1_143;
	bra.uni 	$L__BB1_176;
$L__BB1_143:
	mov.f32 	%f76, 0f00000000;
	bra.uni 	$L__BB1_177;
$L__BB1_144:
	setp.gt.s32 	%p57, %r74, 13;
	@%p57 bra 	$L__BB1_152;
	setp.gt.s32 	%p64, %r74, 11;
	@%p64 bra 	$L__BB1_149;
	setp.eq.s32 	%p67, %r74, 10;
	@%p67 bra 	$L__BB1_165;
	setp.eq.s32 	%p68, %r74, 11;
	@%p68 bra 	$L__BB1_148;
	bra.uni 	$L__BB1_176;
$L__BB1_148:
	cvt.f64.f32 	%fd17, %f76;
	add.f64 	%fd18, %fd17, 0d3EB0C6F7A0B5ED8D;
	mov.f64 	%fd19, 0d0000000000000000;
	div.rn.f64 	%fd20, %fd19, %fd18;
	cvt.rn.f32.f64 	%f76, %fd20;
	bra.uni 	$L__BB1_177;
$L__BB1_149:
	setp.eq.s32 	%p65, %r74, 12;
	@%p65 bra 	$L__BB1_172;
	setp.eq.s32 	%p66, %r74, 13;
	@%p66 bra 	$L__BB1_151;
	bra.uni 	$L__BB1_176;
$L__BB1_151:
	rcp.rn.f32 	%f76, %f76;
	bra.uni 	$L__BB1_177;
$L__BB1_152:
	setp.gt.s32 	%p58, %r74, 15;
	@%p58 bra 	$L__BB1_156;
	setp.eq.s32 	%p62, %r74, 14;
	@%p62 bra 	$L__BB1_173;
	setp.eq.s32 	%p63, %r74, 15;
	@%p63 bra 	$L__BB1_155;
	bra.uni 	$L__BB1_176;
$L__BB1_155:
	cvt.f64.f32 	%fd10, %f76;
	setp.lt.f64 	%p83, %fd10, 0d3F847AE147AE147B;
	mov.f32 	%f35, 0f00000000;
	sub.f32 	%f36, %f35, %f76;
	cvt.f64.f32 	%fd11, %f36;
	setp.lt.f64 	%p84, %fd11, 0d3F847AE147AE147B;
	and.pred  	%p85, %p83, %p84;
	selp.u32 	%r324, 1, 0, %p85;
	cvt.rn.f32.u32 	%f76, %r324;
	bra.uni 	$L__BB1_177;
$L__BB1_156:
	setp.eq.s32 	%p59, %r74, 16;
	@%p59 bra 	$L__BB1_174;
	setp.eq.s32 	%p60, %r74, 17;
	@%p60 bra 	$L__BB1_175;
	setp.eq.s32 	%p61, %r74, 18;
	@%p61 bra 	$L__BB1_159;
	bra.uni 	$L__BB1_176;
$L__BB1_159:
	abs.f32 	%f20, %f76;
	mul.f32 	%f21, %f20, 0f4038AA3B;
	ex2.approx.ftz.f32 	%f22, %f21;
	add.f32 	%f23, %f22, 0f3F800000;
	rcp.approx.ftz.f32 	%f24, %f23;
	fma.rn.f32 	%f25, %f24, 0fC0000000, 0f3F800000;
	setp.ge.f32 	%p81, %f20, 0f41102CB4;
	selp.f32 	%f26, 0f3F800000, %f25, %p81;
	copysign.f32 	%f27, %f76, %f26;
	mul.f32 	%f28, %f76, %f76;
	fma.rn.f32 	%f29, %f28, 0f3C80F082, 0fBD563CAE;
	fma.rn.f32 	%f30, %f29, %f28, 0f3E085941;
	fma.rn.f32 	%f31, %f30, %f28, 0fBEAAA9ED;
	fma.rn.f32 	%f32, %f31, %f28, 0f00000000;
	fma.rn.f32 	%f33, %f32, %f76, %f76;
	setp.ge.f32 	%p82, %f20, 0f3F19999A;
	selp.f32 	%f76, %f27, %f33, %p82;
	bra.uni 	$L__BB1_177;
$L__BB1_160:
	setp.lt.f32 	%p92, %f76, 0f00000000;
	selp.f32 	%f76, 0f3F800000, 0f00000000, %p92;
	bra.uni 	$L__BB1_177;
$L__BB1_161:
	setp.ltu.f32 	%p90, %f76, 0f00000000;
	@%p90 bra 	$L__BB1_163;
	fma.rn.f32 	%f50, %f76, 0fBBBB989D, 0f3F000000;
	cvt.sat.f32.f32 	%f51, %f50;
	mov.f32 	%f52, 0f4B400001;
	mov.f32 	%f53, 0f437C0000;
	fma.rm.f32 	%f54, %f51, %f53, %f52;
	add.f32 	%f55, %f54, 0fCB40007F;
	neg.f32 	%f56, %f55;
	fma.rn.f32 	%f57, %f76, 0fBFB8AA3B, %f56;
	fma.rn.f32 	%f58, %f76, 0fB2A57060, %f57;
	mov.b32 	%r341, %f54;
	shl.b32 	%r342, %r341, 23;
	mov.b32 	%f59, %r342;
	ex2.approx.ftz.f32 	%f60, %f58;
	mul.f32 	%f61, %f60, %f59;
	cvt.f64.f32 	%fd57, %f61;
	add.f64 	%fd58, %fd57, 0d3FF0000000000000;
	rcp.rn.f64 	%fd59, %fd58;
	cvt.rn.f32.f64 	%f76, %fd59;
	bra.uni 	$L__BB1_177;
$L__BB1_163:
	fma.rn.f32 	%f62, %f76, 0f3BBB989D, 0f3F000000;
	cvt.sat.f32.f32 	%f63, %f62;
	mov.f32 	%f64, 0f4B400001;
	mov.f32 	%f65, 0f437C0000;
	fma.rm.f32 	%f66, %f63, %f65, %f64;
	add.f32 	%f67, %f66, 0fCB40007F;
	neg.f32 	%f68, %f67;
	fma.rn.f32 	%f69, %f76, 0f3FB8AA3B, %f68;
	fma.rn.f32 	%f70, %f76, 0f32A57060, %f69;
	mov.b32 	%r343, %f66;
	shl.b32 	%r344, %r343, 23;
	mov.b32 	%f71, %r344;
	ex2.approx.ftz.f32 	%f72, %f70;
	mul.f32 	%f73, %f72, %f71;
	cvt.f64.f32 	%fd60, %f73;
	add.f64 	%fd61, %fd60, 0d3FF0000000000000;
	div.rn.f64 	%fd62, %fd60, %fd61;
	cvt.rn.f32.f64 	%f76, %fd62;
	bra.uni 	$L__BB1_177;
$L__BB1_164:
	cvt.f64.f32 	%fd55, %f76;
	max.f64 	%fd56, %fd55, 0d0000000000000000;
	cvt.rn.f32.f64 	%f76, %fd56;
	bra.uni 	$L__BB1_177;
$L__BB1_165:
	cvt.f64.f32 	%fd21, %f76;
	add.f64 	%fd65, %fd21, 0d3EB0C6F7A0B5ED8D;
	{
	.reg .b32 %temp; 
	mov.b64 	{%temp, %r373}, %fd65;
	}
	{
	.reg .b32 %temp; 
	mov.b64 	{%r374, %temp}, %fd65;
	}
	setp.gt.s32 	%p86, %r373, 1048575;
	mov.b32 	%r375, -1023;
	@%p86 bra 	$L__BB1_167;
	mul.f64 	%fd65, %fd65, 0d4350000000000000;
	{
	.reg .b32 %temp; 
	mov.b64 	{%temp, %r373}, %fd65;
	}
	{
	.reg .b32 %temp; 
	mov.b64 	{%r374, %temp}, %fd65;
	}
	mov.b32 	%r375, -1077;
$L__BB1_167:
	add.s32 	%r329, %r373, -1;
	setp.gt.u32 	%p87, %r329, 2146435070;
	@%p87 bra 	$L__BB1_171;
	shr.u32 	%r332, %r373, 20;
	add.s32 	%r376, %r375, %r332;
	and.b32  	%r333, %r373, 1048575;
	or.b32  	%r334, %r333, 1072693248;
	mov.b64 	%fd66, {%r374, %r334};
	setp.lt.u32 	%p89, %r334, 1073127583;
	@%p89 bra 	$L__BB1_170;
	{
	.reg .b32 %temp; 
	mov.b64 	{%r335, %temp}, %fd66;
	}
	{
	.reg .b32 %temp; 
	mov.b64 	{%temp, %r336}, %fd66;
	}
	add.s32 	%r337, %r336, -1048576;
	mov.b64 	%fd66, {%r335, %r337};
	add.s32 	%r376, %r376, 1;
$L__BB1_170:
	add.f64 	%fd23, %fd66, 0dBFF0000000000000;
	add.f64 	%fd24, %fd66, 0d3FF0000000000000;
	rcp.approx.ftz.f64 	%fd25, %fd24;
	neg.f64 	%fd26, %fd24;
	fma.rn.f64 	%fd27, %fd26, %fd25, 0d3FF0000000000000;
	fma.rn.f64 	%fd28, %fd27, %fd27, %fd27;
	fma.rn.f64 	%fd29, %fd28, %fd25, %fd25;
	mul.f64 	%fd30, %fd23, %fd29;
	fma.rn.f64 	%fd31, %fd23, %fd29, %fd30;
	mul.f64 	%fd32, %fd31, %fd31;
	fma.rn.f64 	%fd33, %fd32, 0d3EB1380B3AE80F1E, 0d3ED0EE258B7A8B04;
	fma.rn.f64 	%fd34, %fd33, %fd32, 0d3EF3B2669F02676F;
	fma.rn.f64 	%fd35, %fd34, %fd32, 0d3F1745CBA9AB0956;
	fma.rn.f64 	%fd36, %fd35, %fd32, 0d3F3C71C72D1B5154;
	fma.rn.f64 	%fd37, %fd36, %fd32, 0d3F624924923BE72D;
	fma.rn.f64 	%fd38, %fd37, %fd32, 0d3F8999999999A3C4;
	fma.rn.f64 	%fd39, %fd38, %fd32, 0d3FB5555555555554;
	sub.f64 	%fd40, %fd23, %fd31;
	add.f64 	%fd41, %fd40, %fd40;
	neg.f64 	%fd42, %fd31;
	fma.rn.f64 	%fd43, %fd42, %fd23, %fd41;
	mul.f64 	%fd44, %fd29, %fd43;
	mul.f64 	%fd45, %fd32, %fd39;
	fma.rn.f64 	%fd46, %fd45, %fd31, %fd44;
	xor.b32  	%r338, %r376, -2147483648;
	mov.b32 	%r339, 1127219200;
	mov.b64 	%fd47, {%r338, %r339};
	mov.b32 	%r340, -2147483648;
	mov.b64 	%fd48, {%r340, %r339};
	sub.f64 	%fd49, %fd47, %fd48;
	fma.rn.f64 	%fd50, %fd49, 0d3FE62E42FEFA39EF, %fd31;
	fma.rn.f64 	%fd51, %fd49, 0dBFE62E42FEFA39EF, %fd50;
	sub.f64 	%fd52, %fd51, %fd31;
	sub.f64 	%fd53, %fd46, %fd52;
	fma.rn.f64 	%fd54, %fd49, 0d3C7ABC9E3B39803F, %fd53;
	add.f64 	%fd7, %fd50, %fd54;
	cvt.rn.f32.f64 	%f76, %fd7;
	bra.uni 	$L__BB1_177;
$L__BB1_171:
	fma.rn.f64 	%fd22, %fd65, 0d7FF0000000000000, 0d7FF0000000000000;
	{
	.reg .b32 %temp; 
	mov.b64 	{%temp, %r330}, %fd65;
	}
	and.b32  	%r331, %r330, 2147483647;
	setp.eq.s32 	%p88, %r331, 0;
	selp.f64 	%fd8, 0dFFF0000000000000, %fd22, %p88;
	cvt.rn.f32.f64 	%f76, %fd8;
	bra.uni 	$L__BB1_177;
$L__BB1_172:
	fma.rn.f32 	%f38, %f76, 0f3BBB989D, 0f3F000000;
	cvt.sat.f32.f32 	%f39, %f38;
	mov.f32 	%f40, 0f4B400001;
	mov.f32 	%f41, 0f437C0000;
	fma.rm.f32 	%f42, %f39, %f41, %f40;
	add.f32 	%f43, %f42, 0fCB40007F;
	neg.f32 	%f44, %f43;
	fma.rn.f32 	%f45, %f76, 0f3FB8AA3B, %f44;
	fma.rn.f32 	%f46, %f76, 0f32A57060, %f45;
	mov.b32 	%r325, %f42;
	shl.b32 	%r326, %r325, 23;
	mov.b32 	%f47, %r326;
	ex2.approx.ftz.f32 	%f48, %f46;
	mul.f32 	%f76, %f48, %f47;
	bra.uni 	$L__BB1_177;
$L__BB1_173:
	mul.f32 	%f37, %f76, %f76;
	cvt.f64.f32 	%fd13, %f37;
	rcp.rn.f64 	%fd14, %fd13;
	neg.f64 	%fd15, %fd14;
	mul.f64 	%fd16, %fd15, 0d0000000000000000;
	cvt.rn.f32.f64 	%f76, %fd16;
	bra.uni 	$L__BB1_177;
$L__BB1_174:
	max.f32 	%f76, %f76, 0f00000000;
	bra.uni 	$L__BB1_177;
$L__BB1_175:
	mov.f32 	%f76, 0f3F800000;
	bra.uni 	$L__BB1_177;
$L__BB1_176:
	add.f32 	%f76, %f76, 0f00000000;
$L__BB1_177:
	cvta.to.global.u64 	%rd110, %rd44;
	mul.wide.s32 	%rd111, %r1, 4;
	add.s64 	%rd112, %rd110, %rd111;
	st.global.f32 	[%rd112], %f76;
$L__BB1_178:
	ret;

}
	// .globl	_Z12reduceKernelPfPiS0_iS_S0_S0_ifii
.visible .entry _Z12reduceKernelPfPiS0_iS_S0_S0_ifii(
	.param .u64 .ptr .align 1 _Z12reduceKernelPfPiS0_iS_S0_S0_ifii_param_0,
	.param .u64 .ptr .align 1 _Z12reduceKernelPfPiS0_iS_S0_S0_ifii_param_1,
	.param .u64 .ptr .align 1 _Z12reduceKernelPfPiS0_iS_S0_S0_ifii_param_2,
	.param .u32 _Z12reduceKernelPfPiS0_iS_S0_S0_ifii_param_3,
	.param .u64 .ptr .align 1 _Z12reduceKernelPfPiS0_iS_S0_S0_ifii_param_4,
	.param .u64 .ptr .align 1 _Z12reduceKernelPfPiS0_iS_S0_S0_ifii_param_5,
	.param .u64 .ptr .align 1 _Z12reduceKernelPfPiS0_iS_S0_S0_ifii_param_6,
	.param .u32 _Z12reduceKernelPfPiS0_iS_S0_S0_ifii_param_7,
	.param .f32 _Z12reduceKernelPfPiS0_iS_S0_S0_ifii_param_8,
	.param .u32 _Z12reduceKernelPfPiS0_iS_S0_S0_ifii_param_9,
	.param .u32 _Z12reduceKernelPfPiS0_iS_S0_S0_ifii_param_10
)
{
	.local .align 8 .b8 	__local_depot2[80];
	.reg .b64 	%SP;
	.reg .b64 	%SPL;
	.reg .pred 	%p<92>;
	.reg .b32 	%r<363>;
	.reg .b32 	%f<153>;
	.reg .b64 	%rd<102>;
	.reg .b64 	%fd<68>;

	mov.u64 	%SPL, __local_depot2;
	ld.param.u64 	%rd19, [_Z12reduceKernelPfPiS0_iS_S0_S0_ifii_param_0];
	ld.param.u64 	%rd22, [_Z12reduceKernelPfPiS0_iS_S0_S0_ifii_param_1];
	ld.param.u32 	%r70, [_Z12reduceKernelPfPiS0_iS_S0_S0_ifii_param_3];
	ld.param.u64 	%rd21, [_Z12reduceKernelPfPiS0_iS_S0_S0_ifii_param_5];
	ld.param.u64 	%rd23, [_Z12reduceKernelPfPiS0_iS_S0_S0_ifii_param_6];
	ld.param.u32 	%r67, [_Z12reduceKernelPfPiS0_iS_S0_S0_ifii_param_7];
	ld.param.u32 	%r68, [_Z12reduceKernelPfPiS0_iS_S0_S0_ifii_param_9];
	cvta.to.global.u64 	%rd1, %rd22;
	cvta.to.global.u64 	%rd2, %rd23;
	add.u64 	%rd3, %SPL, 0;
	add.u64 	%rd4, %SPL, 40;
	mov.u32 	%r71, %ctaid.x;
	mov.u32 	%r72, %ntid.x;
	mov.u32 	%r73, %tid.x;
	mad.lo.s32 	%r1, %r71, %r72, %r73;
	setp.ge.s32 	%p1, %r1, %r70;
	@%p1 bra 	$L__BB2_104;
	setp.lt.s32 	%p2, %r68, 1;
	@%p2 bra 	$L__BB2_13;
	and.b32  	%r2, %r68, 7;
	setp.lt.u32 	%p3, %r68, 8;
	mov.u32 	%r336, %r68;
	mov.u32 	%r337, %r1;
	@%p3 bra 	$L__BB2_5;
	and.b32  	%r3, %r68, 2147483640;
	mov.b32 	%r335, 0;
	mov.u32 	%r336, %r68;
	mov.u32 	%r337, %r1;
$L__BB2_4:
	.pragma "nounroll";
	add.s32 	%r75, %r336, -1;
	mul.wide.u32 	%rd26, %r75, 4;
	add.s64 	%rd27, %rd1, %rd26;
	ld.global.u32 	%r76, [%rd27];
	div.s32 	%r77, %r337, %r76;
	mul.lo.s32 	%r78, %r77, %r76;
	sub.s32 	%r79, %r337, %r78;
	add.s64 	%rd28, %rd3, %rd26;
	st.local.u32 	[%rd28], %r79;
	add.s32 	%r80, %r336, -2;
	mul.wide.u32 	%rd29, %r80, 4;
	add.s64 	%rd30, %rd1, %rd29;
	ld.global.u32 	%r81, [%rd30];
	div.s32 	%r82, %r77, %r81;
	mul.lo.s32 	%r83, %r82, %r81;
	sub.s32 	%r84, %r77, %r83;
	add.s64 	%rd31, %rd3, %rd29;
	st.local.u32 	[%rd31], %r84;
	add.s32 	%r85, %r336, -3;
	mul.wide.u32 	%rd32, %r85, 4;
	add.s64 	%rd33, %rd1, %rd32;
	ld.global.u32 	%r86, [%rd33];
	div.s32 	%r87, %r82, %r86;
	mul.lo.s32 	%r88, %r87, %r86;
	sub.s32 	%r89, %r82, %r88;
	add.s64 	%rd34, %rd3, %rd32;
	st.local.u32 	[%rd34], %r89;
	add.s32 	%r90, %r336, -4;
	mul.wide.u32 	%rd35, %r90, 4;
	add.s64 	%rd36, %rd1, %rd35;
	ld.global.u32 	%r91, [%rd36];
	div.s32 	%r92, %r87, %r91;
	mul.lo.s32 	%r93, %r92, %r91;
	sub.s32 	%r94, %r87, %r93;
	add.s64 	%rd37, %rd3, %rd35;
	st.local.u32 	[%rd37], %r94;
	add.s32 	%r95, %r336, -5;
	mul.wide.u32 	%rd38, %r95, 4;
	add.s64 	%rd39, %rd1, %rd38;
	ld.global.u32 	%r96, [%rd39];
	div.s32 	%r97, %r92, %r96;
	mul.lo.s32 	%r98, %r97, %r96;
	sub.s32 	%r99, %r92, %r98;
	add.s64 	%rd40, %rd3, %rd38;
	st.local.u32 	[%rd40], %r99;
	add.s32 	%r100, %r336, -6;
	mul.wide.u32 	%rd41, %r100, 4;
	add.s64 	%rd42, %rd1, %rd41;
	ld.global.u32 	%r101, [%rd42];
	div.s32 	%r102, %r97, %r101;
	mul.lo.s32 	%r103, %r102, %r101;
	sub.s32 	%r104, %r97, %r103;
	add.s64 	%rd43, %rd3, %rd41;
	st.local.u32 	[%rd43], %r104;
	add.s32 	%r105, %r336, -7;
	mul.wide.u32 	%rd44, %r105, 4;
	add.s64 	%rd45, %rd1, %rd44;
	ld.global.u32 	%r106, [%rd45];
	div.s32 	%r107, %r102, %r106;
	mul.lo.s32 	%r108, %r107, %r106;
	sub.s32 	%r109, %r102, %r108;
	add.s64 	%rd46, %rd3, %rd44;
	st.local.u32 	[%rd46], %r109;
	add.s32 	%r336, %r336, -8;
	mul.wide.u32 	%rd47, %r336, 4;
	add.s64 	%rd48, %rd1, %rd47;
	ld.global.u32 	%r110, [%rd48];
	div.s32 	%r337, %r107, %r110;
	mul.lo.s32 	%r111, %r337, %r110;
	sub.s32 	%r112, %r107, %r111;
	add.s64 	%rd49, %rd3, %rd47;
	st.local.u32 	[%rd49], %r112;
	add.s32 	%r335, %r335, 8;
	setp.ne.s32 	%p4, %r335, %r3;
	@%p4 bra 	$L__BB2_4;
$L__BB2_5:
	setp.eq.s32 	%p5, %r2, 0;
	@%p5 bra 	$L__BB2_13;
	and.b32  	%r12, %r68, 3;
	setp.lt.u32 	%p6, %r2, 4;
	@%p6 bra 	$L__BB2_8;
	add.s32 	%r113, %r336, -1;
	mul.wide.u32 	%rd50, %r113, 4;
	add.s64 	%rd51, %rd1, %rd50;
	ld.global.u32 	%r114, [%rd51];
	div.s32 	%r115, %r337, %r114;
	mul.lo.s32 	%r116, %r115, %r114;
	sub.s32 	%r117, %r337, %r116;
	add.s64 	%rd52, %rd3, %rd50;
	st.local.u32 	[%rd52], %r117;
	add.s32 	%r118, %r336, -2;
	mul.wide.u32 	%rd53, %r118, 4;
	add.s64 	%rd54, %rd1, %rd53;
	ld.global.u32 	%r119, [%rd54];
	div.s32 	%r120, %r115, %r119;
	mul.lo.s32 	%r121, %r120, %r119;
	sub.s32 	%r122, %r115, %r121;
	add.s64 	%rd55, %rd3, %rd53;
	st.local.u32 	[%rd55], %r122;
	add.s32 	%r123, %r336, -3;
	mul.wide.u32 	%rd56, %r123, 4;
	add.s64 	%rd57, %rd1, %rd56;
	ld.global.u32 	%r124, [%rd57];
	div.s32 	%r125, %r120, %r124;
	mul.lo.s32 	%r126, %r125, %r124;
	sub.s32 	%r127, %r120, %r126;
	add.s64 	%rd58, %rd3, %rd56;
	st.local.u32 	[%rd58], %r127;
	add.s32 	%r336, %r336, -4;
	mul.wide.u32 	%rd59, %r336, 4;
	add.s64 	%rd60, %rd1, %rd59;
	ld.global.u32 	%r128, [%rd60];
	div.s32 	%r337, %r125, %r128;
	mul.lo.s32 	%r129, %r337, %r128;
	sub.s32 	%r130, %r125, %r129;
	add.s64 	%rd61, %rd3, %rd59;
	st.local.u32 	[%rd61], %r130;
$L__BB2_8:
	setp.eq.s32 	%p7, %r12, 0;
	@%p7 bra 	$L__BB2_13;
	setp.eq.s32 	%p8, %r12, 1;
	@%p8 bra 	$L__BB2_11;
	add.s32 	%r131, %r336, -1;
	mul.wide.u32 	%rd62, %r131, 4;
	add.s64 	%rd63, %rd1, %rd62;
	ld.global.u32 	%r132, [%rd63];
	div.s32 	%r133, %r337, %r132;
	mul.lo.s32 	%r134, %r133, %r132;
	sub.s32 	%r135, %r337, %r134;
	add.s64 	%rd64, %rd3, %rd62;
	st.local.u32 	[%rd64], %r135;
	add.s32 	%r336, %r336, -2;
	mul.wide.u32 	%rd65, %r336, 4;
	add.s64 	%rd66, %rd1, %rd65;
	ld.global.u32 	%r136, [%rd66];
	div.s32 	%r337, %r133, %r136;
	mul.lo.s32 	%r137, %r337, %r136;
	sub.s32 	%r138, %r133, %r137;
	add.s64 	%rd67, %rd3, %rd65;
	st.local.u32 	[%rd67], %r138;
$L__BB2_11:
	and.b32  	%r139, %r68, 1;
	setp.eq.b32 	%p9, %r139, 1;
	not.pred 	%p10, %p9;
	@%p10 bra 	$L__BB2_13;
	add.s32 	%r140, %r336, -1;
	mul.wide.u32 	%rd68, %r140, 4;
	add.s64 	%rd69, %rd1, %rd68;
	ld.global.u32 	%r141, [%rd69];
	rem.s32 	%r142, %r337, %r141;
	add.s64 	%rd70, %rd3, %rd68;
	st.local.u32 	[%rd70], %r142;
$L__BB2_13:
	cvta.to.global.u64 	%rd71, %rd19;
	mul.wide.s32 	%rd72, %r1, 4;
	add.s64 	%rd5, %rd71, %rd72;
	ld.global.f32 	%f151, [%rd5];
	cvta.to.global.u64 	%rd73, %rd21;
	mul.wide.s32 	%rd74, %r67, 4;
	add.s64 	%rd75, %rd73, %rd74;
	ld.global.u32 	%r21, [%rd75];
	setp.lt.s32 	%p11, %r21, 1;
	@%p11 bra 	$L__BB2_103;
	add.s64 	%rd6, %rd4, %rd74;
	mov.b32 	%r144, 1127219200;
	mov.b32 	%r145, -2147483648;
	mov.b64 	%fd1, {%r145, %r144};
	and.b32  	%r22, %r68, 15;
	and.b32  	%r23, %r68, 7;
	and.b32  	%r24, %r68, 2147483632;
	and.b32  	%r25, %r68, 3;
	neg.s32 	%r26, %r24;
	mov.b32 	%r342, 0;
$L__BB2_15:
	mov.f32 	%f2, %f151;
	setp.lt.s32 	%p12, %r68, 1;
	@%p12 bra 	$L__BB2_43;
	setp.lt.u32 	%p13, %r68, 16;
	mov.b32 	%r345, 0;
	@%p13 bra 	$L__BB2_19;
	add.s64 	%rd100, %rd3, 32;
	add.s64 	%rd99, %rd4, 32;
	mov.u32 	%r343, %r26;
$L__BB2_18:
	.pragma "nounroll";
	ld.local.v2.u32 	{%r147, %r148}, [%rd100+-32];
	st.local.v2.u32 	[%rd99+-32], {%r147, %r148};
	ld.local.v2.u32 	{%r149, %r150}, [%rd100+-24];
	st.local.v2.u32 	[%rd99+-24], {%r149, %r150};
	ld.local.v2.u32 	{%r151, %r152}, [%rd100+-16];
	st.local.v2.u32 	[%rd99+-16], {%r151, %r152};
	ld.local.v2.u32 	{%r153, %r154}, [%rd100+-8];
	st.local.v2.u32 	[%rd99+-8], {%r153, %r154};
	ld.local.v2.u32 	{%r155, %r156}, [%rd100];
	st.local.v2.u32 	[%rd99], {%r155, %r156};
	ld.local.v2.u32 	{%r157, %r158}, [%rd100+8];
	st.local.v2.u32 	[%rd99+8], {%r157, %r158};
	ld.local.v2.u32 	{%r159, %r160}, [%rd100+16];
	st.local.v2.u32 	[%rd99+16], {%r159, %r160};
	ld.local.v2.u32 	{%r161, %r162}, [%rd100+24];
	st.local.v2.u32 	[%rd99+24], {%r161, %r162};
	add.s32 	%r343, %r343, 16;
	add.s64 	%rd100, %rd100, 64;
	add.s64 	%rd99, %rd99, 64;
	setp.ne.s32 	%p14, %r343, 0;
	mov.u32 	%r345, %r24;
	@%p14 bra 	$L__BB2_18;
$L__BB2_19:
	setp.eq.s32 	%p15, %r22, 0;
	@%p15 bra 	$L__BB2_29;
	add.s32 	%r163, %r22, -1;
	setp.lt.u32 	%p16, %r163, 7;
	@%p16 bra 	$L__BB2_22;
	mul.wide.u32 	%rd78, %r345, 4;
	add.s64 	%rd79, %rd3, %rd78;
	ld.local.u32 	%r164, [%rd79];
	add.s64 	%rd80, %rd4, %rd78;
	st.local.u32 	[%rd80], %r164;
	ld.local.u32 	%r165, [%rd79+4];
	st.local.u32 	[%rd80+4], %r165;
	ld.local.u32 	%r166, [%rd79+8];
	st.local.u32 	[%rd80+8], %r166;
	ld.local.u32 	%r167, [%rd79+12];
	st.local.u32 	[%rd80+12], %r167;
	ld.local.u32 	%r168, [%rd79+16];
	st.local.u32 	[%rd80+16], %r168;
	ld.local.u32 	%r169, [%rd79+20];
	st.local.u32 	[%rd80+20], %r169;
	ld.local.u32 	%r170, [%rd79+24];
	st.local.u32 	[%rd80+24], %r170;
	ld.local.u32 	%r171, [%rd79+28];
	st.local.u32 	[%rd80+28], %r171;
	add.s32 	%r345, %r345, 8;
$L__BB2_22:
	setp.eq.s32 	%p17, %r23, 0;
	@%p17 bra 	$L__BB2_29;
	add.s32 	%r172, %r23, -1;
	setp.lt.u32 	%p18, %r172, 3;
	@%p18 bra 	$L__BB2_25;
	mul.wide.u32 	%rd81, %r345, 4;
	add.s64 	%rd82, %rd3, %rd81;
	ld.local.u32 	%r173, [%rd82];
	add.s64 	%rd83, %rd4, %rd81;
	st.local.u32 	[%rd83], %r173;
	ld.local.u32 	%r174, [%rd82+4];
	st.local.u32 	[%rd83+4], %r174;
	ld.local.u32 	%r175, [%rd82+8];
	st.local.u32 	[%rd83+8], %r175;
	ld.local.u32 	%r176, [%rd82+12];
	st.local.u32 	[%rd83+12], %r176;
	add.s32 	%r345, %r345, 4;
$L__BB2_25:
	setp.eq.s32 	%p19, %r25, 0;
	@%p19 bra 	$L__BB2_29;
	setp.eq.s32 	%p20, %r25, 1;
	mul.wide.u32 	%rd84, %r345, 4;
	add.s64 	%rd13, %rd3, %rd84;
	ld.local.u32 	%r177, [%rd13];
	add.s64 	%rd14, %rd4, %rd84;
	st.local.u32 	[%rd14], %r177;
	@%p20 bra 	$L__BB2_29;
	setp.eq.s32 	%p21, %r25, 2;
	ld.local.u32 	%r178, [%rd13+4];
	st.local.u32 	[%rd14+4], %r178;
	@%p21 bra 	$L__BB2_29;
	ld.local.u32 	%r179, [%rd13+8];
	st.local.u32 	[%rd14+8], %r179;
$L__BB2_29:
	setp.lt.u32 	%p22, %r68, 16;
	st.local.u32 	[%rd6], %r342;
	mov.b32 	%r353, 0;
	mov.u32 	%r358, %r353;
	@%p22 bra 	$L__BB2_32;
	mov.b32 	%r347, 0;
	mov.u32 	%r358, %r347;
$L__BB2_31:
	.pragma "nounroll";
	mul.wide.u32 	%rd85, %r347, 4;
	add.s64 	%rd86, %rd4, %rd85;
	ld.local.v2.u32 	{%r183, %r184}, [%rd86];
	add.s64 	%rd87, %rd2, %rd85;
	ld.global.u32 	%r185, [%rd87];
	mad.lo.s32 	%r186, %r185, %r183, %r358;
	ld.global.u32 	%r187, [%rd87+4];
	mad.lo.s32 	%r188, %r187, %r184, %r186;
	ld.local.v2.u32 	{%r189, %r190}, [%rd86+8];
	ld.global.u32 	%r191, [%rd87+8];
	mad.lo.s32 	%r192, %r191, %r189, %r188;
	ld.global.u32 	%r193, [%rd87+12];
	mad.lo.s32 	%r194, %r193, %r190, %r192;
	ld.local.v2.u32 	{%r195, %r196}, [%rd86+16];
	ld.global.u32 	%r197, [%rd87+16];
	mad.lo.s32 	%r198, %r197, %r195, %r194;
	ld.global.u32 	%r199, [%rd87+20];
	mad.lo.s32 	%r200, %r199, %r196, %r198;
	ld.local.v2.u32 	{%r201, %r202}, [%rd86+24];
	ld.global.u32 	%r203, [%rd87+24];
	mad.lo.s32 	%r204, %r203, %r201, %r200;
	ld.global.u32 	%r205, [%rd87+28];
	mad.lo.s32 	%r206, %r205, %r202, %r204;
	ld.local.v2.u32 	{%r207, %r208}, [%rd86+32];
	ld.global.u32 	%r209, [%rd87+32];
	mad.lo.s32 	%r210, %r209, %r207, %r206;
	ld.global.u32 	%r211, [%rd87+36];
	mad.lo.s32 	%r212, %r211, %r208, %r210;
	ld.local.v2.u32 	{%r213, %r214}, [%rd86+40];
	ld.global.u32 	%r215, [%rd87+40];
	mad.lo.s32 	%r216, %r215, %r213, %r212;
	ld.global.u32 	%r217, [%rd87+44];
	mad.lo.s32 	%r218, %r217, %r214, %r216;
	ld.local.v2.u32 	{%r219, %r220}, [%rd86+48];
	ld.global.u32 	%r221, [%rd87+48];
	mad.lo.s32 	%r222, %r221, %r219, %r218;
	ld.global.u32 	%r223, [%rd87+52];
	mad.lo.s32 	%r224, %r223, %r220, %r222;
	ld.local.v2.u32 	{%r225, %r226}, [%rd86+56];
	ld.global.u32 	%r227, [%rd87+56];
	mad.lo.s32 	%r228, %r227, %r225, %r224;
	ld.global.u32 	%r229, [%rd87+60];
	mad.lo.s32 	%r358, %r229, %r226, %r228;
	add.s32 	%r347, %r347, 16;
	setp.ne.s32 	%p23, %r347, %r24;
	mov.u32 	%r353, %r24;
	@%p23 bra 	$L__BB2_31;
$L__BB2_32:
	setp.eq.s32 	%p24, %r22, 0;
	@%p24 bra 	$L__BB2_42;
	add.s32 	%r231, %r22, -1;
	setp.lt.u32 	%p25, %r231, 7;
	@%p25 bra 	$L__BB2_35;
	mul.wide.u32 	%rd88, %r353, 4;
	add.s64 	%rd89, %rd4, %rd88;
	ld.local.u32 	%r232, [%rd89];
	add.s64 	%rd90, %rd2, %rd88;
	ld.global.u32 	%r233, [%rd90];
	mad.lo.s32 	%r234, %r233, %r232, %r358;
	ld.local.u32 	%r235, [%rd89+4];
	ld.global.u32 	%r236, [%rd90+4];
	mad.lo.s32 	%r237, %r236, %r235, %r234;
	ld.local.u32 	%r238, [%rd89+8];
	ld.global.u32 	%r239, [%rd90+8];
	mad.lo.s32 	%r240, %r239, %r238, %r237;
	ld.local.u32 	%r241, [%rd89+12];
	ld.global.u32 	%r242, [%rd90+12];
	mad.lo.s32 	%r243, %r242, %r241, %r240;
	ld.local.u32 	%r244, [%rd89+16];
	ld.global.u32 	%r245, [%rd90+16];
	mad.lo.s32 	%r246, %r245, %r244, %r243;
	ld.local.u32 	%r247, [%rd89+20];
	ld.global.u32 	%r248, [%rd90+20];
	mad.lo.s32 	%r249, %r248, %r247, %r246;
	ld.local.u32 	%r250, [%rd89+24];
	ld.global.u32 	%r251, [%rd90+24];
	mad.lo.s32 	%r252, %r251, %r250, %r249;
	ld.local.u32 	%r253, [%rd89+28];
	ld.global.u32 	%r254, [%rd90+28];
	mad.lo.s32 	%r358, %r254, %r253, %r252;
	add.s32 	%r353, %r353, 8;
$L__BB2_35:
	setp.eq.s32 	%p26, %r23, 0;
	@%p26 bra 	$L__BB2_42;
	add.s32 	%r256, %r23, -1;
	setp.lt.u32 	%p27, %r256, 3;
	@%p27 bra 	$L__BB2_38;
	mul.wide.u32 	%rd91, %r353, 4;
	add.s64 	%rd92, %rd4, %rd91;
	ld.local.u32 	%r257, [%rd92];
	add.s64 	%rd93, %rd2, %rd91;
	ld.global.u32 	%r258, [%rd93];
	mad.lo.s32 	%r259, %r258, %r257, %r358;
	ld.local.u32 	%r260, [%rd92+4];
	ld.global.u32 	%r261, [%rd93+4];
	mad.lo.s32 	%r262, %r261, %r260, %r259;
	ld.local.u32 	%r263, [%rd92+8];
	ld.global.u32 	%r264, [%rd93+8];
	mad.lo.s32 	%r265, %r264, %r263, %r262;
	ld.local.u32 	%r266, [%rd92+12];
	ld.global.u32 	%r267, [%rd93+12];
	mad.lo.s32 	%r358, %r267, %r266, %r265;
	add.s32 	%r353, %r353, 4;
$L__BB2_38:
	setp.eq.s32 	%p28, %r25, 0;
	@%p28 bra 	$L__BB2_42;
	setp.eq.s32 	%p29, %r25, 1;
	mul.wide.u32 	%rd94, %r353, 4;
	add.s64 	%rd15, %rd4, %rd94;
	ld.local.u32 	%r268, [%rd15];
	add.s64 	%rd16, %rd2, %rd94;
	ld.global.u32 	%r269, [%rd16];
	mad.lo.s32 	%r358, %r269, %r268, %r358;
	@%p29 bra 	$L__BB2_42;
	setp.eq.s32 	%p30, %r25, 2;
	ld.local.u32 	%r270, [%rd15+4];
	ld.global.u32 	%r271, [%rd16+4];
	mad.lo.s32 	%r358, %r271, %r270, %r358;
	@%p30 bra 	$L__BB2_42;
	ld.local.u32 	%r272, [%rd15+8];
	ld.global.u32 	%r273, [%rd16+8];
	mad.lo.s32 	%r358, %r273, %r272, %r358;
$L__BB2_42:
	cvt.s64.s32 	%rd101, %r358;
	bra.uni 	$L__BB2_44;
$L__BB2_43:
	st.local.u32 	[%rd6], %r342;
	mov.b64 	%rd101, 0;
$L__BB2_44:
	ld.param.u32 	%r308, [_Z12reduceKernelPfPiS0_iS_S0_S0_ifii_param_10];
	ld.param.u64 	%rd98, [_Z12reduceKernelPfPiS0_iS_S0_S0_ifii_param_4];
	cvta.to.global.u64 	%rd95, %rd98;
	shl.b64 	%rd96, %rd101, 2;
	add.s64 	%rd97, %rd95, %rd96;
	ld.global.f32 	%f3, [%rd97];
	setp.gt.s32 	%p31, %r308, 9;
	@%p31 bra 	$L__BB2_61;
	ld.param.u32 	%r321, [_Z12reduceKernelPfPiS0_iS_S0_S0_ifii_param_10];
	setp.gt.s32 	%p44, %r321, 4;
	@%p44 bra 	$L__BB2_53;
	ld.param.u32 	%r328, [_Z12reduceKernelPfPiS0_iS_S0_S0_ifii_param_10];
	setp.gt.s32 	%p51, %r328, 2;
	@%p51 bra 	$L__BB2_50;
	ld.param.u32 	%r331, [_Z12reduceKernelPfPiS0_iS_S0_S0_ifii_param_10];
	setp.eq.s32 	%p54, %r331, 1;
	@%p54 bra 	$L__BB2_77;
	ld.param.u32 	%r332, [_Z12reduceKernelPfPiS0_iS_S0_S0_ifii_param_10];
	setp.eq.s32 	%p55, %r332, 2;
	@%p55 bra 	$L__BB2_49;
	bra.uni 	$L__BB2_101;
$L__BB2_49:
	mul.f32 	%f151, %f2, %f3;
	bra.uni 	$L__BB2_102;
$L__BB2_50:
	ld.param.u32 	%r329, [_Z12reduceKernelPfPiS0_iS_S0_S0_ifii_param_10];
	setp.eq.s32 	%p52, %r329, 3;
	mov.f32 	%f151, %f2;
	@%p52 bra 	$L__BB2_102;
	ld.param.u32 	%r330, [_Z12reduceKernelPfPiS0_iS_S0_S0_ifii_param_10];
	setp.eq.s32 	%p53, %r330, 4;
	@%p53 bra 	$L__BB2_52;
	bra.uni 	$L__BB2_101;
$L__BB2_52:
	neg.f32 	%f151, %f2;
	bra.uni 	$L__BB2_102;
$L__BB2_53:
	ld.param.u32 	%r322, [_Z12reduceKernelPfPiS0_iS_S0_S0_ifii_param_10];
	setp.gt.s32 	%p45, %r322, 6;
	@%p45 bra 	$L__BB2_57;
	ld.param.u32 	%r326, [_Z12reduceKernelPfPiS0_iS_S0_S0_ifii_param_10];
	setp.eq.s32 	%p49, %r326, 5;
	@%p49 bra 	$L__BB2_78;
	ld.param.u32 	%r327, [_Z12reduceKernelPfPiS0_iS_S0_S0_ifii_param_10];
	setp.eq.s32 	%p50, %r327, 6;
	@%p50 bra 	$L__BB2_56;
	bra.uni 	$L__BB2_101;
$L__BB2_56:
	setp.eq.f32 	%p89, %f2, %f3;
	selp.f32 	%f151, 0f3F800000, 0f00000000, %p89;
	bra.uni 	$L__BB2_102;
$L__BB2_57:
	ld.param.u32 	%r323, [_Z12reduceKernelPfPiS0_iS_S0_S0_ifii_param_10];
	setp.eq.s32 	%p46, %r323, 7;
	@%p46 bra 	$L__BB2_79;
	ld.param.u32 	%r324, [_Z12reduceKernelPfPiS0_iS_S0_S0_ifii_param_10];
	setp.eq.s32 	%p47, %r324, 8;
	@%p47 bra 	$L__BB2_82;
	ld.param.u32 	%r325, [_Z12reduceKernelPfPiS0_iS_S0_S0_ifii_param_10];
	setp.eq.s32 	%p48, %r325, 9;
	@%p48 bra 	$L__BB2_60;
	bra.uni 	$L__BB2_101;
$L__BB2_60:
	setp.gt.f32 	%p87, %f2, 0f00000000;
	selp.f32 	%f151, %f3, 0f00000000, %p87;
	bra.uni 	$L__BB2_102;
$L__BB2_61:
	ld.param.u32 	%r309, [_Z12reduceKernelPfPiS0_iS_S0_S0_ifii_param_10];
	setp.gt.s32 	%p32, %r309, 13;
	@%p32 bra 	$L__BB2_69;
	ld.param.u32 	%r316, [_Z12reduceKernelPfPiS0_iS_S0_S0_ifii_param_10];
	setp.gt.s32 	%p39, %r316, 11;
	@%p39 bra 	$L__BB2_66;
	ld.param.u32 	%r319, [_Z12reduceKernelPfPiS0_iS_S0_S0_ifii_param_10];
	setp.eq.s32 	%p42, %r319, 10;
	@%p42 bra 	$L__BB2_83;
	ld.param.u32 	%r320, [_Z12reduceKernelPfPiS0_iS_S0_S0_ifii_param_10];
	setp.eq.s32 	%p43, %r320, 11;
	@%p43 bra 	$L__BB2_65;
	bra.uni 	$L__BB2_101;
$L__BB2_65:
	cvt.f64.f32 	%fd19, %f3;
	cvt.f64.f32 	%fd20, %f2;
	add.f64 	%fd21, %fd20, 0d3EB0C6F7A0B5ED8D;
	div.rn.f64 	%fd22, %fd19, %fd21;
	cvt.rn.f32.f64 	%f151, %fd22;
	bra.uni 	$L__BB2_102;
$L__BB2_66:
	ld.param.u32 	%r317, [_Z12reduceKernelPfPiS0_iS_S0_S0_ifii_param_10];
	setp.eq.s32 	%p40, %r317, 12;
	@%p40 bra 	$L__BB2_90;
	ld.param.u32 	%r318, [_Z12reduceKernelPfPiS0_iS_S0_S0_ifii_param_10];
	setp.eq.s32 	%p41, %r318, 13;
	@%p41 bra 	$L__BB2_68;
	bra.uni 	$L__BB2_101;
$L__BB2_68:
	rcp.rn.f32 	%f151, %f2;
	bra.uni 	$L__BB2_102;
$L__BB2_69:
	ld.param.u32 	%r310, [_Z12reduceKernelPfPiS0_iS_S0_S0_ifii_param_10];
	setp.gt.s32 	%p33, %r310, 15;
	@%p33 bra 	$L__BB2_73;
	ld.param.u32 	%r314, [_Z12reduceKernelPfPiS0_iS_S0_S0_ifii_param_10];
	setp.eq.s32 	%p37, %r314, 14;
	@%p37 bra 	$L__BB2_91;
	ld.param.u32 	%r315, [_Z12reduceKernelPfPiS0_iS_S0_S0_ifii_param_10];
	setp.eq.s32 	%p38, %r315, 15;
	@%p38 bra 	$L__BB2_72;
	bra.uni 	$L__BB2_101;
$L__BB2_72:
	sub.f32 	%f109, %f2, %f3;
	cvt.f64.f32 	%fd11, %f109;
	setp.lt.f64 	%p80, %fd11, 0d3F847AE147AE147B;
	sub.f32 	%f110, %f3, %f2;
	cvt.f64.f32 	%fd12, %f110;
	setp.lt.f64 	%p81, %fd12, 0d3F847AE147AE147B;
	and.pred  	%p82, %p80, %p81;
	selp.u32 	%r288, 1, 0, %p82;
	cvt.rn.f32.u32 	%f151, %r288;
	bra.uni 	$L__BB2_102;
$L__BB2_73:
	ld.param.u32 	%r311, [_Z12reduceKernelPfPiS0_iS_S0_S0_ifii_param_10];
	setp.eq.s32 	%p34, %r311, 16;
	@%p34 bra 	$L__BB2_92;
	ld.param.u32 	%r312, [_Z12reduceKernelPfPiS0_iS_S0_S0_ifii_param_10];
	setp.eq.s32 	%p35, %r312, 17;
	mov.f32 	%f151, 0f3F800000;
	@%p35 bra 	$L__BB2_93;
	ld.param.u32 	%r313, [_Z12reduceKernelPfPiS0_iS_S0_S0_ifii_param_10];
	setp.eq.s32 	%p36, %r313, 18;
	@%p36 bra 	$L__BB2_76;
	bra.uni 	$L__BB2_101;
$L__BB2_76:
	abs.f32 	%f31, %f2;
	mul.f32 	%f32, %f31, 0f4038AA3B;
	ex2.approx.ftz.f32 	%f33, %f32;
	add.f32 	%f34, %f33, 0f3F800000;
	rcp.approx.ftz.f32 	%f35, %f34;
	fma.rn.f32 	%f36, %f35, 0fC0000000, 0f3F800000;
	setp.ge.f32 	%p56, %f31, 0f41102CB4;
	selp.f32 	%f37, 0f3F800000, %f36, %p56;
	copysign.f32 	%f38, %f2, %f37;
	mul.f32 	%f39, %f2, %f2;
	fma.rn.f32 	%f40, %f39, 0f3C80F082, 0fBD563CAE;
	fma.rn.f32 	%f41, %f40, %f39, 0f3E085941;
	fma.rn.f32 	%f42, %f41, %f39, 0fBEAAA9ED;
	fma.rn.f32 	%f43, %f42, %f39, 0f00000000;
	fma.rn.f32 	%f44, %f43, %f2, %f2;
	setp.ge.f32 	%p57, %f31, 0f3F19999A;
	selp.f32 	%f151, %f38, %f44, %p57;
	bra.uni 	$L__BB2_102;
$L__BB2_77:
	add.f32 	%f151, %f2, %f3;
	bra.uni 	$L__BB2_102;
$L__BB2_78:
	setp.lt.f32 	%p90, %f2, %f3;
	selp.f32 	%f151, 0f3F800000, 0f00000000, %p90;
	bra.uni 	$L__BB2_102;
$L__BB2_79:
	setp.ltu.f32 	%p88, %f2, 0f00000000;
	@%p88 bra 	$L__BB2_81;
	fma.rn.f32 	%f123, %f2, 0fBBBB989D, 0f3F000000;
	cvt.sat.f32.f32 	%f124, %f123;
	mov.f32 	%f125, 0f4B400001;
	mov.f32 	%f126, 0f437C0000;
	fma.rm.f32 	%f127, %f124, %f126, %f125;
	add.f32 	%f128, %f127, 0fCB40007F;
	neg.f32 	%f129, %f128;
	fma.rn.f32 	%f130, %f2, 0fBFB8AA3B, %f129;
	fma.rn.f32 	%f131, %f2, 0fB2A57060, %f130;
	mov.b32 	%r304, %f127;
	shl.b32 	%r305, %r304, 23;
	mov.b32 	%f132, %r305;
	ex2.approx.ftz.f32 	%f133, %f131;
	mul.f32 	%f134, %f133, %f132;
	cvt.f64.f32 	%fd58, %f134;
	add.f64 	%fd59, %fd58, 0d3FF0000000000000;
	rcp.rn.f64 	%fd60, %fd59;
	cvt.rn.f32.f64 	%f151, %fd60;
	bra.uni 	$L__BB2_102;
$L__BB2_81:
	fma.rn.f32 	%f135, %f2, 0f3BBB989D, 0f3F000000;
	cvt.sat.f32.f32 	%f136, %f135;
	mov.f32 	%f137, 0f4B400001;
	mov.f32 	%f138, 0f437C0000;
	fma.rm.f32 	%f139, %f136, %f138, %f137;
	add.f32 	%f140, %f139, 0fCB40007F;
	neg.f32 	%f141, %f140;
	fma.rn.f32 	%f142, %f2, 0f3FB8AA3B, %f141;
	fma.rn.f32 	%f143, %f2, 0f32A57060, %f142;
	mov.b32 	%r306, %f139;
	shl.b32 	%r307, %r306, 23;
	mov.b32 	%f144, %r307;
	ex2.approx.ftz.f32 	%f145, %f143;
	mul.f32 	%f146, %f145, %f144;
	cvt.f64.f32 	%fd61, %f146;
	add.f64 	%fd62, %fd61, 0d3FF0000000000000;
	div.rn.f64 	%fd63, %fd61, %fd62;
	cvt.rn.f32.f64 	%f151, %fd63;
	bra.uni 	$L__BB2_102;
$L__BB2_82:
	cvt.f64.f32 	%fd56, %f2;
	max.f64 	%fd57, %fd56, 0d0000000000000000;
	cvt.rn.f32.f64 	%f151, %fd57;
	bra.uni 	$L__BB2_102;
$L__BB2_83:
	cvt.f64.f32 	%fd23, %f2;
	add.f64 	%fd66, %fd23, 0d3EB0C6F7A0B5ED8D;
	{
	.reg .b32 %temp; 
	mov.b64 	{%temp, %r359}, %fd66;
	}
	{
	.reg .b32 %temp; 
	mov.b64 	{%r360, %temp}, %fd66;
	}
	setp.gt.s32 	%p83, %r359, 1048575;
	mov.b32 	%r361, -1023;
	@%p83 bra 	$L__BB2_85;
	mul.f64 	%fd66, %fd66, 0d4350000000000000;
	{
	.reg .b32 %temp; 
	mov.b64 	{%temp, %r359}, %fd66;
	}
	{
	.reg .b32 %temp; 
	mov.b64 	{%r360, %temp}, %fd66;
	}
	mov.b32 	%r361, -1077;
$L__BB2_85:
	add.s32 	%r293, %r359, -1;
	setp.gt.u32 	%p84, %r293, 2146435070;
	@%p84 bra 	$L__BB2_89;
	shr.u32 	%r296, %r359, 20;
	add.s32 	%r362, %r361, %r296;
	and.b32  	%r297, %r359, 1048575;
	or.b32  	%r298, %r297, 1072693248;
	mov.b64 	%fd67, {%r360, %r298};
	setp.lt.u32 	%p86, %r298, 1073127583;
	@%p86 bra 	$L__BB2_88;
	{
	.reg .b32 %temp; 
	mov.b64 	{%r299, %temp}, %fd67;
	}
	{
	.reg .b32 %temp; 
	mov.b64 	{%temp, %r300}, %fd67;
	}
	add.s32 	%r301, %r300, -1048576;
	mov.b64 	%fd67, {%r299, %r301};
	add.s32 	%r362, %r362, 1;
$L__BB2_88:
	add.f64 	%fd25, %fd67, 0dBFF0000000000000;
	add.f64 	%fd26, %fd67, 0d3FF0000000000000;
	rcp.approx.ftz.f64 	%fd27, %fd26;
	neg.f64 	%fd28, %fd26;
	fma.rn.f64 	%fd29, %fd28, %fd27, 0d3FF0000000000000;
	fma.rn.f64 	%fd30, %fd29, %fd29, %fd29;
	fma.rn.f64 	%fd31, %fd30, %fd27, %fd27;
	mul.f64 	%fd32, %fd25, %fd31;
	fma.rn.f64 	%fd33, %fd25, %fd31, %fd32;
	mul.f64 	%fd34, %fd33, %fd33;
	fma.rn.f64 	%fd35, %fd34, 0d3EB1380B3AE80F1E, 0d3ED0EE258B7A8B04;
	fma.rn.f64 	%fd36, %fd35, %fd34, 0d3EF3B2669F02676F;
	fma.rn.f64 	%fd37, %fd36, %fd34, 0d3F1745CBA9AB0956;
	fma.rn.f64 	%fd38, %fd37, %fd34, 0d3F3C71C72D1B5154;
	fma.rn.f64 	%fd39, %fd38, %fd34, 0d3F624924923BE72D;
	fma.rn.f64 	%fd40, %fd39, %fd34, 0d3F8999999999A3C4;
	fma.rn.f64 	%fd41, %fd40, %fd34, 0d3FB5555555555554;
	sub.f64 	%fd42, %fd25, %fd33;
	add.f64 	%fd43, %fd42, %fd42;
	neg.f64 	%fd44, %fd33;
	fma.rn.f64 	%fd45, %fd44, %fd25, %fd43;
	mul.f64 	%fd46, %fd31, %fd45;
	mul.f64 	%fd47, %fd34, %fd41;
	fma.rn.f64 	%fd48, %fd47, %fd33, %fd46;
	xor.b32  	%r302, %r362, -2147483648;
	mov.b32 	%r303, 1127219200;
	mov.b64 	%fd49, {%r302, %r303};
	sub.f64 	%fd50, %fd49, %fd1;
	fma.rn.f64 	%fd51, %fd50, 0d3FE62E42FEFA39EF, %fd33;
	fma.rn.f64 	%fd52, %fd50, 0dBFE62E42FEFA39EF, %fd51;
	sub.f64 	%fd53, %fd52, %fd33;
	sub.f64 	%fd54, %fd48, %fd53;
	fma.rn.f64 	%fd55, %fd50, 0d3C7ABC9E3B39803F, %fd54;
	add.f64 	%fd8, %fd51, %fd55;
	cvt.rn.f32.f64 	%f151, %fd8;
	bra.uni 	$L__BB2_102;
$L__BB2_89:
	fma.rn.f64 	%fd24, %fd66, 0d7FF0000000000000, 0d7FF0000000000000;
	{
	.reg .b32 %temp; 
	mov.b64 	{%temp, %r294}, %fd66;
	}
	and.b32  	%r295, %r294, 2147483647;
	setp.eq.s32 	%p85, %r295, 0;
	selp.f64 	%fd9, 0dFFF0000000000000, %fd24, %p85;
	cvt.rn.f32.f64 	%f151, %fd9;
	bra.uni 	$L__BB2_102;
$L__BB2_90:
	fma.rn.f32 	%f112, %f2, 0f3BBB989D, 0f3F000000;
	cvt.sat.f32.f32 	%f113, %f112;
	mov.f32 	%f114, 0f4B400001;
	mov.f32 	%f115, 0f437C0000;
	fma.rm.f32 	%f116, %f113, %f115, %f114;
	add.f32 	%f117, %f116, 0fCB40007F;
	neg.f32 	%f118, %f117;
	fma.rn.f32 	%f119, %f2, 0f3FB8AA3B, %f118;
	fma.rn.f32 	%f120, %f2, 0f32A57060, %f119;
	mov.b32 	%r289, %f116;
	shl.b32 	%r290, %r289, 23;
	mov.b32 	%f121, %r290;
	ex2.approx.ftz.f32 	%f122, %f120;
	mul.f32 	%f151, %f122, %f121;
	bra.uni 	$L__BB2_102;
$L__BB2_91:
	mul.f32 	%f111, %f2, %f2;
	cvt.f64.f32 	%fd14, %f111;
	rcp.rn.f64 	%fd15, %fd14;
	neg.f64 	%fd16, %fd15;
	cvt.f64.f32 	%fd17, %f3;
	mul.f64 	%fd18, %fd16, %fd17;
	cvt.rn.f32.f64 	%f151, %fd18;
	bra.uni 	$L__BB2_102;
$L__BB2_92:
	setp.gt.f32 	%p79, %f2, %f3;
	selp.f32 	%f151, %f2, %f3, %p79;
	bra.uni 	$L__BB2_102;
$L__BB2_93:
	mul.f32 	%f46, %f3, 0f3F000000;
	cvt.rzi.f32.f32 	%f47, %f46;
	add.f32 	%f48, %f47, %f47;
	sub.f32 	%f49, %f3, %f48;
	abs.f32 	%f20, %f49;
	abs.f32 	%f21, %f2;
	setp.lt.f32 	%p58, %f21, 0f00800000;
	mul.f32 	%f50, %f21, 0f4B800000;
	selp.f32 	%f51, %f50, %f21, %p58;
	selp.f32 	%f52, 0fC1C00000, 0f00000000, %p58;
	mov.b32 	%r274, %f51;
	add.s32 	%r275, %r274, -1060439283;
	and.b32  	%r276, %r275, -8388608;
	sub.s32 	%r277, %r274, %r276;
	mov.b32 	%f53, %r277;
	cvt.rn.f32.s32 	%f54, %r276;
	fma.rn.f32 	%f55, %f54, 0f34000000, %f52;
	add.f32 	%f56, %f53, 0fBF800000;
	add.f32 	%f57, %f53, 0f3F800000;
	rcp.approx.ftz.f32 	%f58, %f57;
	add.f32 	%f59, %f56, %f56;
	mul.f32 	%f60, %f59, %f58;
	mul.f32 	%f61, %f60, %f60;
	sub.f32 	%f62, %f56, %f60;
	add.f32 	%f63, %f62, %f62;
	neg.f32 	%f64, %f60;
	fma.rn.f32 	%f65, %f64, %f56, %f63;
	mul.rn.f32 	%f66, %f58, %f65;
	fma.rn.f32 	%f67, %f61, 0f3A2C32E4, 0f3B52E7DB;
	fma.rn.f32 	%f68, %f67, %f61, 0f3C93BB73;
	fma.rn.f32 	%f69, %f68, %f61, 0f3DF6384F;
	mul.rn.f32 	%f70, %f69, %f61;
	fma.rn.f32 	%f71, %f60, 0f3FB8AA3B, %f55;
	sub.f32 	%f72, %f55, %f71;
	fma.rn.f32 	%f73, %f60, 0f3FB8AA3B, %f72;
	fma.rn.f32 	%f74, %f66, 0f3FB8AA3B, %f73;
	fma.rn.f32 	%f75, %f60, 0f32A55E34, %f74;
	mul.f32 	%f76, %f70, 0f40400000;
	fma.rn.f32 	%f77, %f76, %f66, %f75;
	fma.rn.f32 	%f78, %f70, %f60, %f77;
	add.rn.f32 	%f79, %f71, %f78;
	neg.f32 	%f80, %f71;
	add.rn.f32 	%f81, %f79, %f80;
	neg.f32 	%f82, %f81;
	add.rn.f32 	%f83, %f78, %f82;
	mul.rn.f32 	%f84, %f79, %f3;
	neg.f32 	%f85, %f84;
	fma.rn.f32 	%f86, %f79, %f3, %f85;
	fma.rn.f32 	%f87, %f83, %f3, %f86;
	cvt.rni.f32.f32 	%f88, %f84;
	sub.f32 	%f89, %f84, %f88;
	add.f32 	%f90, %f89, %f87;
	fma.rn.f32 	%f91, %f90, 0f391FCB8E, 0f3AAF85ED;
	fma.rn.f32 	%f92, %f91, %f90, 0f3C1D9856;
	fma.rn.f32 	%f93, %f92, %f90, 0f3D6357BB;
	fma.rn.f32 	%f94, %f93, %f90, 0f3E75FDEC;
	fma.rn.f32 	%f95, %f94, %f90, 0f3F317218;
	fma.rn.f32 	%f96, %f95, %f90, 0f3F800000;
	cvt.rzi.s32.f32 	%r278, %f88;
	setp.gt.f32 	%p59, %f88, 0f00000000;
	selp.b32 	%r279, 0, -2097152000, %p59;
	add.s32 	%r280, %r279, 2130706432;
	mov.b32 	%f97, %r280;
	mul.f32 	%f98, %f96, %f97;
	shl.b32 	%r281, %r278, 23;
	sub.s32 	%r282, %r281, %r279;
	mov.b32 	%f99, %r282;
	mul.f32 	%f100, %f98, %f99;
	abs.f32 	%f101, %f84;
	setp.gt.f32 	%p60, %f101, 0f43180000;
	setp.lt.f32 	%p61, %f84, 0f00000000;
	selp.f32 	%f102, 0f00000000, 0f7F800000, %p61;
	selp.f32 	%f22, %f102, %f100, %p60;
	setp.eq.f32 	%p62, %f2, 0f3F800000;
	setp.eq.f32 	%p63, %f3, 0f00000000;
	or.pred  	%p64, %p62, %p63;
	@%p64 bra 	$L__BB2_102;
	setp.num.f32 	%p65, %f21, %f21;
	abs.f32 	%f103, %f3;
	setp.num.f32 	%p66, %f103, %f103;
	and.pred  	%p67, %p65, %p66;
	@%p67 bra 	$L__BB2_96;
	add.rn.f32 	%f151, %f2, %f3;
	bra.uni 	$L__BB2_102;
$L__BB2_96:
	setp.neu.f32 	%p68, %f2, 0f00000000;
	setp.neu.f32 	%p69, %f21, 0f7F800000;
	and.pred  	%p70, %p68, %p69;
	@%p70 bra 	$L__BB2_98;
	setp.neu.f32 	%p77, %f20, 0f3F800000;
	add.f32 	%f108, %f2, %f2;
	mov.b32 	%r283, %f108;
	setp.lt.f32 	%p78, %f3, 0f00000000;
	xor.b32  	%r284, %r283, 2139095040;
	selp.b32 	%r285, %r284, %r283, %p78;
	and.b32  	%r286, %r285, 2147483647;
	selp.b32 	%r287, %r286, %r285, %p77;
	mov.b32 	%f151, %r287;
	bra.uni 	$L__BB2_102;
$L__BB2_98:
	setp.eq.f32 	%p71, %f2, 0fBF800000;
	setp.eq.f32 	%p72, %f103, 0f7F800000;
	and.pred  	%p73, %p71, %p72;
	@%p73 bra 	$L__BB2_102;
	setp.geu.f32 	%p74, %f2, 0f00000000;
	mov.f32 	%f151, %f22;
	@%p74 bra 	$L__BB2_102;
	setp.neu.f32 	%p75, %f20, 0f3F800000;
	neg.f32 	%f105, %f22;
	selp.f32 	%f106, %f22, %f105, %p75;
	cvt.rmi.f32.f32 	%f107, %f3;
	setp.neu.f32 	%p76, %f3, %f107;
	selp.f32 	%f151, 0f7FFFFFFF, %f106, %p76;
	bra.uni 	$L__BB2_102;
$L__BB2_101:
	add.f32 	%f151, %f2, %f3;
$L__BB2_102:
	add.s32 	%r342, %r342, 1;
	setp.ne.s32 	%p91, %r342, %r21;
	@%p91 bra 	$L__BB2_15;
$L__BB2_103:
	st.global.f32 	[%rd5], %f151;
$L__BB2_104:
	ret;

}
	// .globl	_Z9zipKernelPfPiS0_iiS_S0_S0_iS_S0_S0_ii
.visible .entry _Z9zipKernelPfPiS0_iiS_S0_S0_iS_S0_S0_ii(
	.param .u64 .ptr .align 1 _Z9zipKernelPfPiS0_iiS_S0_S0_iS_S0_S0_ii_param_0,
	.param .u64 .ptr .align 1 _Z9zipKernelPfPiS0_iiS_S0_S0_iS_S0_S0_ii_param_1,
	.param .u64 .ptr .align 1 _Z9zipKernelPfPiS0_iiS_S0_S0_iS_S0_S0_ii_param_2,
	.param .u32 _Z9zipKernelPfPiS0_iiS_S0_S0_iS_S0_S0_ii_param_3,
	.param .u32 _Z9zipKernelPfPiS0_iiS_S0_S0_iS_S0_S0_ii_param_4,
	.param .u64 .ptr .align 1 _Z9zipKernelPfPiS0_iiS_S0_S0_iS_S0_S0_ii_param_5,
	.param .u64 .ptr .align 1 _Z9zipKernelPfPiS0_iiS_S0_S0_iS_S0_S0_ii_param_6,
	.param .u64 .ptr .align 1 _Z9zipKernelPfPiS0_iiS_S0_S0_iS_S0_S0_ii_param_7,
	.param .u32 _Z9zipKernelPfPiS0_iiS_S0_S0_iS_S0_S0_ii_param_8,
	.param .u64 .ptr .align 1 _Z9zipKernelPfPiS0_iiS_S0_S0_iS_S0_S0_ii_param_9,
	.param .u64 .ptr .align 1 _Z9zipKernelPfPiS0_iiS_S0_S0_iS_S0_S0_ii_param_10,
	.param .u64 .ptr .align 1 _Z9zipKernelPfPiS0_iiS_S0_S0_iS_S0_S0_ii_param_11,
	.param .u32 _Z9zipKernelPfPiS0_iiS_S0_S0_iS_S0_S0_ii_param_12,
	.param .u32 _Z9zipKernelPfPiS0_iiS_S0_S0_iS_S0_S0_ii_param_13
)
{
	.local .align 8 .b8 	__local_depot3[120];
	.reg .b64 	%SP;
	.reg .b64 	%SPL;
	.reg .pred 	%p<135>;
	.reg .b32 	%r<581>;
	.reg .b32 	%f<149>;
	.reg .b64 	%rd<236>;
	.reg .b64 	%fd<68>;

	mov.u64 	%SPL, __local_depot3;
	ld.param.u64 	%rd68, [_Z9zipKernelPfPiS0_iiS_S0_S0_iS_S0_S0_ii_param_1];
	ld.param.u32 	%r119, [_Z9zipKernelPfPiS0_iiS_S0_S0_iS_S0_S0_ii_param_3];
	ld.param.u32 	%r115, [_Z9zipKernelPfPiS0_iiS_S0_S0_iS_S0_S0_ii_param_4];
	ld.param.u64 	%rd69, [_Z9zipKernelPfPiS0_iiS_S0_S0_iS_S0_S0_ii_param_6];
	ld.param.u64 	%rd70, [_Z9zipKernelPfPiS0_iiS_S0_S0_iS_S0_S0_ii_param_7];
	ld.param.u32 	%r116, [_Z9zipKernelPfPiS0_iiS_S0_S0_iS_S0_S0_ii_param_8];
	ld.param.u64 	%rd71, [_Z9zipKernelPfPiS0_iiS_S0_S0_iS_S0_S0_ii_param_11];
	ld.param.u32 	%r117, [_Z9zipKernelPfPiS0_iiS_S0_S0_iS_S0_S0_ii_param_12];
	cvta.to.global.u64 	%rd1, %rd68;
	cvta.to.global.u64 	%rd2, %rd69;
	cvta.to.global.u64 	%rd3, %rd70;
	cvta.to.global.u64 	%rd4, %rd71;
	add.u64 	%rd5, %SPL, 0;
	add.u64 	%rd6, %SPL, 40;
	add.u64 	%rd7, %SPL, 80;
	mov.u32 	%r120, %ctaid.x;
	mov.u32 	%r121, %ntid.x;
	mov.u32 	%r122, %tid.x;
	mad.lo.s32 	%r1, %r120, %r121, %r122;
	setp.ge.s32 	%p1, %r1, %r119;
	@%p1 bra 	$L__BB3_211;
	setp.lt.s32 	%p2, %r115, 1;
	@%p2 bra 	$L__BB3_14;
	setp.lt.u32 	%p3, %r115, 8;
	mov.u32 	%r532, %r115;
	mov.u32 	%r533, %r1;
	@%p3 bra 	$L__BB3_6;
	add.s32 	%r537, %r115, -4;
	and.b32  	%r123, %r115, 2147483640;
	neg.s32 	%r536, %r123;
	mov.u32 	%r533, %r1;
$L__BB3_4:
	.pragma "nounroll";
	add.s32 	%r124, %r537, 3;
	mul.wide.u32 	%rd75, %r124, 4;
	add.s64 	%rd76, %rd1, %rd75;
	ld.global.u32 	%r125, [%rd76];
	div.s32 	%r126, %r533, %r125;
	mul.lo.s32 	%r127, %r126, %r125;
	sub.s32 	%r128, %r533, %r127;
	add.s64 	%rd77, %rd5, %rd75;
	st.local.u32 	[%rd77], %r128;
	add.s32 	%r129, %r537, 2;
	mul.wide.u32 	%rd78, %r129, 4;
	add.s64 	%rd79, %rd1, %rd78;
	ld.global.u32 	%r130, [%rd79];
	div.s32 	%r131, %r126, %r130;
	mul.lo.s32 	%r132, %r131, %r130;
	sub.s32 	%r133, %r126, %r132;
	add.s64 	%rd80, %rd5, %rd78;
	st.local.u32 	[%rd80], %r133;
	add.s32 	%r134, %r537, 1;
	mul.wide.u32 	%rd81, %r134, 4;
	add.s64 	%rd82, %rd1, %rd81;
	ld.global.u32 	%r135, [%rd82];
	div.s32 	%r136, %r131, %r135;
	mul.lo.s32 	%r137, %r136, %r135;
	sub.s32 	%r138, %r131, %r137;
	add.s64 	%rd83, %rd5, %rd81;
	st.local.u32 	[%rd83], %r138;
	add.s32 	%r139, %r537, -4;
	mul.wide.u32 	%rd84, %r537, 4;
	add.s64 	%rd85, %rd1, %rd84;
	ld.global.u32 	%r140, [%rd85];
	div.s32 	%r141, %r136, %r140;
	mul.lo.s32 	%r142, %r141, %r140;
	sub.s32 	%r143, %r136, %r142;
	add.s64 	%rd86, %rd5, %rd84;
	st.local.u32 	[%rd86], %r143;
	add.s32 	%r144, %r537, -1;
	mul.wide.u32 	%rd87, %r144, 4;
	add.s64 	%rd88, %rd1, %rd87;
	ld.global.u32 	%r145, [%rd88];
	div.s32 	%r146, %r141, %r145;
	mul.lo.s32 	%r147, %r146, %r145;
	sub.s32 	%r148, %r141, %r147;
	add.s64 	%rd89, %rd5, %rd87;
	st.local.u32 	[%rd89], %r148;
	add.s32 	%r149, %r537, -2;
	mul.wide.u32 	%rd90, %r149, 4;
	add.s64 	%rd91, %rd1, %rd90;
	ld.global.u32 	%r150, [%rd91];
	div.s32 	%r151, %r146, %r150;
	mul.lo.s32 	%r152, %r151, %r150;
	sub.s32 	%r153, %r146, %r152;
	add.s64 	%rd92, %rd5, %rd90;
	st.local.u32 	[%rd92], %r153;
	add.s32 	%r154, %r537, -3;
	mul.wide.u32 	%rd93, %r154, 4;
	add.s64 	%rd94, %rd1, %rd93;
	ld.global.u32 	%r155, [%rd94];
	div.s32 	%r156, %r151, %r155;
	mul.lo.s32 	%r157, %r156, %r155;
	sub.s32 	%r158, %r151, %r157;
	add.s64 	%rd95, %rd5, %rd93;
	st.local.u32 	[%rd95], %r158;
	mul.wide.u32 	%rd96, %r139, 4;
	add.s64 	%rd97, %rd1, %rd96;
	ld.global.u32 	%r159, [%rd97];
	div.s32 	%r533, %r156, %r159;
	mul.lo.s32 	%r160, %r533, %r159;
	sub.s32 	%r161, %r156, %r160;
	add.s64 	%rd98, %rd5, %rd96;
	st.local.u32 	[%rd98], %r161;
	add.s32 	%r537, %r537, -8;
	add.s32 	%r536, %r536, 8;
	setp.eq.s32 	%p4, %r536, 0;
	@%p4 bra 	$L__BB3_5;
	bra.uni 	$L__BB3_4;
$L__BB3_5:
	add.s32 	%r532, %r537, 4;
$L__BB3_6:
	and.b32  	%r7, %r115, 7;
	setp.eq.s32 	%p5, %r7, 0;
	@%p5 bra 	$L__BB3_14;
	setp.lt.u32 	%p6, %r7, 4;
	@%p6 bra 	$L__BB3_9;
	add.s32 	%r162, %r532, -1;
	mul.wide.u32 	%rd99, %r162, 4;
	add.s64 	%rd100, %rd1, %rd99;
	ld.global.u32 	%r163, [%rd100];
	div.s32 	%r164, %r533, %r163;
	mul.lo.s32 	%r165, %r164, %r163;
	sub.s32 	%r166, %r533, %r165;
	add.s64 	%rd101, %rd5, %rd99;
	st.local.u32 	[%rd101], %r166;
	add.s32 	%r167, %r532, -2;
	mul.wide.u32 	%rd102, %r167, 4;
	add.s64 	%rd103, %rd1, %rd102;
	ld.global.u32 	%r168, [%rd103];
	div.s32 	%r169, %r164, %r168;
	mul.lo.s32 	%r170, %r169, %r168;
	sub.s32 	%r171, %r164, %r170;
	add.s64 	%rd104, %rd5, %rd102;
	st.local.u32 	[%rd104], %r171;
	add.s32 	%r172, %r532, -3;
	mul.wide.u32 	%rd105, %r172, 4;
	add.s64 	%rd106, %rd1, %rd105;
	ld.global.u32 	%r173, [%rd106];
	div.s32 	%r174, %r169, %r173;
	mul.lo.s32 	%r175, %r174, %r173;
	sub.s32 	%r176, %r169, %r175;
	add.s64 	%rd107, %rd5, %rd105;
	st.local.u32 	[%rd107], %r176;
	add.s32 	%r532, %r532, -4;
	mul.wide.u32 	%rd108, %r532, 4;
	add.s64 	%rd109, %rd1, %rd108;
	ld.global.u32 	%r177, [%rd109];
	div.s32 	%r533, %r174, %r177;
	mul.lo.s32 	%r178, %r533, %r177;
	sub.s32 	%r179, %r174, %r178;
	add.s64 	%rd110, %rd5, %rd108;
	st.local.u32 	[%rd110], %r179;
$L__BB3_9:
	and.b32  	%r12, %r115, 3;
	setp.eq.s32 	%p7, %r12, 0;
	@%p7 bra 	$L__BB3_14;
	setp.eq.s32 	%p8, %r12, 1;
	@%p8 bra 	$L__BB3_12;
	add.s32 	%r180, %r532, -1;
	mul.wide.u32 	%rd111, %r180, 4;
	add.s64 	%rd112, %rd1, %rd111;
	ld.global.u32 	%r181, [%rd112];
	div.s32 	%r182, %r533, %r181;
	mul.lo.s32 	%r183, %r182, %r181;
	sub.s32 	%r184, %r533, %r183;
	add.s64 	%rd113, %rd5, %rd111;
	st.local.u32 	[%rd113], %r184;
	add.s32 	%r532, %r532, -2;
	mul.wide.u32 	%rd114, %r532, 4;
	add.s64 	%rd115, %rd1, %rd114;
	ld.global.u32 	%r185, [%rd115];
	div.s32 	%r533, %r182, %r185;
	mul.lo.s32 	%r186, %r533, %r185;
	sub.s32 	%r187, %r182, %r186;
	add.s64 	%rd116, %rd5, %rd114;
	st.local.u32 	[%rd116], %r187;
$L__BB3_12:
	and.b32  	%r188, %r115, 1;
	setp.eq.b32 	%p9, %r188, 1;
	not.pred 	%p10, %p9;
	@%p10 bra 	$L__BB3_14;
	add.s32 	%r189, %r532, -1;
	mul.wide.u32 	%rd117, %r189, 4;
	add.s64 	%rd118, %rd1, %rd117;
	ld.global.u32 	%r190, [%rd118];
	rem.s32 	%r191, %r533, %r190;
	add.s64 	%rd119, %rd5, %rd117;
	st.local.u32 	[%rd119], %r191;
$L__BB3_14:
	setp.lt.s32 	%p11, %r116, 1;
	mov.b64 	%rd225, 0;
	@%p11 bra 	$L__BB3_60;
	sub.s32 	%r17, %r115, %r116;
	and.b32  	%r18, %r116, 7;
	setp.lt.u32 	%p12, %r116, 8;
	mov.b32 	%r539, 0;
	@%p12 bra 	$L__BB3_19;
	and.b32  	%r539, %r116, 2147483640;
	neg.s32 	%r543, %r539;
	add.s64 	%rd222, %rd2, 16;
	add.s64 	%rd221, %rd6, 16;
	mul.wide.s32 	%rd121, %r17, 4;
	add.s64 	%rd122, %rd121, %rd5;
	add.s64 	%rd220, %rd122, 16;
	mov.u32 	%r542, %r17;
$L__BB3_17:
	.pragma "nounroll";
	ld.global.u32 	%r194, [%rd222+-16];
	setp.lt.s32 	%p13, %r194, 2;
	@%p13 bra 	$L__BB3_65;
	mul.wide.s32 	%rd123, %r542, 4;
	add.s64 	%rd124, %rd5, %rd123;
	ld.local.u32 	%r196, [%rd124];
	st.local.u32 	[%rd221+-16], %r196;
	bra.uni 	$L__BB3_66;
$L__BB3_19:
	setp.eq.s32 	%p22, %r18, 0;
	@%p22 bra 	$L__BB3_47;
	setp.lt.u32 	%p23, %r18, 4;
	@%p23 bra 	$L__BB3_34;
	mul.wide.u32 	%rd125, %r539, 4;
	add.s64 	%rd11, %rd2, %rd125;
	ld.global.u32 	%r218, [%rd11];
	setp.gt.s32 	%p24, %r218, 1;
	add.s64 	%rd12, %rd6, %rd125;
	@%p24 bra 	$L__BB3_23;
	mov.b32 	%r219, 0;
	st.local.u32 	[%rd12], %r219;
	bra.uni 	$L__BB3_24;
$L__BB3_23:
	add.s32 	%r220, %r17, %r539;
	mul.wide.s32 	%rd126, %r220, 4;
	add.s64 	%rd127, %rd5, %rd126;
	ld.local.u32 	%r221, [%rd127];
	st.local.u32 	[%rd12], %r221;
$L__BB3_24:
	ld.global.u32 	%r222, [%rd11+4];
	setp.gt.s32 	%p25, %r222, 1;
	@%p25 bra 	$L__BB3_26;
	mov.b32 	%r223, 0;
	st.local.u32 	[%rd12+4], %r223;
	bra.uni 	$L__BB3_27;
$L__BB3_26:
	cvt.s64.s32 	%rd128, %r17;
	cvt.u64.u32 	%rd129, %r539;
	add.s64 	%rd130, %rd128, %rd129;
	shl.b64 	%rd131, %rd130, 2;
	add.s64 	%rd132, %rd5, %rd131;
	ld.local.u32 	%r224, [%rd132+4];
	st.local.u32 	[%rd12+4], %r224;
$L__BB3_27:
	ld.global.u32 	%r225, [%rd11+8];
	setp.gt.s32 	%p26, %r225, 1;
	@%p26 bra 	$L__BB3_29;
	mov.b32 	%r226, 0;
	st.local.u32 	[%rd12+8], %r226;
	bra.uni 	$L__BB3_30;
$L__BB3_29:
	cvt.s64.s32 	%rd133, %r17;
	cvt.u64.u32 	%rd134, %r539;
	add.s64 	%rd135, %rd133, %rd134;
	shl.b64 	%rd136, %rd135, 2;
	add.s64 	%rd137, %rd5, %rd136;
	ld.local.u32 	%r227, [%rd137+8];
	st.local.u32 	[%rd12+8], %r227;
$L__BB3_30:
	ld.global.u32 	%r228, [%rd11+12];
	setp.gt.s32 	%p27, %r228, 1;
	@%p27 bra 	$L__BB3_32;
	mov.b32 	%r229, 0;
	st.local.u32 	[%rd12+12], %r229;
	bra.uni 	$L__BB3_33;
$L__BB3_32:
	cvt.s64.s32 	%rd138, %r17;
	cvt.u64.u32 	%rd139, %r539;
	add.s64 	%rd140, %rd138, %rd139;
	shl.b64 	%rd141, %rd140, 2;
	add.s64 	%rd142, %rd5, %rd141;
	ld.local.u32 	%r230, [%rd142+12];
	st.local.u32 	[%rd12+12], %r230;
$L__BB3_33:
	add.s32 	%r539, %r539, 4;
$L__BB3_34:
	and.b32  	%r29, %r116, 3;
	setp.eq.s32 	%p28, %r29, 0;
	@%p28 bra 	$L__BB3_47;
	setp.eq.s32 	%p29, %r29, 1;
	@%p29 bra 	$L__BB3_43;
	mul.wide.u32 	%rd143, %r539, 4;
	add.s64 	%rd13, %rd2, %rd143;
	ld.global.u32 	%r231, [%rd13];
	setp.gt.s32 	%p30, %r231, 1;
	add.s64 	%rd14, %rd6, %rd143;
	@%p30 bra 	$L__BB3_38;
	mov.b32 	%r232, 0;
	st.local.u32 	[%rd14], %r232;
	bra.uni 	$L__BB3_39;
$L__BB3_38:
	add.s32 	%r233, %r17, %r539;
	mul.wide.s32 	%rd144, %r233, 4;
	add.s64 	%rd145, %rd5, %rd144;
	ld.local.u32 	%r234, [%rd145];
	st.local.u32 	[%rd14], %r234;
$L__BB3_39:
	ld.global.u32 	%r235, [%rd13+4];
	setp.gt.s32 	%p31, %r235, 1;
	@%p31 bra 	$L__BB3_41;
	mov.b32 	%r236, 0;
	st.local.u32 	[%rd14+4], %r236;
	bra.uni 	$L__BB3_42;
$L__BB3_41:
	cvt.s64.s32 	%rd150, %r17;
	cvt.u64.u32 	%rd151, %r539;
	add.s64 	%rd152, %rd150, %rd151;
	shl.b64 	%rd153, %rd152, 2;
	add.s64 	%rd154, %rd5, %rd153;
	ld.local.u32 	%r237, [%rd154+4];
	st.local.u32 	[%rd14+4], %r237;
$L__BB3_42:
	add.s32 	%r539, %r539, 2;
$L__BB3_43:
	and.b32  	%r238, %r116, 1;
	setp.eq.b32 	%p32, %r238, 1;
	not.pred 	%p33, %p32;
	@%p33 bra 	$L__BB3_47;
	mul.wide.u32 	%rd157, %r539, 4;
	add.s64 	%rd158, %rd2, %rd157;
	ld.global.u32 	%r239, [%rd158];
	setp.gt.s32 	%p34, %r239, 1;
	@%p34 bra 	$L__BB3_46;
	add.s64 	%rd160, %rd6, %rd157;
	mov.b32 	%r240, 0;
	st.local.u32 	[%rd160], %r240;
	bra.uni 	$L__BB3_47;
$L__BB3_46:
	add.s32 	%r241, %r17, %r539;
	mul.wide.s32 	%rd161, %r241, 4;
	add.s64 	%rd162, %rd5, %rd161;
	ld.local.u32 	%r242, [%rd162];
	add.s64 	%rd164, %rd6, %rd157;
	st.local.u32 	[%rd164], %r242;
$L__BB3_47:
	setp.lt.u32 	%p35, %r116, 16;
	mov.b32 	%r545, 0;
	mov.u32 	%r555, %r545;
	@%p35 bra 	$L__BB3_50;
	and.b32  	%r545, %r116, 2147483632;
	neg.s32 	%r556, %r545;
	add.s64 	%rd227, %rd6, 32;
	add.s64 	%rd226, %rd3, 32;
	mov.b32 	%r555, 0;
$L__BB3_49:
	.pragma "nounroll";
	ld.local.v2.u32 	{%r247, %r248}, [%rd227+-32];
	ld.global.u32 	%r249, [%rd226+-32];
	mad.lo.s32 	%r250, %r249, %r247, %r555;
	ld.global.u32 	%r251, [%rd226+-28];
	mad.lo.s32 	%r252, %r251, %r248, %r250;
	ld.local.v2.u32 	{%r253, %r254}, [%rd227+-24];
	ld.global.u32 	%r255, [%rd226+-24];
	mad.lo.s32 	%r256, %r255, %r253, %r252;
	ld.global.u32 	%r257, [%rd226+-20];
	mad.lo.s32 	%r258, %r257, %r254, %r256;
	ld.local.v2.u32 	{%r259, %r260}, [%rd227+-16];
	ld.global.u32 	%r261, [%rd226+-16];
	mad.lo.s32 	%r262, %r261, %r259, %r258;
	ld.global.u32 	%r263, [%rd226+-12];
	mad.lo.s32 	%r264, %r263, %r260, %r262;
	ld.local.v2.u32 	{%r265, %r266}, [%rd227+-8];
	ld.global.u32 	%r267, [%rd226+-8];
	mad.lo.s32 	%r268, %r267, %r265, %r264;
	ld.global.u32 	%r269, [%rd226+-4];
	mad.lo.s32 	%r270, %r269, %r266, %r268;
	ld.local.v2.u32 	{%r271, %r272}, [%rd227];
	ld.global.u32 	%r273, [%rd226];
	mad.lo.s32 	%r274, %r273, %r271, %r270;
	ld.global.u32 	%r275, [%rd226+4];
	mad.lo.s32 	%r276, %r275, %r272, %r274;
	ld.local.v2.u32 	{%r277, %r278}, [%rd227+8];
	ld.global.u32 	%r279, [%rd226+8];
	mad.lo.s32 	%r280, %r279, %r277, %r276;
	ld.global.u32 	%r281, [%rd226+12];
	mad.lo.s32 	%r282, %r281, %r278, %r280;
	ld.local.v2.u32 	{%r283, %r284}, [%rd227+16];
	ld.global.u32 	%r285, [%rd226+16];
	mad.lo.s32 	%r286, %r285, %r283, %r282;
	ld.global.u32 	%r287, [%rd226+20];
	mad.lo.s32 	%r288, %r287, %r284, %r286;
	ld.local.v2.u32 	{%r289, %r290}, [%rd227+24];
	ld.global.u32 	%r291, [%rd226+24];
	mad.lo.s32 	%r292, %r291, %r289, %r288;
	ld.global.u32 	%r293, [%rd226+28];
	mad.lo.s32 	%r555, %r293, %r290, %r292;
	add.s32 	%r556, %r556, 16;
	add.s64 	%rd227, %rd227, 64;
	add.s64 	%rd226, %rd226, 64;
	setp.eq.s32 	%p36, %r556, 0;
	@%p36 bra 	$L__BB3_50;
	bra.uni 	$L__BB3_49;
$L__BB3_50:
	and.b32  	%r41, %r116, 15;
	setp.eq.s32 	%p37, %r41, 0;
	@%p37 bra 	$L__BB3_59;
	setp.lt.u32 	%p38, %r41, 8;
	@%p38 bra 	$L__BB3_53;
	mul.wide.u32 	%rd165, %r545, 4;
	add.s64 	%rd166, %rd6, %rd165;
	ld.local.u32 	%r295, [%rd166];
	add.s64 	%rd167, %rd3, %rd165;
	ld.global.u32 	%r296, [%rd167];
	mad.lo.s32 	%r297, %r296, %r295, %r555;
	ld.local.u32 	%r298, [%rd166+4];
	ld.global.u32 	%r299, [%rd167+4];
	mad.lo.s32 	%r300, %r299, %r298, %r297;
	ld.local.u32 	%r301, [%rd166+8];
	ld.global.u32 	%r302, [%rd167+8];
	mad.lo.s32 	%r303, %r302, %r301, %r300;
	ld.local.u32 	%r304, [%rd166+12];
	ld.global.u32 	%r305, [%rd167+12];
	mad.lo.s32 	%r306, %r305, %r304, %r303;
	ld.local.u32 	%r307, [%rd166+16];
	ld.global.u32 	%r308, [%rd167+16];
	mad.lo.s32 	%r309, %r308, %r307, %r306;
	ld.local.u32 	%r310, [%rd166+20];
	ld.global.u32 	%r311, [%rd167+20];
	mad.lo.s32 	%r312, %r311, %r310, %r309;
	ld.local.u32 	%r313, [%rd166+24];
	ld.global.u32 	%r314, [%rd167+24];
	mad.lo.s32 	%r315, %r314, %r313, %r312;
	ld.local.u32 	%r316, [%rd166+28];
	ld.global.u32 	%r317, [%rd167+28];
	mad.lo.s32 	%r555, %r317, %r316, %r315;
	add.s32 	%r545, %r545, 8;
$L__BB3_53:
	setp.eq.s32 	%p39, %r18, 0;
	@%p39 bra 	$L__BB3_59;
	and.b32  	%r47, %r116, 3;
	setp.lt.u32 	%p40, %r18, 4;
	@%p40 bra 	$L__BB3_56;
	mul.wide.u32 	%rd168, %r545, 4;
	add.s64 	%rd169, %rd6, %rd168;
	ld.local.u32 	%r319, [%rd169];
	add.s64 	%rd170, %rd3, %rd168;
	ld.global.u32 	%r320, [%rd170];
	mad.lo.s32 	%r321, %r320, %r319, %r555;
	ld.local.u32 	%r322, [%rd169+4];
	ld.global.u32 	%r323, [%rd170+4];
	mad.lo.s32 	%r324, %r323, %r322, %r321;
	ld.local.u32 	%r325, [%rd169+8];
	ld.global.u32 	%r326, [%rd170+8];
	mad.lo.s32 	%r327, %r326, %r325, %r324;
	ld.local.u32 	%r328, [%rd169+12];
	ld.global.u32 	%r329, [%rd170+12];
	mad.lo.s32 	%r555, %r329, %r328, %r327;
	add.s32 	%r545, %r545, 4;
$L__BB3_56:
	setp.eq.s32 	%p41, %r47, 0;
	@%p41 bra 	$L__BB3_59;
	mul.wide.u32 	%rd171, %r545, 4;
	add.s64 	%rd224, %rd3, %rd171;
	add.s64 	%rd223, %rd6, %rd171;
	neg.s32 	%r553, %r47;
$L__BB3_58:
	.pragma "nounroll";
	ld.local.u32 	%r330, [%rd223];
	ld.global.u32 	%r331, [%rd224];
	mad.lo.s32 	%r555, %r331, %r330, %r555;
	add.s64 	%rd224, %rd224, 4;
	add.s64 	%rd223, %rd223, 4;
	add.s32 	%r553, %r553, 1;
	setp.ne.s32 	%p42, %r553, 0;
	@%p42 bra 	$L__BB3_58;
$L__BB3_59:
	cvt.s64.s32 	%rd225, %r555;
$L__BB3_60:
	setp.lt.s32 	%p43, %r117, 1;
	mov.b64 	%rd235, 0;
	@%p43 bra 	$L__BB3_129;
	ld.param.u64 	%rd219, [_Z9zipKernelPfPiS0_iiS_S0_S0_iS_S0_S0_ii_param_10];
	cvta.to.global.u64 	%rd31, %rd219;
	sub.s32 	%r59, %r115, %r117;
	and.b32  	%r60, %r117, 7;
	setp.lt.u32 	%p44, %r117, 8;
	mov.b32 	%r558, 0;
	@%p44 bra 	$L__BB3_88;
	and.b32  	%r558, %r117, 2147483640;
	neg.s32 	%r562, %r558;
	add.s64 	%rd230, %rd31, 16;
	add.s64 	%rd229, %rd7, 16;
	mul.wide.s32 	%rd173, %r59, 4;
	add.s64 	%rd174, %rd173, %rd5;
	add.s64 	%rd228, %rd174, 16;
	mov.u32 	%r561, %r59;
$L__BB3_63:
	.pragma "nounroll";
	ld.global.u32 	%r333, [%rd230+-16];
	setp.lt.s32 	%p45, %r333, 2;
	@%p45 bra 	$L__BB3_134;
	mul.wide.s32 	%rd175, %r561, 4;
	add.s64 	%rd176, %rd5, %rd175;
	ld.local.u32 	%r335, [%rd176];
	st.local.u32 	[%rd229+-16], %r335;
	bra.uni 	$L__BB3_135;
$L__BB3_65:
	mov.b32 	%r195, 0;
	st.local.u32 	[%rd221+-16], %r195;
$L__BB3_66:
	ld.global.u32 	%r197, [%rd222+-12];
	setp.gt.s32 	%p14, %r197, 1;
	@%p14 bra 	$L__BB3_68;
	mov.b32 	%r198, 0;
	st.local.u32 	[%rd221+-12], %r198;
	bra.uni 	$L__BB3_69;
$L__BB3_68:
	ld.local.u32 	%r199, [%rd220+-12];
	st.local.u32 	[%rd221+-12], %r199;
$L__BB3_69:
	ld.global.u32 	%r200, [%rd222+-8];
	setp.gt.s32 	%p15, %r200, 1;
	@%p15 bra 	$L__BB3_71;
	mov.b32 	%r201, 0;
	st.local.u32 	[%rd221+-8], %r201;
	bra.uni 	$L__BB3_72;
$L__BB3_71:
	ld.local.u32 	%r202, [%rd220+-8];
	st.local.u32 	[%rd221+-8], %r202;
$L__BB3_72:
	ld.global.u32 	%r203, [%rd222+-4];
	setp.gt.s32 	%p16, %r203, 1;
	@%p16 bra 	$L__BB3_74;
	mov.b32 	%r204, 0;
	st.local.u32 	[%rd221+-4], %r204;
	bra.uni 	$L__BB3_75;
$L__BB3_74:
	ld.local.u32 	%r205, [%rd220+-4];
	st.local.u32 	[%rd221+-4], %r205;
$L__BB3_75:
	ld.global.u32 	%r206, [%rd222];
	setp.gt.s32 	%p17, %r206, 1;
	@%p17 bra 	$L__BB3_77;
	mov.b32 	%r207, 0;
	st.local.u32 	[%rd221], %r207;
	bra.uni 	$L__BB3_78;
$L__BB3_77:
	ld.local.u32 	%r208, [%rd220];
	st.local.u32 	[%rd221], %r208;
$L__BB3_78:
	ld.global.u32 	%r209, [%rd222+4];
	setp.gt.s32 	%p18, %r209, 1;
	@%p18 bra 	$L__BB3_80;
	mov.b32 	%r210, 0;
	st.local.u32 	[%rd221+4], %r210;
	bra.uni 	$L__BB3_81;
$L__BB3_80:
	ld.local.u32 	%r211, [%rd220+4];
	st.local.u32 	[%rd221+4], %r211;
$L__BB3_81:
	ld.global.u32 	%r212, [%rd222+8];
	setp.gt.s32 	%p19, %r212, 1;
	@%p19 bra 	$L__BB3_83;
	mov.b32 	%r213, 0;
	st.local.u32 	[%rd221+8], %r213;
	bra.uni 	$L__BB3_84;
$L__BB3_83:
	ld.local.u32 	%r214, [%rd220+8];
	st.local.u32 	[%rd221+8], %r214;
$L__BB3_84:
	ld.global.u32 	%r215, [%rd222+12];
	setp.gt.s32 	%p20, %r215, 1;
	@%p20 bra 	$L__BB3_86;
	mov.b32 	%r216, 0;
	st.local.u32 	[%rd221+12], %r216;
	bra.uni 	$L__BB3_87;
$L__BB3_86:
	ld.local.u32 	%r217, [%rd220+12];
	st.local.u32 	[%rd221+12], %r217;
$L__BB3_87:
	add.s32 	%r543, %r543, 8;
	add.s32 	%r542, %r542, 8;
	add.s64 	%rd222, %rd222, 32;
	add.s64 	%rd221, %rd221, 32;
	add.s64 	%rd220, %rd220, 32;
	setp.eq.s32 	%p21, %r543, 0;
	@%p21 bra 	$L__BB3_19;
	bra.uni 	$L__BB3_17;
$L__BB3_88:
	setp.eq.s32 	%p54, %r60, 0;
	@%p54 bra 	$L__BB3_116;
	and.b32  	%r69, %r117, 3;
	setp.lt.u32 	%p55, %r60, 4;
	@%p55 bra 	$L__BB3_103;
	mul.wide.u32 	%rd177, %r558, 4;
	add.s64 	%rd39, %rd31, %rd177;
	ld.global.u32 	%r357, [%rd39];
	setp.gt.s32 	%p56, %r357, 1;
	add.s64 	%rd40, %rd7, %rd177;
	@%p56 bra 	$L__BB3_92;
	mov.b32 	%r358, 0;
	st.local.u32 	[%rd40], %r358;
	bra.uni 	$L__BB3_93;
$L__BB3_92:
	add.s32 	%r359, %r59, %r558;
	mul.wide.s32 	%rd178, %r359, 4;
	add.s64 	%rd179, %rd5, %rd178;
	ld.local.u32 	%r360, [%rd179];
	st.local.u32 	[%rd40], %r360;
$L__BB3_93:
	ld.global.u32 	%r361, [%rd39+4];
	setp.gt.s32 	%p57, %r361, 1;
	cvt.u64.u32 	%rd180, %r558;
	cvt.s64.s32 	%rd181, %r59;
	add.s64 	%rd182, %rd181, %rd180;
	shl.b64 	%rd183, %rd182, 2;
	add.s64 	%rd41, %rd5, %rd183;
	@%p57 bra 	$L__BB3_95;
	mov.b32 	%r362, 0;
	st.local.u32 	[%rd40+4], %r362;
	bra.uni 	$L__BB3_96;
$L__BB3_95:
	ld.local.u32 	%r363, [%rd41+4];
	st.local.u32 	[%rd40+4], %r363;
$L__BB3_96:
	ld.global.u32 	%r364, [%rd39+8];
	setp.gt.s32 	%p58, %r364, 1;
	@%p58 bra 	$L__BB3_98;
	mov.b32 	%r365, 0;
	st.local.u32 	[%rd40+8], %r365;
	bra.uni 	$L__BB3_99;
$L__BB3_98:
	ld.local.u32 	%r366, [%rd41+8];
	st.local.u32 	[%rd40+8], %r366;
$L__BB3_99:
	ld.global.u32 	%r367, [%rd39+12];
	setp.gt.s32 	%p59, %r367, 1;
	@%p59 bra 	$L__BB3_101;
	mov.b32 	%r368, 0;
	st.local.u32 	[%rd40+12], %r368;
	bra.uni 	$L__BB3_102;
$L__BB3_101:
	ld.local.u32 	%r369, [%rd41+12];
	st.local.u32 	[%rd40+12], %r369;
$L__BB3_102:
	add.s32 	%r558, %r558, 4;
$L__BB3_103:
	setp.eq.s32 	%p60, %r69, 0;
	@%p60 bra 	$L__BB3_116;
	setp.eq.s32 	%p61, %r69, 1;
	@%p61 bra 	$L__BB3_112;
	mul.wide.u32 	%rd184, %r558, 4;
	add.s64 	%rd42, %rd31, %rd184;
	ld.global.u32 	%r370, [%rd42];
	setp.gt.s32 	%p62, %r370, 1;
	add.s64 	%rd43, %rd7, %rd184;
	@%p62 bra 	$L__BB3_107;
	mov.b32 	%r371, 0;
	st.local.u32 	[%rd43], %r371;
	bra.uni 	$L__BB3_108;
$L__BB3_107:
	add.s32 	%r372, %r59, %r558;
	mul.wide.s32 	%rd185, %r372, 4;
	add.s64 	%rd186, %rd5, %rd185;
	ld.local.u32 	%r373, [%rd186];
	st.local.u32 	[%rd43], %r373;
$L__BB3_108:
	ld.global.u32 	%r374, [%rd42+4];
	setp.gt.s32 	%p63, %r374, 1;
	@%p63 bra 	$L__BB3_110;
	mov.b32 	%r375, 0;
	st.local.u32 	[%rd43+4], %r375;
	bra.uni 	$L__BB3_111;
$L__BB3_110:
	cvt.s64.s32 	%rd187, %r59;
	cvt.u64.u32 	%rd188, %r558;
	add.s64 	%rd189, %rd187, %rd188;
	shl.b64 	%rd190, %rd189, 2;
	add.s64 	%rd191, %rd5, %rd190;
	ld.local.u32 	%r376, [%rd191+4];
	st.local.u32 	[%rd43+4], %r376;
$L__BB3_111:
	add.s32 	%r558, %r558, 2;
$L__BB3_112:
	and.b32  	%r377, %r117, 1;
	setp.eq.b32 	%p64, %r377, 1;
	not.pred 	%p65, %p64;
	@%p65 bra 	$L__BB3_116;
	mul.wide.u32 	%rd192, %r558, 4;
	add.s64 	%rd193, %rd31, %rd192;
	ld.global.u32 	%r378, [%rd193];
	setp.gt.s32 	%p66, %r378, 1;
	@%p66 bra 	$L__BB3_115;
	add.s64 	%rd195, %rd7, %rd192;
	mov.b32 	%r379, 0;
	st.local.u32 	[%rd195], %r379;
	bra.uni 	$L__BB3_116;
$L__BB3_115:
	add.s32 	%r380, %r59, %r558;
	mul.wide.s32 	%rd196, %r380, 4;
	add.s64 	%rd197, %rd5, %rd196;
	ld.local.u32 	%r381, [%rd197];
	add.s64 	%rd199, %rd7, %rd192;
	st.local.u32 	[%rd199], %r381;
$L__BB3_116:
	and.b32  	%r74, %r117, 15;
	setp.lt.u32 	%p67, %r117, 16;
	mov.b32 	%r566, 0;
	mov.u32 	%r576, %r566;
	@%p67 bra 	$L__BB3_119;
	and.b32  	%r566, %r117, 2147483632;
	neg.s32 	%r563, %r566;
	add.s64 	%rd232, %rd7, 32;
	add.s64 	%rd231, %rd4, 32;
	mov.b32 	%r576, 0;
$L__BB3_118:
	.pragma "nounroll";
	ld.local.v2.u32 	{%r385, %r386}, [%rd232+-32];
	ld.global.u32 	%r387, [%rd231+-32];
	mad.lo.s32 	%r388, %r387, %r385, %r576;
	ld.global.u32 	%r389, [%rd231+-28];
	mad.lo.s32 	%r390, %r389, %r386, %r388;
	ld.local.v2.u32 	{%r391, %r392}, [%rd232+-24];
	ld.global.u32 	%r393, [%rd231+-24];
	mad.lo.s32 	%r394, %r393, %r391, %r390;
	ld.global.u32 	%r395, [%rd231+-20];
	mad.lo.s32 	%r396, %r395, %r392, %r394;
	ld.local.v2.u32 	{%r397, %r398}, [%rd232+-16];
	ld.global.u32 	%r399, [%rd231+-16];
	mad.lo.s32 	%r400, %r399, %r397, %r396;
	ld.global.u32 	%r401, [%rd231+-12];
	mad.lo.s32 	%r402, %r401, %r398, %r400;
	ld.local.v2.u32 	{%r403, %r404}, [%rd232+-8];
	ld.global.u32 	%r405, [%rd231+-8];
	mad.lo.s32 	%r406, %r405, %r403, %r402;
	ld.global.u32 	%r407, [%rd231+-4];
	mad.lo.s32 	%r408, %r407, %r404, %r406;
	ld.local.v2.u32 	{%r409, %r410}, [%rd232];
	ld.global.u32 	%r411, [%rd231];
	mad.lo.s32 	%r412, %r411, %r409, %r408;
	ld.global.u32 	%r413, [%rd231+4];
	mad.lo.s32 	%r414, %r413, %r410, %r412;
	ld.local.v2.u32 	{%r415, %r416}, [%rd232+8];
	ld.global.u32 	%r417, [%rd231+8];
	mad.lo.s32 	%r418, %r417, %r415, %r414;
	ld.global.u32 	%r419, [%rd231+12];
	mad.lo.s32 	%r420, %r419, %r416, %r418;
	ld.local.v2.u32 	{%r421, %r422}, [%rd232+16];
	ld.global.u32 	%r423, [%rd231+16];
	mad.lo.s32 	%r424, %r423, %r421, %r420;
	ld.global.u32 	%r425, [%rd231+20];
	mad.lo.s32 	%r426, %r425, %r422, %r424;
	ld.local.v2.u32 	{%r427, %r428}, [%rd232+24];
	ld.global.u32 	%r429, [%rd231+24];
	mad.lo.s32 	%r430, %r429, %r427, %r426;
	ld.global.u32 	%r431, [%rd231+28];
	mad.lo.s32 	%r576, %r431, %r428, %r430;
	add.s32 	%r563, %r563, 16;
	add.s64 	%rd232, %rd232, 64;
	add.s64 	%rd231, %rd231, 64;
	setp.ne.s32 	%p68, %r563, 0;
	@%p68 bra 	$L__BB3_118;
$L__BB3_119:
	setp.eq.s32 	%p69, %r74, 0;
	@%p69 bra 	$L__BB3_128;
	setp.lt.u32 	%p70, %r74, 8;
	@%p70 bra 	$L__BB3_122;
	mul.wide.u32 	%rd200, %r566, 4;
	add.s64 	%rd201, %rd7, %rd200;
	ld.local.u32 	%r433, [%rd201];
	add.s64 	%rd202, %rd4, %rd200;
	ld.global.u32 	%r434, [%rd202];
	mad.lo.s32 	%r435, %r434, %r433, %r576;
	ld.local.u32 	%r436, [%rd201+4];
	ld.global.u32 	%r437, [%rd202+4];
	mad.lo.s32 	%r438, %r437, %r436, %r435;
	ld.local.u32 	%r439, [%rd201+8];
	ld.global.u32 	%r440, [%rd202+8];
	mad.lo.s32 	%r441, %r440, %r439, %r438;
	ld.local.u32 	%r442, [%rd201+12];
	ld.global.u32 	%r443, [%rd202+12];
	mad.lo.s32 	%r444, %r443, %r442, %r441;
	ld.local.u32 	%r445, [%rd201+16];
	ld.global.u32 	%r446, [%rd202+16];
	mad.lo.s32 	%r447, %r446, %r445, %r444;
	ld.local.u32 	%r448, [%rd201+20];
	ld.global.u32 	%r449, [%rd202+20];
	mad.lo.s32 	%r450, %r449, %r448, %r447;
	ld.local.u32 	%r451, [%rd201+24];
	ld.global.u32 	%r452, [%rd202+24];
	mad.lo.s32 	%r453, %r452, %r451, %r450;
	ld.local.u32 	%r454, [%rd201+28];
	ld.global.u32 	%r455, [%rd202+28];
	mad.lo.s32 	%r576, %r455, %r454, %r453;
	add.s32 	%r566, %r566, 8;
$L__BB3_122:
	setp.eq.s32 	%p71, %r60, 0;
	@%p71 bra 	$L__BB3_128;
	and.b32  	%r93, %r117, 3;
	setp.lt.u32 	%p72, %r60, 4;
	@%p72 bra 	$L__BB3_125;
	mul.wide.u32 	%rd203, %r566, 4;
	add.s64 	%rd204, %rd7, %rd203;
	ld.local.u32 	%r457, [%rd204];
	add.s64 	%rd205, %rd4, %rd203;
	ld.global.u32 	%r458, [%rd205];
	mad.lo.s32 	%r459, %r458, %r457, %r576;
	ld.local.u32 	%r460, [%rd204+4];
	ld.global.u32 	%r461, [%rd205+4];
	mad.lo.s32 	%r462, %r461, %r460, %r459;
	ld.local.u32 	%r463, [%rd204+8];
	ld.global.u32 	%r464, [%rd205+8];
	mad.lo.s32 	%r465, %r464, %r463, %r462;
	ld.local.u32 	%r466, [%rd204+12];
	ld.global.u32 	%r467, [%rd205+12];
	mad.lo.s32 	%r576, %r467, %r466, %r465;
	add.s32 	%r566, %r566, 4;
$L__BB3_125:
	setp.eq.s32 	%p73, %r93, 0;
	@%p73 bra 	$L__BB3_128;
	mul.wide.u32 	%rd206, %r566, 4;
	add.s64 	%rd234, %rd4, %rd206;
	add.s64 	%rd233, %rd7, %rd206;
	neg.s32 	%r574, %r93;
$L__BB3_127:
	.pragma "nounroll";
	ld.local.u32 	%r468, [%rd233];
	ld.global.u32 	%r469, [%rd234];
	mad.lo.s32 	%r576, %r469, %r468, %r576;
	add.s64 	%rd234, %rd234, 4;
	add.s64 	%rd233, %rd233, 4;
	add.s32 	%r574, %r574, 1;
	setp.ne.s32 	%p74, %r574, 0;
	@%p74 bra 	$L__BB3_127;
$L__BB3_128:
	cvt.s64.s32 	%rd235, %r576;
$L__BB3_129:
	ld.param.u32 	%r505, [_Z9zipKernelPfPiS0_iiS_S0_S0_iS_S0_S0_ii_param_13];
	ld.param.u64 	%rd218, [_Z9zipKernelPfPiS0_iiS_S0_S0_iS_S0_S0_ii_param_9];
	ld.param.u64 	%rd217, [_Z9zipKernelPfPiS0_iiS_S0_S0_iS_S0_S0_ii_param_5];
	cvta.to.global.u64 	%rd207, %rd217;
	shl.b64 	%rd208, %rd225, 2;
	add.s64 	%rd209, %rd207, %rd208;
	ld.global.f32 	%f1, [%rd209];
	cvta.to.global.u64 	%rd210, %rd218;
	shl.b64 	%rd211, %rd235, 2;
	add.s64 	%rd212, %rd210, %rd211;
	ld.global.f32 	%f2, [%rd212];
	setp.gt.s32 	%p75, %r505, 9;
	@%p75 bra 	$L__BB3_170;
	ld.param.u32 	%r518, [_Z9zipKernelPfPiS0_iiS_S0_S0_iS_S0_S0_ii_param_13];
	setp.gt.s32 	%p88, %r518, 4;
	@%p88 bra 	$L__BB3_162;
	ld.param.u32 	%r525, [_Z9zipKernelPfPiS0_iiS_S0_S0_iS_S0_S0_ii_param_13];
	setp.gt.s32 	%p95, %r525, 2;
	@%p95 bra 	$L__BB3_159;
	ld.param.u32 	%r528, [_Z9zipKernelPfPiS0_iiS_S0_S0_iS_S0_S0_ii_param_13];
	setp.eq.s32 	%p98, %r528, 1;
	@%p98 bra 	$L__BB3_133;
	bra.uni 	$L__BB3_157;
$L__BB3_133:
	add.f32 	%f148, %f1, %f2;
	bra.uni 	$L__BB3_210;
$L__BB3_134:
	mov.b32 	%r334, 0;
	st.local.u32 	[%rd229+-16], %r334;
$L__BB3_135:
	ld.global.u32 	%r336, [%rd230+-12];
	setp.gt.s32 	%p46, %r336, 1;
	@%p46 bra 	$L__BB3_137;
	mov.b32 	%r337, 0;
	st.local.u32 	[%rd229+-12], %r337;
	bra.uni 	$L__BB3_138;
$L__BB3_137:
	ld.local.u32 	%r338, [%rd228+-12];
	st.local.u32 	[%rd229+-12], %r338;
$L__BB3_138:
	ld.global.u32 	%r339, [%rd230+-8];
	setp.gt.s32 	%p47, %r339, 1;
	@%p47 bra 	$L__BB3_140;
	mov.b32 	%r340, 0;
	st.local.u32 	[%rd229+-8], %r340;
	bra.uni 	$L__BB3_141;
$L__BB3_140:
	ld.local.u32 	%r341, [%rd228+-8];
	st.local.u32 	[%rd229+-8], %r341;
$L__BB3_141:
	ld.global.u32 	%r342, [%rd230+-4];
	setp.gt.s32 	%p48, %r342, 1;
	@%p48 bra 	$L__BB3_143;
	mov.b32 	%r343, 0;
	st.local.u32 	[%rd229+-4], %r343;
	bra.uni 	$L__BB3_144;
$L__BB3_143:
	ld.local.u32 	%r344, [%rd228+-4];
	st.local.u32 	[%rd229+-4], %r344;
$L__BB3_144:
	ld.global.u32 	%r345, [%rd230];
	setp.gt.s32 	%p49, %r345, 1;
	@%p49 bra 	$L__BB3_146;
	mov.b32 	%r346, 0;
	st.local.u32 	[%rd229], %r346;
	bra.uni 	$L__BB3_147;
$L__BB3_146:
	ld.local.u32 	%r347, [%rd228];
	st.local.u32 	[%rd229], %r347;
$L__BB3_147:
	ld.global.u32 	%r348, [%rd230+4];
	setp.gt.s32 	%p50, %r348, 1;
	@%p50 bra 	$L__BB3_149;
	mov.b32 	%r349, 0;
	st.local.u32 	[%rd229+4], %r349;
	bra.uni 	$L__BB3_150;
$L__BB3_149:
	ld.local.u32 	%r350, [%rd228+4];
	st.local.u32 	[%rd229+4], %r350;
$L__BB3_150:
	ld.global.u32 	%r351, [%rd230+8];
	setp.gt.s32 	%p51, %r351, 1;
	@%p51 bra 	$L__BB3_152;
	mov.b32 	%r352, 0;
	st.local.u32 	[%rd229+8], %r352;
	bra.uni 	$L__BB3_153;
$L__BB3_152:
	ld.local.u32 	%r353, [%rd228+8];
	st.local.u32 	[%rd229+8], %r353;
$L__BB3_153:
	ld.global.u32 	%r354, [%rd230+12];
	setp.gt.s32 	%p52, %r354, 1;
	@%p52 bra 	$L__BB3_155;
	mov.b32 	%r355, 0;
	st.local.u32 	[%rd229+12], %r355;
	bra.uni 	$L__BB3_156;
$L__BB3_155:
	ld.local.u32 	%r356, [%rd228+12];
	st.local.u32 	[%rd229+12], %r356;
$L__BB3_156:
	add.s32 	%r562, %r562, 8;
	add.s32 	%r561, %r561, 8;
	add.s64 	%rd230, %rd230, 32;
	add.s64 	%rd229, %rd229, 32;
	add.s64 	%rd228, %rd228, 32;
	setp.eq.s32 	%p53, %r562, 0;
	@%p53 bra 	$L__BB3_88;
	bra.uni 	$L__BB3_63;
$L__BB3_157:
	ld.param.u32 	%r529, [_Z9zipKernelPfPiS0_iiS_S0_S0_iS_S0_S0_ii_param_13];
	setp.eq.s32 	%p99, %r529, 2;
	@%p99 bra 	$L__BB3_158;
	bra.uni 	$L__BB3_209;
$L__BB3_158:
	mul.f32 	%f148, %f1, %f2;
	bra.uni 	$L__BB3_210;
$L__BB3_159:
	ld.param.u32 	%r526, [_Z9zipKernelPfPiS0_iiS_S0_S0_iS_S0_S0_ii_param_13];
	setp.eq.s32 	%p96, %r526, 3;
	mov.f32 	%f148, %f1;
	@%p96 bra 	$L__BB3_210;
	ld.param.u32 	%r527, [_Z9zipKernelPfPiS0_iiS_S0_S0_iS_S0_S0_ii_param_13];
	setp.eq.s32 	%p97, %r527, 4;
	@%p97 bra 	$L__BB3_161;
	bra.uni 	$L__BB3_209;
$L__BB3_161:
	neg.f32 	%f148, %f1;
	bra.uni 	$L__BB3_210;
$L__BB3_162:
	ld.param.u32 	%r519, [_Z9zipKernelPfPiS0_iiS_S0_S0_iS_S0_S0_ii_param_13];
	setp.gt.s32 	%p89, %r519, 6;
	@%p89 bra 	$L__BB3_166;
	ld.param.u32 	%r523, [_Z9zipKernelPfPiS0_iiS_S0_S0_iS_S0_S0_ii_param_13];
	setp.eq.s32 	%p93, %r523, 5;
	@%p93 bra 	$L__BB3_186;
	ld.param.u32 	%r524, [_Z9zipKernelPfPiS0_iiS_S0_S0_iS_S0_S0_ii_param_13];
	setp.eq.s32 	%p94, %r524, 6;
	@%p94 bra 	$L__BB3_165;
	bra.uni 	$L__BB3_209;
$L__BB3_165:
	setp.eq.f32 	%p133, %f1, %f2;
	selp.f32 	%f148, 0f3F800000, 0f00000000, %p133;
	bra.uni 	$L__BB3_210;
$L__BB3_166:
	ld.param.u32 	%r520, [_Z9zipKernelPfPiS0_iiS_S0_S0_iS_S0_S0_ii_param_13];
	setp.eq.s32 	%p90, %r520, 7;
	@%p90 bra 	$L__BB3_187;
	ld.param.u32 	%r521, [_Z9zipKernelPfPiS0_iiS_S0_S0_iS_S0_S0_ii_param_13];
	setp.eq.s32 	%p91, %r521, 8;
	@%p91 bra 	$L__BB3_190;
	ld.param.u32 	%r522, [_Z9zipKernelPfPiS0_iiS_S0_S0_iS_S0_S0_ii_param_13];
	setp.eq.s32 	%p92, %r522, 9;
	@%p92 bra 	$L__BB3_169;
	bra.uni 	$L__BB3_209;
$L__BB3_169:
	setp.gt.f32 	%p131, %f1, 0f00000000;
	selp.f32 	%f148, %f2, 0f00000000, %p131;
	bra.uni 	$L__BB3_210;
$L__BB3_170:
	ld.param.u32 	%r506, [_Z9zipKernelPfPiS0_iiS_S0_S0_iS_S0_S0_ii_param_13];
	setp.gt.s32 	%p76, %r506, 13;
	@%p76 bra 	$L__BB3_178;
	ld.param.u32 	%r513, [_Z9zipKernelPfPiS0_iiS_S0_S0_iS_S0_S0_ii_param_13];
	setp.gt.s32 	%p83, %r513, 11;
	@%p83 bra 	$L__BB3_175;
	ld.param.u32 	%r516, [_Z9zipKernelPfPiS0_iiS_S0_S0_iS_S0_S0_ii_param_13];
	setp.eq.s32 	%p86, %r516, 10;
	@%p86 bra 	$L__BB3_191;
	ld.param.u32 	%r517, [_Z9zipKernelPfPiS0_iiS_S0_S0_iS_S0_S0_ii_param_13];
	setp.eq.s32 	%p87, %r517, 11;
	@%p87 bra 	$L__BB3_174;
	bra.uni 	$L__BB3_209;
$L__BB3_174:
	cvt.f64.f32 	%fd18, %f2;
	cvt.f64.f32 	%fd19, %f1;
	add.f64 	%fd20, %fd19, 0d3EB0C6F7A0B5ED8D;
	div.rn.f64 	%fd21, %fd18, %fd20;
	cvt.rn.f32.f64 	%f148, %fd21;
	bra.uni 	$L__BB3_210;
$L__BB3_175:
	ld.param.u32 	%r514, [_Z9zipKernelPfPiS0_iiS_S0_S0_iS_S0_S0_ii_param_13];
	setp.eq.s32 	%p84, %r514, 12;
	@%p84 bra 	$L__BB3_198;
	ld.param.u32 	%r515, [_Z9zipKernelPfPiS0_iiS_S0_S0_iS_S0_S0_ii_param_13];
	setp.eq.s32 	%p85, %r515, 13;
	@%p85 bra 	$L__BB3_177;
	bra.uni 	$L__BB3_209;
$L__BB3_177:
	rcp.rn.f32 	%f148, %f1;
	bra.uni 	$L__BB3_210;
$L__BB3_178:
	ld.param.u32 	%r507, [_Z9zipKernelPfPiS0_iiS_S0_S0_iS_S0_S0_ii_param_13];
	setp.gt.s32 	%p77, %r507, 15;
	@%p77 bra 	$L__BB3_182;
	ld.param.u32 	%r511, [_Z9zipKernelPfPiS0_iiS_S0_S0_iS_S0_S0_ii_param_13];
	setp.eq.s32 	%p81, %r511, 14;
	@%p81 bra 	$L__BB3_199;
	ld.param.u32 	%r512, [_Z9zipKernelPfPiS0_iiS_S0_S0_iS_S0_S0_ii_param_13];
	setp.eq.s32 	%p82, %r512, 15;
	@%p82 bra 	$L__BB3_181;
	bra.uni 	$L__BB3_209;
$L__BB3_181:
	sub.f32 	%f107, %f1, %f2;
	cvt.f64.f32 	%fd10, %f107;
	setp.lt.f64 	%p124, %fd10, 0d3F847AE147AE147B;
	sub.f32 	%f108, %f2, %f1;
	cvt.f64.f32 	%fd11, %f108;
	setp.lt.f64 	%p125, %fd11, 0d3F847AE147AE147B;
	and.pred  	%p126, %p124, %p125;
	selp.u32 	%r484, 1, 0, %p126;
	cvt.rn.f32.u32 	%f148, %r484;
	bra.uni 	$L__BB3_210;
$L__BB3_182:
	ld.param.u32 	%r508, [_Z9zipKernelPfPiS0_iiS_S0_S0_iS_S0_S0_ii_param_13];
	setp.eq.s32 	%p78, %r508, 16;
	@%p78 bra 	$L__BB3_200;
	ld.param.u32 	%r509, [_Z9zipKernelPfPiS0_iiS_S0_S0_iS_S0_S0_ii_param_13];
	setp.eq.s32 	%p79, %r509, 17;
	mov.f32 	%f148, 0f3F800000;
	@%p79 bra 	$L__BB3_201;
	ld.param.u32 	%r510, [_Z9zipKernelPfPiS0_iiS_S0_S0_iS_S0_S0_ii_param_13];
	setp.eq.s32 	%p80, %r510, 18;
	@%p80 bra 	$L__BB3_185;
	bra.uni 	$L__BB3_209;
$L__BB3_185:
	abs.f32 	%f29, %f1;
	mul.f32 	%f30, %f29, 0f4038AA3B;
	ex2.approx.ftz.f32 	%f31, %f30;
	add.f32 	%f32, %f31, 0f3F800000;
	rcp.approx.ftz.f32 	%f33, %f32;
	fma.rn.f32 	%f34, %f33, 0fC0000000, 0f3F800000;
	setp.ge.f32 	%p100, %f29, 0f41102CB4;
	selp.f32 	%f35, 0f3F800000, %f34, %p100;
	copysign.f32 	%f36, %f1, %f35;
	mul.f32 	%f37, %f1, %f1;
	fma.rn.f32 	%f38, %f37, 0f3C80F082, 0fBD563CAE;
	fma.rn.f32 	%f39, %f38, %f37, 0f3E085941;
	fma.rn.f32 	%f40, %f39, %f37, 0fBEAAA9ED;
	fma.rn.f32 	%f41, %f40, %f37, 0f00000000;
	fma.rn.f32 	%f42, %f41, %f1, %f1;
	setp.ge.f32 	%p101, %f29, 0f3F19999A;
	selp.f32 	%f148, %f36, %f42, %p101;
	bra.uni 	$L__BB3_210;
$L__BB3_186:
	setp.lt.f32 	%p134, %f1, %f2;
	selp.f32 	%f148, 0f3F800000, 0f00000000, %p134;
	bra.uni 	$L__BB3_210;
$L__BB3_187:
	setp.ltu.f32 	%p132, %f1, 0f00000000;
	@%p132 bra 	$L__BB3_189;
	fma.rn.f32 	%f121, %f1, 0fBBBB989D, 0f3F000000;
	cvt.sat.f32.f32 	%f122, %f121;
	mov.f32 	%f123, 0f4B400001;
	mov.f32 	%f124, 0f437C0000;
	fma.rm.f32 	%f125, %f122, %f124, %f123;
	add.f32 	%f126, %f125, 0fCB40007F;
	neg.f32 	%f127, %f126;
	fma.rn.f32 	%f128, %f1, 0fBFB8AA3B, %f127;
	fma.rn.f32 	%f129, %f1, 0fB2A57060, %f128;
	mov.b32 	%r501, %f125;
	shl.b32 	%r502, %r501, 23;
	mov.b32 	%f130, %r502;
	ex2.approx.ftz.f32 	%f131, %f129;
	mul.f32 	%f132, %f131, %f130;
	cvt.f64.f32 	%fd58, %f132;
	add.f64 	%fd59, %fd58, 0d3FF0000000000000;
	rcp.rn.f64 	%fd60, %fd59;
	cvt.rn.f32.f64 	%f148, %fd60;
	bra.uni 	$L__BB3_210;
$L__BB3_189:
	fma.rn.f32 	%f133, %f1, 0f3BBB989D, 0f3F000000;
	cvt.sat.f32.f32 	%f134, %f133;
	mov.f32 	%f135, 0f4B400001;
	mov.f32 	%f136, 0f437C0000;
	fma.rm.f32 	%f137, %f134, %f136, %f135;
	add.f32 	%f138, %f137, 0fCB40007F;
	neg.f32 	%f139, %f138;
	fma.rn.f32 	%f140, %f1, 0f3FB8AA3B, %f139;
	fma.rn.f32 	%f141, %f1, 0f32A57060, %f140;
	mov.b32 	%r503, %f137;
	shl.b32 	%r504, %r503, 23;
	mov.b32 	%f142, %r504;
	ex2.approx.ftz.f32 	%f143, %f141;
	mul.f32 	%f144, %f143, %f142;
	cvt.f64.f32 	%fd61, %f144;
	add.f64 	%fd62, %fd61, 0d3FF0000000000000;
	div.rn.f64 	%fd63, %fd61, %fd62;
	cvt.rn.f32.f64 	%f148, %fd63;
	bra.uni 	$L__BB3_210;
$L__BB3_190:
	cvt.f64.f32 	%fd56, %f1;
	max.f64 	%fd57, %fd56, 0d0000000000000000;
	cvt.rn.f32.f64 	%f148, %fd57;
	bra.uni 	$L__BB3_210;
$L__BB3_191:
	cvt.f64.f32 	%fd22, %f1;
	add.f64 	%fd66, %fd22, 0d3EB0C6F7A0B5ED8D;
	{
	.reg .b32 %temp; 
	mov.b64 	{%temp, %r577}, %fd66;
	}
	{
	.reg .b32 %temp; 
	mov.b64 	{%r578, %temp}, %fd66;
	}
	setp.gt.s32 	%p127, %r577, 1048575;
	mov.b32 	%r579, -1023;
	@%p127 bra 	$L__BB3_193;
	mul.f64 	%fd66, %fd66, 0d4350000000000000;
	{
	.reg .b32 %temp; 
	mov.b64 	{%temp, %r577}, %fd66;
	}
	{
	.reg .b32 %temp; 
	mov.b64 	{%r578, %temp}, %fd66;
	}
	mov.b32 	%r579, -1077;
$L__BB3_193:
	add.s32 	%r489, %r577, -1;
	setp.gt.u32 	%p128, %r489, 2146435070;
	@%p128 bra 	$L__BB3_197;
	shr.u32 	%r492, %r577, 20;
	add.s32 	%r580, %r579, %r492;
	and.b32  	%r493, %r577, 1048575;
	or.b32  	%r494, %r493, 1072693248;
	mov.b64 	%fd67, {%r578, %r494};
	setp.lt.u32 	%p130, %r494, 1073127583;
	@%p130 bra 	$L__BB3_196;
	{
	.reg .b32 %temp; 
	mov.b64 	{%r495, %temp}, %fd67;
	}
	{
	.reg .b32 %temp; 
	mov.b64 	{%temp, %r496}, %fd67;
	}
	add.s32 	%r497, %r496, -1048576;
	mov.b64 	%fd67, {%r495, %r497};
	add.s32 	%r580, %r580, 1;
$L__BB3_196:
	add.f64 	%fd24, %fd67, 0dBFF0000000000000;
	add.f64 	%fd25, %fd67, 0d3FF0000000000000;
	rcp.approx.ftz.f64 	%fd26, %fd25;
	neg.f64 	%fd27, %fd25;
	fma.rn.f64 	%fd28, %fd27, %fd26, 0d3FF0000000000000;
	fma.rn.f64 	%fd29, %fd28, %fd28, %fd28;
	fma.rn.f64 	%fd30, %fd29, %fd26, %fd26;
	mul.f64 	%fd31, %fd24, %fd30;
	fma.rn.f64 	%fd32, %fd24, %fd30, %fd31;
	mul.f64 	%fd33, %fd32, %fd32;
	fma.rn.f64 	%fd34, %fd33, 0d3EB1380B3AE80F1E, 0d3ED0EE258B7A8B04;
	fma.rn.f64 	%fd35, %fd34, %fd33, 0d3EF3B2669F02676F;
	fma.rn.f64 	%fd36, %fd35, %fd33, 0d3F1745CBA9AB0956;
	fma.rn.f64 	%fd37, %fd36, %fd33, 0d3F3C71C72D1B5154;
	fma.rn.f64 	%fd38, %fd37, %fd33, 0d3F624924923BE72D;
	fma.rn.f64 	%fd39, %fd38, %fd33, 0d3F8999999999A3C4;
	fma.rn.f64 	%fd40, %fd39, %fd33, 0d3FB5555555555554;
	sub.f64 	%fd41, %fd24, %fd32;
	add.f64 	%fd42, %fd41, %fd41;
	neg.f64 	%fd43, %fd32;
	fma.rn.f64 	%fd44, %fd43, %fd24, %fd42;
	mul.f64 	%fd45, %fd30, %fd44;
	mul.f64 	%fd46, %fd33, %fd40;
	fma.rn.f64 	%fd47, %fd46, %fd32, %fd45;
	xor.b32  	%r498, %r580, -2147483648;
	mov.b32 	%r499, 1127219200;
	mov.b64 	%fd48, {%r498, %r499};
	mov.b32 	%r500, -2147483648;
	mov.b64 	%fd49, {%r500, %r499};
	sub.f64 	%fd50, %fd48, %fd49;
	fma.rn.f64 	%fd51, %fd50, 0d3FE62E42FEFA39EF, %fd32;
	fma.rn.f64 	%fd52, %fd50, 0dBFE62E42FEFA39EF, %fd51;
	sub.f64 	%fd53, %fd52, %fd32;
	sub.f64 	%fd54, %fd47, %fd53;
	fma.rn.f64 	%fd55, %fd50, 0d3C7ABC9E3B39803F, %fd54;
	add.f64 	%fd7, %fd51, %fd55;
	cvt.rn.f32.f64 	%f148, %fd7;
	bra.uni 	$L__BB3_210;
$L__BB3_197:
	fma.rn.f64 	%fd23, %fd66, 0d7FF0000000000000, 0d7FF0000000000000;
	{
	.reg .b32 %temp; 
	mov.b64 	{%temp, %r490}, %fd66;
	}
	and.b32  	%r491, %r490, 2147483647;
	setp.eq.s32 	%p129, %r491, 0;
	selp.f64 	%fd8, 0dFFF0000000000000, %fd23, %p129;
	cvt.rn.f32.f64 	%f148, %fd8;
	bra.uni 	$L__BB3_210;
$L__BB3_198:
	fma.rn.f32 	%f110, %f1, 0f3BBB989D, 0f3F000000;
	cvt.sat.f32.f32 	%f111, %f110;
	mov.f32 	%f112, 0f4B400001;
	mov.f32 	%f113, 0f437C0000;
	fma.rm.f32 	%f114, %f111, %f113, %f112;
	add.f32 	%f115, %f114, 0fCB40007F;
	neg.f32 	%f116, %f115;
	fma.rn.f32 	%f117, %f1, 0f3FB8AA3B, %f116;
	fma.rn.f32 	%f118, %f1, 0f32A57060, %f117;
	mov.b32 	%r485, %f114;
	shl.b32 	%r486, %r485, 23;
	mov.b32 	%f119, %r486;
	ex2.approx.ftz.f32 	%f120, %f118;
	mul.f32 	%f148, %f120, %f119;
	bra.uni 	$L__BB3_210;
$L__BB3_199:
	mul.f32 	%f109, %f1, %f1;
	cvt.f64.f32 	%fd13, %f109;
	rcp.rn.f64 	%fd14, %fd13;
	neg.f64 	%fd15, %fd14;
	cvt.f64.f32 	%fd16, %f2;
	mul.f64 	%fd17, %fd15, %fd16;
	cvt.rn.f32.f64 	%f148, %fd17;
	bra.uni 	$L__BB3_210;
$L__BB3_200:
	setp.gt.f32 	%p123, %f1, %f2;
	selp.f32 	%f148, %f1, %f2, %p123;
	bra.uni 	$L__BB3_210;
$L__BB3_201:
	mul.f32 	%f44, %f2, 0f3F000000;
	cvt.rzi.f32.f32 	%f45, %f44;
	add.f32 	%f46, %f45, %f45;
	sub.f32 	%f47, %f2, %f46;
	abs.f32 	%f19, %f47;
	abs.f32 	%f20, %f1;
	setp.lt.f32 	%p102, %f20, 0f00800000;
	mul.f32 	%f48, %f20, 0f4B800000;
	selp.f32 	%f49, %f48, %f20, %p102;
	selp.f32 	%f50, 0fC1C00000, 0f00000000, %p102;
	mov.b32 	%r470, %f49;
	add.s32 	%r471, %r470, -1060439283;
	and.b32  	%r472, %r471, -8388608;
	sub.s32 	%r473, %r470, %r472;
	mov.b32 	%f51, %r473;
	cvt.rn.f32.s32 	%f52, %r472;
	fma.rn.f32 	%f53, %f52, 0f34000000, %f50;
	add.f32 	%f54, %f51, 0fBF800000;
	add.f32 	%f55, %f51, 0f3F800000;
	rcp.approx.ftz.f32 	%f56, %f55;
	add.f32 	%f57, %f54, %f54;
	mul.f32 	%f58, %f57, %f56;
	mul.f32 	%f59, %f58, %f58;
	sub.f32 	%f60, %f54, %f58;
	add.f32 	%f61, %f60, %f60;
	neg.f32 	%f62, %f58;
	fma.rn.f32 	%f63, %f62, %f54, %f61;
	mul.rn.f32 	%f64, %f56, %f63;
	fma.rn.f32 	%f65, %f59, 0f3A2C32E4, 0f3B52E7DB;
	fma.rn.f32 	%f66, %f65, %f59, 0f3C93BB73;
	fma.rn.f32 	%f67, %f66, %f59, 0f3DF6384F;
	mul.rn.f32 	%f68, %f67, %f59;
	fma.rn.f32 	%f69, %f58, 0f3FB8AA3B, %f53;
	sub.f32 	%f70, %f53, %f69;
	fma.rn.f32 	%f71, %f58, 0f3FB8AA3B, %f70;
	fma.rn.f32 	%f72, %f64, 0f3FB8AA3B, %f71;
	fma.rn.f32 	%f73, %f58, 0f32A55E34, %f72;
	mul.f32 	%f74, %f68, 0f40400000;
	fma.rn.f32 	%f75, %f74, %f64, %f73;
	fma.rn.f32 	%f76, %f68, %f58, %f75;
	add.rn.f32 	%f77, %f69, %f76;
	neg.f32 	%f78, %f69;
	add.rn.f32 	%f79, %f77, %f78;
	neg.f32 	%f80, %f79;
	add.rn.f32 	%f81, %f76, %f80;
	mul.rn.f32 	%f82, %f77, %f2;
	neg.f32 	%f83, %f82;
	fma.rn.f32 	%f84, %f77, %f2, %f83;
	fma.rn.f32 	%f85, %f81, %f2, %f84;
	cvt.rni.f32.f32 	%f86, %f82;
	sub.f32 	%f87, %f82, %f86;
	add.f32 	%f88, %f87, %f85;
	fma.rn.f32 	%f89, %f88, 0f391FCB8E, 0f3AAF85ED;
	fma.rn.f32 	%f90, %f89, %f88, 0f3C1D9856;
	fma.rn.f32 	%f91, %f90, %f88, 0f3D6357BB;
	fma.rn.f32 	%f92, %f91, %f88, 0f3E75FDEC;
	fma.rn.f32 	%f93, %f92, %f88, 0f3F317218;
	fma.rn.f32 	%f94, %f93, %f88, 0f3F800000;
	cvt.rzi.s32.f32 	%r474, %f86;
	setp.gt.f32 	%p103, %f86, 0f00000000;
	selp.b32 	%r475, 0, -2097152000, %p103;
	add.s32 	%r476, %r475, 2130706432;
	mov.b32 	%f95, %r476;
	mul.f32 	%f96, %f94, %f95;
	shl.b32 	%r477, %r474, 23;
	sub.s32 	%r478, %r477, %r475;
	mov.b32 	%f97, %r478;
	mul.f32 	%f98, %f96, %f97;
	abs.f32 	%f99, %f82;
	setp.gt.f32 	%p104, %f99, 0f43180000;
	setp.lt.f32 	%p105, %f82, 0f00000000;
	selp.f32 	%f100, 0f00000000, 0f7F800000, %p105;
	selp.f32 	%f21, %f100, %f98, %p104;
	setp.eq.f32 	%p106, %f1, 0f3F800000;
	setp.eq.f32 	%p107, %f2, 0f00000000;
	or.pred  	%p108, %p106, %p107;
	@%p108 bra 	$L__BB3_210;
	setp.num.f32 	%p109, %f20, %f20;
	abs.f32 	%f101, %f2;
	setp.num.f32 	%p110, %f101, %f101;
	and.pred  	%p111, %p109, %p110;
	@%p111 bra 	$L__BB3_204;
	add.rn.f32 	%f148, %f1, %f2;
	bra.uni 	$L__BB3_210;
$L__BB3_204:
	setp.neu.f32 	%p112, %f1, 0f00000000;
	setp.neu.f32 	%p113, %f20, 0f7F800000;
	and.pred  	%p114, %p112, %p113;
	@%p114 bra 	$L__BB3_206;
	setp.neu.f32 	%p121, %f19, 0f3F800000;
	add.f32 	%f106, %f1, %f1;
	mov.b32 	%r479, %f106;
	setp.lt.f32 	%p122, %f2, 0f00000000;
	xor.b32  	%r480, %r479, 2139095040;
	selp.b32 	%r481, %r480, %r479, %p122;
	and.b32  	%r482, %r481, 2147483647;
	selp.b32 	%r483, %r482, %r481, %p121;
	mov.b32 	%f148, %r483;
	bra.uni 	$L__BB3_210;
$L__BB3_206:
	setp.eq.f32 	%p115, %f1, 0fBF800000;
	setp.eq.f32 	%p116, %f101, 0f7F800000;
	and.pred  	%p117, %p115, %p116;
	@%p117 bra 	$L__BB3_210;
	setp.geu.f32 	%p118, %f1, 0f00000000;
	mov.f32 	%f148, %f21;
	@%p118 bra 	$L__BB3_210;
	setp.neu.f32 	%p119, %f19, 0f3F800000;
	neg.f32 	%f103, %f21;
	selp.f32 	%f104, %f21, %f103, %p119;
	cvt.rmi.f32.f32 	%f105, %f2;
	setp.neu.f32 	%p120, %f2, %f105;
	selp.f32 	%f148, 0f7FFFFFFF, %f104, %p120;
	bra.uni 	$L__BB3_210;
$L__BB3_209:
	add.f32 	%f148, %f1, %f2;
$L__BB3_210:
	ld.param.u64 	%rd216, [_Z9zipKernelPfPiS0_iiS_S0_S0_iS_S0_S0_ii_param_0];
	cvta.to.global.u64 	%rd213, %rd216;
	mul.wide.s32 	%rd214, %r1, 4;
	add.s64 	%rd215, %rd213, %rd214;
	st.global.f32 	[%rd215], %f148;
$L__BB3_211:
	ret;

}


// ===== COMPILED SASS (sm_100) =====

	.target	sm_100

	.elftype	@"ET_EXEC"


//--------------------- .note.nv.tkinfo           --------------------------
	.section	.note.nv.tkinfo,"",@"SHT_NOTE"
	.sectionflags	@"SHF_NOTE_NV_TKINFO"
	.tkinfo
        /*0018*/ 	.word	0x00000002
        /*0030*/ 	.string	""
        /*0030*/ 	.string	"ptxas"
        /*0030*/ 	.string	"Cuda compilation tools, release 13.0, V13.0.88"
        /*0030*/ 	.string	"Build cuda_13.0.r13.0/compiler.36424714_0"
        /*0030*/ 	.string	"-arch sm_100 -m 64 "



//--------------------- .note.nv.cuinfo           --------------------------
	.section	.note.nv.cuinfo,"",@"SHT_NOTE"
	.sectionflags	@"SHF_NOTE_NV_CUINFO"
        /*0018*/ 	.short	0x0002
        /*001a*/ 	.short	0x0064
        /*001c*/ 	.short	0x0082
	.zero		2


//--------------------- .nv.info                  --------------------------
	.section	.nv.info,"",@"SHT_CUDA_INFO"
	.align	4


	//----- nvinfo : EIATTR_REGCOUNT
	.align		4
        /*0000*/ 	.byte	0x04, 0x2f
        /*0002*/ 	.short	(.L_1 - .L_0)
	.align		4
.L_0:
        /*0004*/ 	.word	index@(_Z20MatrixMultiplyKernelPfPKiS1_S_S1_S1_S_S1_S1_)
        /*0008*/ 	.word	0x00000020


	//----- nvinfo : EIATTR_FRAME_SIZE
	.align		4
.L_1:
        /*000c*/ 	.byte	0x04, 0x11
        /*000e*/ 	.short	(.L_3 - .L_2)
	.align		4
.L_2:
        /*0010*/ 	.word	index@(_Z20MatrixMultiplyKernelPfPKiS1_S_S1_S1_S_S1_S1_)
        /*0014*/ 	.word	0x00000000


	//----- nvinfo : EIATTR_REGCOUNT
	.align		4
.L_3:
        /*0018*/ 	.byte	0x04, 0x2f
        /*001a*/ 	.short	(.L_5 - .L_4)
	.align		4
.L_4:
        /*001c*/ 	.word	index@(_Z9mapKernelPfPiS0_iS_S0_S0_ii)
        /*0020*/ 	.word	0x00000020


	//----- nvinfo : EIATTR_FRAME_SIZE
	.align		4
.L_5:
        /*0024*/ 	.byte	0x04, 0x11
        /*0026*/ 	.short	(.L_7 - .L_6)
	.align		4
.L_6:
        /*0028*/ 	.word	index@($__internal_8_$__cuda_sm20_rcp_rn_f32_slowpath)
        /*002c*/ 	.word	0x00000050


	//----- nvinfo : EIATTR_FRAME_SIZE
	.align		4
.L_7:
        /*0030*/ 	.byte	0x04, 0x11
        /*0032*/ 	.short	(.L_9 - .L_8)
	.align		4
.L_8:
        /*0034*/ 	.word	index@($__internal_7_$__cuda_sm20_div_rn_f64_full)
        /*0038*/ 	.word	0x00000050


	//----- nvinfo : EIATTR_FRAME_SIZE
	.align		4
.L_9:
        /*003c*/ 	.byte	0x04, 0x11
        /*003e*/ 	.short	(.L_11 - .L_10)
	.align		4
.L_10:
        /*0040*/ 	.word	index@($__internal_6_$__cuda_sm20_dblrcp_rn_slowpath_v3)
        /*0044*/ 	.word	0x00000050


	//----- nvinfo : EIATTR_FRAME_SIZE
	.align		4
.L_11:
        /*0048*/ 	.byte	0x04, 0x11
        /*004a*/ 	.short	(.L_13 - .L_12)
	.align		4
.L_12:
        /*004c*/ 	.word	index@(_Z9mapKernelPfPiS0_iS_S0_S0_ii)
        /*0050*/ 	.word	0x00000050


	//----- nvinfo : EIATTR_REGCOUNT
	.align		4
.L_13:
        /*0054*/ 	.byte	0x04, 0x2f
        /*0056*/ 	.short	(.L_15 - .L_14)
	.align		4
.L_14:
        /*0058*/ 	.word	index@(_Z12reduceKernelPfPiS0_iS_S0_S0_ifii)
        /*005c*/ 	.word	0x0000001f


	//----- nvinfo : EIATTR_FRAME_SIZE
	.align		4
.L_15:
        /*0060*/ 	.byte	0x04, 0x11
        /*0062*/ 	.short	(.L_17 - .L_16)
	.align		4
.L_16:
        /*0064*/ 	.word	index@($__internal_5_$__cuda_sm20_rcp_rn_f32_slowpath)
        /*0068*/ 	.word	0x00000050


	//----- nvinfo : EIATTR_FRAME_SIZE
	.align		4
.L_17:
        /*006c*/ 	.byte	0x04, 0x11
        /*006e*/ 	.short	(.L_19 - .L_18)
	.align		4
.L_18:
        /*0070*/ 	.word	index@($__internal_4_$__cuda_sm20_div_rn_f64_full)
        /*0074*/ 	.word	0x00000050


	//----- nvinfo : EIATTR_FRAME_SIZE
	.align		4
.L_19:
        /*0078*/ 	.byte	0x04, 0x11
        /*007a*/ 	.short	(.L_21 - .L_20)
	.align		4
.L_20:
        /*007c*/ 	.word	index@($__internal_3_$__cuda_sm20_dblrcp_rn_slowpath_v3)
        /*0080*/ 	.word	0x00000050


	//----- nvinfo : EIATTR_FRAME_SIZE
	.align		4
.L_21:
        /*0084*/ 	.byte	0x04, 0x11
        /*0086*/ 	.short	(.L_23 - .L_22)
	.align		4
.L_22:
        /*0088*/ 	.word	index@(_Z12reduceKernelPfPiS0_iS_S0_S0_ifii)
        /*008c*/ 	.word	0x00000050


	//----- nvinfo : EIATTR_REGCOUNT
	.align		4
.L_23:
        /*0090*/ 	.byte	0x04, 0x2f
        /*0092*/ 	.short	(.L_25 - .L_24)
	.align		4
.L_24:
        /*0094*/ 	.word	index@(_Z9zipKernelPfPiS0_iiS_S0_S0_iS_S0_S0_ii)
        /*0098*/ 	.word	0x00000020


	//----- nvinfo : EIATTR_FRAME_SIZE
	.align		4
.L_25:
        /*009c*/ 	.byte	0x04, 0x11
        /*009e*/ 	.short	(.L_27 - .L_26)
	.align		4
.L_26:
        /*00a0*/ 	.word	index@($__internal_2_$__cuda_sm20_rcp_rn_f32_slowpath)
        /*00a4*/ 	.word	0x00000078


	//----- nvinfo : EIATTR_FRAME_SIZE
	.align		4
.L_27:
        /*00a8*/ 	.byte	0x04, 0x11
        /*00aa*/ 	.short	(.L_29 - .L_28)
	.align		4
.L_28:
        /*00ac*/ 	.word	index@($__internal_1_$__cuda_sm20_div_rn_f64_full)
        /*00b0*/ 	.word	0x00000078


	//----- nvinfo : EIATTR_FRAME_SIZE
	.align		4
.L_29:
        /*00b4*/ 	.byte	0x04, 0x11
        /*00b6*/ 	.short	(.L_31 - .L_30)
	.align		4
.L_30:
        /*00b8*/ 	.word	index@($__internal_0_$__cuda_sm20_dblrcp_rn_slowpath_v3)
        /*00bc*/ 	.word	0x00000078


	//----- nvinfo : EIATTR_FRAME_SIZE
	.align		4
.L_31:
        /*00c0*/ 	.byte	0x04, 0x11
        /*00c2*/ 	.short	(.L_33 - .L_32)
	.align		4
.L_32:
        /*00c4*/ 	.word	index@(_Z9zipKernelPfPiS0_iiS_S0_S0_iS_S0_S0_ii)
        /*00c8*/ 	.word	0x00000078


	//----- nvinfo : EIATTR_MIN_STACK_SIZE
	.align		4
.L_33:
        /*00cc*/ 	.byte	0x04, 0x12
        /*00ce*/ 	.short	(.L_35 - .L_34)
	.align		4
.L_34:
        /*00d0*/ 	.word	index@(_Z9zipKernelPfPiS0_iiS_S0_S0_iS_S0_S0_ii)
        /*00d4*/ 	.word	0x00000078


	//----- nvinfo : EIATTR_MIN_STACK_SIZE
	.align		4
.L_35:
        /*00d8*/ 	.byte	0x04, 0x12
        /*00da*/ 	.short	(.L_37 - .L_36)
	.align		4
.L_36:
        /*00dc*/ 	.word	index@(_Z12reduceKernelPfPiS0_iS_S0_S0_ifii)
        /*00e0*/ 	.word	0x00000050


	//----- nvinfo : EIATTR_MIN_STACK_SIZE
	.align		4
.L_37:
        /*00e4*/ 	.byte	0x04, 0x12
        /*00e6*/ 	.short	(.L_39 - .L_38)
	.align		4
.L_38:
        /*00e8*/ 	.word	index@(_Z9mapKernelPfPiS0_iS_S0_S0_ii)
        /*00ec*/ 	.word	0x00000050


	//----- nvinfo : EIATTR_MIN_STACK_SIZE
	.align		4
.L_39:
        /*00f0*/ 	.byte	0x04, 0x12
        /*00f2*/ 	.short	(.L_41 - .L_40)
	.align		4
.L_40:
        /*00f4*/ 	.word	index@(_Z20MatrixMultiplyKernelPfPKiS1_S_S1_S1_S_S1_S1_)
        /*00f8*/ 	.word	0x00000000
.L_41:


//--------------------- .nv.compat                --------------------------
	.section	.nv.compat,"",@"SHT_CUDA_COMPAT_INFO"
	.align	4
        /*0000*/ 	.byte	0x02, 0x09, 0x00, 0x00, 0x02, 0x02, 0x01, 0x00, 0x02, 0x05, 0x05, 0x00, 0x03, 0x07, 0x01, 0x01
        /*0010*/ 	.byte	0x02, 0x03, 0x00, 0x00, 0x02, 0x06, 0x01, 0x00, 0x04, 0x0b, 0x08, 0x00, 0x01, 0x00, 0x00, 0x00
        /*0020*/ 	.byte	0x00, 0x00, 0x00, 0x00


//--------------------- .nv.info._Z9zipKernelPfPiS0_iiS_S0_S0_iS_S0_S0_ii --------------------------
	.section	.nv.info._Z9zipKernelPfPiS0_iiS_S0_S0_iS_S0_S0_ii,"",@"SHT_CUDA_INFO"
	.sectionflags	@""
	.align	4


	//----- nvinfo : EIATTR_CUDA_API_VERSION
	.align		4
        /*0000*/ 	.byte	0x04, 0x37
        /*0002*/ 	.short	(.L_43 - .L_42)
.L_42:
        /*0004*/ 	.word	0x00000082


	//----- nvinfo : EIATTR_KPARAM_INFO
	.align		4
.L_43:
        /*0008*/ 	.byte	0x04, 0x17
        /*000a*/ 	.short	(.L_45 - .L_44)
.L_44:
        /*000c*/ 	.word	0x00000000
        /*0010*/ 	.short	0x000d
        /*0012*/ 	.short	0x005c
        /*0014*/ 	.byte	0x00, 0xf0, 0x11, 0x00


	//----- nvinfo : EIATTR_KPARAM_INFO
	.align		4
.L_45:
        /*0018*/ 	.byte	0x04, 0x17
        /*001a*/ 	.short	(.L_47 - .L_46)
.L_46:
        /*001c*/ 	.word	0x00000000
        /*0020*/ 	.short	0x000c
        /*0022*/ 	.short	0x0058
        /*0024*/ 	.byte	0x00, 0xf0, 0x11, 0x00


	//----- nvinfo : EIATTR_KPARAM_INFO
	.align		4
.L_47:
        /*0028*/ 	.byte	0x04, 0x17
        /*002a*/ 	.short	(.L_49 - .L_48)
.L_48:
        /*002c*/ 	.word	0x00000000
        /*0030*/ 	.short	0x000b
        /*0032*/ 	.short	0x0050
        /*0034*/ 	.byte	0x00, 0xf5, 0x21, 0x00


	//----- nvinfo : EIATTR_KPARAM_INFO
	.align		4
.L_49:
        /*0038*/ 	.byte	0x04, 0x17
        /*003a*/ 	.short	(.L_51 - .L_50)
.L_50:
        /*003c*/ 	.word	0x00000000
        /*0040*/ 	.short	0x000a
        /*0042*/ 	.short	0x0048
        /*0044*/ 	.byte	0x00, 0xf5, 0x21, 0x00


	//----- nvinfo : EIATTR_KPARAM_INFO
	.align		4
.L_51:
        /*0048*/ 	.byte	0x04, 0x17
        /*004a*/ 	.short	(.L_53 - .L_52)
.L_52:
        /*004c*/ 	.word	0x00000000
        /*0050*/ 	.short	0x0009
        /*0052*/ 	.short	0x0040
        /*0054*/ 	.byte	0x00, 0xf5, 0x21, 0x00


	//----- nvinfo : EIATTR_KPARAM_INFO
	.align		4
.L_53:
        /*0058*/ 	.byte	0x04, 0x17
        /*005a*/ 	.short	(.L_55 - .L_54)
.L_54:
        /*005c*/ 	.word	0x00000000
        /*0060*/ 	.short	0x0008
        /*0062*/ 	.short	0x0038
        /*0064*/ 	.byte	0x00, 0xf0, 0x11, 0x00


	//----- nvinfo : EIATTR_KPARAM_INFO
	.align		4
.L_55:
        /*0068*/ 	.byte	0x04, 0x17
        /*006a*/ 	.short	(.L_57 - .L_56)
.L_56:
        /*006c*/ 	.word	0x00000000
        /*0070*/ 	.short	0x0007
        /*0072*/ 	.short	0x0030
        /*0074*/ 	.byte	0x00, 0xf5, 0x21, 0x00


	//----- nvinfo : EIATTR_KPARAM_INFO
	.align		4
.L_57:
        /*0078*/ 	.byte	0x04, 0x17
        /*007a*/ 	.short	(.L_59 - .L_58)
.L_58:
        /*007c*/ 	.word	0x00000000
        /*0080*/ 	.short	0x0006
        /*0082*/ 	.short	0x0028
        /*0084*/ 	.byte	0x00, 0xf5, 0x21, 0x00


	//----- nvinfo : EIATTR_KPARAM_INFO
	.align		4
.L_59:
        /*0088*/ 	.byte	0x04, 0x17
        /*008a*/ 	.short	(.L_61 - .L_60)
.L_60:
        /*008c*/ 	.word	0x00000000
        /*0090*/ 	.short	0x0005
        /*0092*/ 	.short	0x0020
        /*0094*/ 	.byte	0x00, 0xf5, 0x21, 0x00


	//----- nvinfo : EIATTR_KPARAM_INFO
	.align		4
.L_61:
        /*0098*/ 	.byte	0x04, 0x17
        /*009a*/ 	.short	(.L_63 - .L_62)
.L_62:
        /*009c*/ 	.word	0x00000000
        /*00a0*/ 	.short	0x0004
        /*00a2*/ 	.short	0x001c
        /*00a4*/ 	.byte	0x00, 0xf0, 0x11, 0x00


	//----- nvinfo : EIATTR_KPARAM_INFO
	.align		4
.L_63:
        /*00a8*/ 	.byte	0x04, 0x17
        /*00aa*/ 	.short	(.L_65 - .L_64)
.L_64:
        /*00ac*/ 	.word	0x00000000
        /*00b0*/ 	.short	0x0003
        /*00b2*/ 	.short	0x0018
        /*00b4*/ 	.byte	0x00, 0xf0, 0x11, 0x00


	//----- nvinfo : EIATTR_KPARAM_INFO
	.align		4
.L_65:
        /*00b8*/ 	.byte	0x04, 0x17
        /*00ba*/ 	.short	(.L_67 - .L_66)
.L_66:
        /*00bc*/ 	.word	0x00000000
        /*00c0*/ 	.short	0x0002
        /*00c2*/ 	.short	0x0010
        /*00c4*/ 	.byte	0x00, 0xf5, 0x21, 0x00


	//----- nvinfo : EIATTR_KPARAM_INFO
	.align		4
.L_67:
        /*00c8*/ 	.byte	0x04, 0x17
        /*00ca*/ 	.short	(.L_69 - .L_68)
.L_68:
        /*00cc*/ 	.word	0x00000000
        /*00d0*/ 	.short	0x0001
        /*00d2*/ 	.short	0x0008
        /*00d4*/ 	.byte	0x00, 0xf5, 0x21, 0x00


	//----- nvinfo : EIATTR_KPARAM_INFO
	.align		4
.L_69:
        /*00d8*/ 	.byte	0x04, 0x17
        /*00da*/ 	.short	(.L_71 - .L_70)
.L_70:
        /*00dc*/ 	.word	0x00000000
        /*00e0*/ 	.short	0x0000
        /*00e2*/ 	.short	0x0000
        /*00e4*/ 	.byte	0x00, 0xf5, 0x21, 0x00


	//----- nvinfo : EIATTR_SPARSE_MMA_MASK
	.align		4
.L_71:
        /*00e8*/ 	.byte	0x03, 0x50
        /*00ea*/ 	.short	0x0000


	//----- nvinfo : EIATTR_MAXREG_COUNT
	.align		4
        /*00ec*/ 	.byte	0x03, 0x1b
        /*00ee*/ 	.short	0x00ff


	//----- nvinfo : EIATTR_MERCURY_ISA_VERSION
	.align		4
        /*00f0*/ 	.byte	0x03, 0x5f
        /*00f2*/ 	.short	0x0101


	//----- nvinfo : EIATTR_VRC_CTA_INIT_COUNT
	.align		4
        /*00f4*/ 	.byte	0x02, 0x4a
	.zero		1
	.zero		1


	//----- nvinfo : EIATTR_EXIT_INSTR_OFFSETS
	.align		4
        /*00f8*/ 	.byte	0x04, 0x1c
        /*00fa*/ 	.short	(.L_73 - .L_72)


	//   ....[0]....
.L_72:
        /*00fc*/ 	.word	0x00000080


	//   ....[1]....
        /*0100*/ 	.word	0x00005eb0


	//----- nvinfo : EIATTR_CRS_STACK_SIZE
	.align		4
.L_73:
        /*0104*/ 	.byte	0x04, 0x1e
        /*0106*/ 	.short	(.L_75 - .L_74)
.L_74:
        /*0108*/ 	.word	0x00000000


	//----- nvinfo : EIATTR_CBANK_PARAM_SIZE
	.align		4
.L_75:
        /*010c*/ 	.byte	0x03, 0x19
        /*010e*/ 	.short	0x0060


	//----- nvinfo : EIATTR_PARAM_CBANK
	.align		4
        /*0110*/ 	.byte	0x04, 0x0a
        /*0112*/ 	.short	(.L_77 - .L_76)
	.align		4
.L_76:
        /*0114*/ 	.word	index@(.nv.constant0._Z9zipKernelPfPiS0_iiS_S0_S0_iS_S0_S0_ii)
        /*0118*/ 	.short	0x0380
        /*011a*/ 	.short	0x0060


	//----- nvinfo : EIATTR_SW_WAR
	.align		4
.L_77:
        /*011c*/ 	.byte	0x04, 0x36
        /*011e*/ 	.short	(.L_79 - .L_78)
.L_78:
        /*0120*/ 	.word	0x00000008
.L_79:


//--------------------- .nv.info._Z12reduceKernelPfPiS0_iS_S0_S0_ifii --------------------------
	.section	.nv.info._Z12reduceKernelPfPiS0_iS_S0_S0_ifii,"",@"SHT_CUDA_INFO"
	.sectionflags	@""
	.align	4


	//----- nvinfo : EIATTR_CUDA_API_VERSION
	.align		4
        /*0000*/ 	.byte	0x04, 0x37
        /*0002*/ 	.short	(.L_81 - .L_80)
.L_80:
        /*0004*/ 	.word	0x00000082


	//----- nvinfo : EIATTR_KPARAM_INFO
	.align		4
.L_81:
        /*0008*/ 	.byte	0x04, 0x17
        /*000a*/ 	.short	(.L_83 - .L_82)
.L_82:
        /*000c*/ 	.word	0x00000000
        /*0010*/ 	.short	0x000a
        /*0012*/ 	.short	0x0044
        /*0014*/ 	.byte	0x00, 0xf0, 0x11, 0x00


	//----- nvinfo : EIATTR_KPARAM_INFO
	.align		4
.L_83:
        /*0018*/ 	.byte	0x04, 0x17
        /*001a*/ 	.short	(.L_85 - .L_84)
.L_84:
        /*001c*/ 	.word	0x00000000
        /*0020*/ 	.short	0x0009
        /*0022*/ 	.short	0x0040
        /*0024*/ 	.byte	0x00, 0xf0, 0x11, 0x00


	//----- nvinfo : EIATTR_KPARAM_INFO
	.align		4
.L_85:
        /*0028*/ 	.byte	0x04, 0x17
        /*002a*/ 	.short	(.L_87 - .L_86)
.L_86:
        /*002c*/ 	.word	0x00000000
        /*0030*/ 	.short	0x0008
        /*0032*/ 	.short	0x003c
        /*0034*/ 	.byte	0x00, 0xf0, 0x11, 0x00


	//----- nvinfo : EIATTR_KPARAM_INFO
	.align		4
.L_87:
        /*0038*/ 	.byte	0x04, 0x17
        /*003a*/ 	.short	(.L_89 - .L_88)
.L_88:
        /*003c*/ 	.word	0x00000000
        /*0040*/ 	.short	0x0007
        /*0042*/ 	.short	0x0038
        /*0044*/ 	.byte	0x00, 0xf0, 0x11, 0x00


	//----- nvinfo : EIATTR_KPARAM_INFO
	.align		4
.L_89:
        /*0048*/ 	.byte	0x04, 0x17
        /*004a*/ 	.short	(.L_91 - .L_90)
.L_90:
        /*004c*/ 	.word	0x00000000
        /*0050*/ 	.short	0x0006
        /*0052*/ 	.short	0x0030
        /*0054*/ 	.byte	0x00, 0xf5, 0x21, 0x00


	//----- nvinfo : EIATTR_KPARAM_INFO
	.align		4
.L_91:
        /*0058*/ 	.byte	0x04, 0x17
        /*005a*/ 	.short	(.L_93 - .L_92)
.L_92:
        /*005c*/ 	.word	0x00000000
        /*0060*/ 	.short	0x0005
        /*0062*/ 	.short	0x0028
        /*0064*/ 	.byte	0x00, 0xf5, 0x21, 0x00


	//----- nvinfo : EIATTR_KPARAM_INFO
	.align		4
.L_93:
        /*0068*/ 	.byte	0x04, 0x17
        /*006a*/ 	.short	(.L_95 - .L_94)
.L_94:
        /*006c*/ 	.word	0x00000000
        /*0070*/ 	.short	0x0004
        /*0072*/ 	.short	0x0020
        /*0074*/ 	.byte	0x00, 0xf5, 0x21, 0x00


	//----- nvinfo : EIATTR_KPARAM_INFO
	.align		4
.L_95:
        /*0078*/ 	.byte	0x04, 0x17
        /*007a*/ 	.short	(.L_97 - .L_96)
.L_96:
        /*007c*/ 	.word	0x00000000
        /*0080*/ 	.short	0x0003
        /*0082*/ 	.short	0x0018
        /*0084*/ 	.byte	0x00, 0xf0, 0x11, 0x00


	//----- nvinfo : EIATTR_KPARAM_INFO
	.align		4
.L_97:
        /*0088*/ 	.byte	0x04, 0x17
        /*008a*/ 	.short	(.L_99 - .L_98)
.L_98:
        /*008c*/ 	.word	0x00000000
        /*0090*/ 	.short	0x0002
        /*0092*/ 	.short	0x0010
        /*0094*/ 	.byte	0x00, 0xf5, 0x21, 0x00


	//----- nvinfo : EIATTR_KPARAM_INFO
	.align		4
.L_99:
        /*0098*/ 	.byte	0x04, 0x17
        /*009a*/ 	.short	(.L_101 - .L_100)
.L_100:
        /*009c*/ 	.word	0x00000000
        /*00a0*/ 	.short	0x0001
        /*00a2*/ 	.short	0x0008
        /*00a4*/ 	.byte	0x00, 0xf5, 0x21, 0x00


	//----- nvinfo : EIATTR_KPARAM_INFO
	.align		4
.L_101:
        /*00a8*/ 	.byte	0x04, 0x17
        /*00aa*/ 	.short	(.L_103 - .L_102)
.L_102:
        /*00ac*/ 	.word	0x00000000
        /*00b0*/ 	.short	0x0000
        /*00b2*/ 	.short	0x0000
        /*00b4*/ 	.byte	0x00, 0xf5, 0x21, 0x00


	//----- nvinfo : EIATTR_SPARSE_MMA_MASK
	.align		4
.L_103:
        /*00b8*/ 	.byte	0x03, 0x50
        /*00ba*/ 	.short	0x0000


	//----- nvinfo : EIATTR_MAXREG_COUNT
	.align		4
        /*00bc*/ 	.byte	0x03, 0x1b
        /*00be*/ 	.short	0x00ff


	//----- nvinfo : EIATTR_MERCURY_ISA_VERSION
	.align		4
        /*00c0*/ 	.byte	0x03, 0x5f
        /*00c2*/ 	.short	0x0101


	//----- nvinfo : EIATTR_VRC_CTA_INIT_COUNT
	.align		4
        /*00c4*/ 	.byte	0x02, 0x4a
	.zero		1
	.zero		1


	//----- nvinfo : EIATTR_EXIT_INSTR_OFFSETS
	.align		4
        /*00c8*/ 	.byte	0x04, 0x1c
        /*00ca*/ 	.short	(.L_105 - .L_104)


	//   ....[0]....
.L_104:
        /*00cc*/ 	.word	0x00000090


	//   ....[1]....
        /*00d0*/ 	.word	0x00004ae0


	//----- nvinfo : EIATTR_CRS_STACK_SIZE
	.align		4
.L_105:
        /*00d4*/ 	.byte	0x04, 0x1e
        /*00d6*/ 	.short	(.L_107 - .L_106)
.L_106:
        /*00d8*/ 	.word	0x00000000


	//----- nvinfo : EIATTR_CBANK_PARAM_SIZE
	.align		4
.L_107:
        /*00dc*/ 	.byte	0x03, 0x19
        /*00de*/ 	.short	0x0048


	//----- nvinfo : EIATTR_PARAM_CBANK
	.align		4
        /*00e0*/ 	.byte	0x04, 0x0a
        /*00e2*/ 	.short	(.L_109 - .L_108)
	.align		4
.L_108:
        /*00e4*/ 	.word	index@(.nv.constant0._Z12reduceKernelPfPiS0_iS_S0_S0_ifii)
        /*00e8*/ 	.short	0x0380
        /*00ea*/ 	.short	0x0048


	//----- nvinfo : EIATTR_SW_WAR
	.align		4
.L_109:
        /*00ec*/ 	.byte	0x04, 0x36
        /*00ee*/ 	.short	(.L_111 - .L_110)
.L_110:
        /*00f0*/ 	.word	0x00000008
.L_111:


//--------------------- .nv.info._Z9mapKernelPfPiS0_iS_S0_S0_ii --------------------------
	.section	.nv.info._Z9mapKernelPfPiS0_iS_S0_S0_ii,"",@"SHT_CUDA_INFO"
	.sectionflags	@""
	.align	4


	//----- nvinfo : EIATTR_CUDA_API_VERSION
	.align		4
        /*0000*/ 	.byte	0x04, 0x37
        /*0002*/ 	.short	(.L_113 - .L_112)
.L_112:
        /*0004*/ 	.word	0x00000082


	//----- nvinfo : EIATTR_KPARAM_INFO
	.align		4
.L_113:
        /*0008*/ 	.byte	0x04, 0x17
        /*000a*/ 	.short	(.L_115 - .L_114)
.L_114:
        /*000c*/ 	.word	0x00000000
        /*0010*/ 	.short	0x0008
        /*0012*/ 	.short	0x003c
        /*0014*/ 	.byte	0x00, 0xf0, 0x11, 0x00


	//----- nvinfo : EIATTR_KPARAM_INFO
	.align		4
.L_115:
        /*0018*/ 	.byte	0x04, 0x17
        /*001a*/ 	.short	(.L_117 - .L_116)
.L_116:
        /*001c*/ 	.word	0x00000000
        /*0020*/ 	.short	0x0007
        /*0022*/ 	.short	0x0038
        /*0024*/ 	.byte	0x00, 0xf0, 0x11, 0x00


	//----- nvinfo : EIATTR_KPARAM_INFO
	.align		4
.L_117:
        /*0028*/ 	.byte	0x04, 0x17
        /*002a*/ 	.short	(.L_119 - .L_118)
.L_118:
        /*002c*/ 	.word	0x00000000
        /*0030*/ 	.short	0x0006
        /*0032*/ 	.short	0x0030
        /*0034*/ 	.byte	0x00, 0xf5, 0x21, 0x00


	//----- nvinfo : EIATTR_KPARAM_INFO
	.align		4
.L_119:
        /*0038*/ 	.byte	0x04, 0x17
        /*003a*/ 	.short	(.L_121 - .L_120)
.L_120:
        /*003c*/ 	.word	0x00000000
        /*0040*/ 	.short	0x0005
        /*0042*/ 	.short	0x0028
        /*0044*/ 	.byte	0x00, 0xf5, 0x21, 0x00


	//----- nvinfo : EIATTR_KPARAM_INFO
	.align		4
.L_121:
        /*0048*/ 	.byte	0x04, 0x17
        /*004a*/ 	.short	(.L_123 - .L_122)
.L_122:
        /*004c*/ 	.word	0x00000000
        /*0050*/ 	.short	0x0004
        /*0052*/ 	.short	0x0020
        /*0054*/ 	.byte	0x00, 0xf5, 0x21, 0x00


	//----- nvinfo : EIATTR_KPARAM_INFO
	.align		4
.L_123:
        /*0058*/ 	.byte	0x04, 0x17
        /*005a*/ 	.short	(.L_125 - .L_124)
.L_124:
        /*005c*/ 	.word	0x00000000
        /*0060*/ 	.short	0x0003
        /*0062*/ 	.short	0x0018
        /*0064*/ 	.byte	0x00, 0xf0, 0x11, 0x00


	//----- nvinfo : EIATTR_KPARAM_INFO
	.align		4
.L_125:
        /*0068*/ 	.byte	0x04, 0x17
        /*006a*/ 	.short	(.L_127 - .L_126)
.L_126:
        /*006c*/ 	.word	0x00000000
        /*0070*/ 	.short	0x0002
        /*0072*/ 	.short	0x0010
        /*0074*/ 	.byte	0x00, 0xf5, 0x21, 0x00


	//----- nvinfo : EIATTR_KPARAM_INFO
	.align		4
.L_127:
        /*0078*/ 	.byte	0x04, 0x17
        /*007a*/ 	.short	(.L_129 - .L_128)
.L_128:
        /*007c*/ 	.word	0x00000000
        /*0080*/ 	.short	0x0001
        /*0082*/ 	.short	0x0008
        /*0084*/ 	.byte	0x00, 0xf5, 0x21, 0x00


	//----- nvinfo : EIATTR_KPARAM_INFO
	.align		4
.L_129:
        /*0088*/ 	.byte	0x04, 0x17
        /*008a*/ 	.short	(.L_131 - .L_130)
.L_130:
        /*008c*/ 	.word	0x00000000
        /*0090*/ 	.short	0x0000
        /*0092*/ 	.short	0x0000
        /*0094*/ 	.byte	0x00, 0xf5, 0x21, 0x00


	//----- nvinfo : EIATTR_SPARSE_MMA_MASK
	.align		4
.L_131:
        /*0098*/ 	.byte	0x03, 0x50
        /*009a*/ 	.short	0x0000


	//----- nvinfo : EIATTR_MAXREG_COUNT
	.align		4
        /*009c*/ 	.byte	0x03, 0x1b
        /*009e*/ 	.short	0x00ff


	//----- nvinfo : EIATTR_MERCURY_ISA_VERSION
	.align		4
        /*00a0*/ 	.byte	0x03, 0x5f
        /*00a2*/ 	.short	0x0101


	//----- nvinfo : EIATTR_VRC_CTA_INIT_COUNT
	.align		4
        /*00a4*/ 	.byte	0x02, 0x4a
	.zero		1
	.zero		1


	//----- nvinfo : EIATTR_EXIT_INSTR_OFFSETS
	.align		4
        /*00a8*/ 	.byte	0x04, 0x1c
        /*00aa*/ 	.short	(.L_133 - .L_132)


	//   ....[0]....
.L_132:
        /*00ac*/ 	.word	0x00000080


	//   ....[1]....
        /*00b0*/ 	.word	0x00004b00


	//----- nvinfo : EIATTR_INDIRECT_BRANCH_TARGETS
	.align		4
.L_133:
        /*00b4*/ 	.byte	0x04, 0x34
        /*00b6*/ 	.short	(.L_135 - .L_134)


	//   ....[0]....
.L_134:
        /*00b8*/ 	.word	.L_x_213@srel
        /*00bc*/ 	.short	0x0
        /*00be*/ 	.short	0x0
        /*00c0*/ 	.word	0x3
        /*00c4*/ 	.word	.L_x_176@srel
        /*00c8*/ 	.word	.L_x_215@srel
        /*00cc*/ 	.word	.L_x_175@srel


	//   ....[1]....
        /*00d0*/ 	.word	.L_x_217@srel
        /*00d4*/ 	.short	0x0
        /*00d6*/ 	.short	0x0
        /*00d8*/ 	.word	0x3
        /*00dc*/ 	.word	.L_x_218@srel
        /*00e0*/ 	.word	.L_x_219@srel
        /*00e4*/ 	.word	.L_x_175@srel


	//   ....[2]....
        /*00e8*/ 	.word	.L_x_221@srel
        /*00ec*/ 	.short	0x0
        /*00ee*/ 	.short	0x0
        /*00f0*/ 	.word	0x4
        /*00f4*/ 	.word	.L_x_222@srel
        /*00f8*/ 	.word	.L_x_223@srel
        /*00fc*/ 	.word	.L_x_224@srel
        /*0100*/ 	.word	.L_x_175@srel


	//   ....[3]....
        /*0104*/ 	.word	.L_x_226@srel
        /*0108*/ 	.short	0x0
        /*010a*/ 	.short	0x0
        /*010c*/ 	.word	0x3
        /*0110*/ 	.word	.L_x_227@srel
        /*0114*/ 	.word	.L_x_228@srel
        /*0118*/ 	.word	.L_x_175@srel


	//   ....[4]....
        /*011c*/ 	.word	.L_x_230@srel
        /*0120*/ 	.short	0x0
        /*0122*/ 	.short	0x0
        /*0124*/ 	.word	0x3
        /*0128*/ 	.word	.L_x_231@srel
        /*012c*/ 	.word	.L_x_232@srel
        /*0130*/ 	.word	.L_x_175@srel


	//   ....[5]....
        /*0134*/ 	.word	.L_x_234@srel
        /*0138*/ 	.short	0x0
        /*013a*/ 	.short	0x0
        /*013c*/ 	.word	0x3
        /*0140*/ 	.word	.L_x_235@srel
        /*0144*/ 	.word	.L_x_236@srel
        /*0148*/ 	.word	.L_x_175@srel


	//   ....[6]....
        /* <DEDUP_REMOVED lines=8> */


	//----- nvinfo : EIATTR_CRS_STACK_SIZE
	.align		4
.L_135:
        /*0168*/ 	.byte	0x04, 0x1e
        /*016a*/ 	.short	(.L_137 - .L_136)
.L_136:
        /*016c*/ 	.word	0x00000000


	//----- nvinfo : EIATTR_CBANK_PARAM_SIZE
	.align		4
.L_137:
        /*0170*/ 	.byte	0x03, 0x19
        /*0172*/ 	.short	0x0040


	//----- nvinfo : EIATTR_PARAM_CBANK
	.align		4
        /*0174*/ 	.byte	0x04, 0x0a
        /*0176*/ 	.short	(.L_139 - .L_138)
	.align		4
.L_138:
        /*0178*/ 	.word	index@(.nv.constant0._Z9mapKernelPfPiS0_iS_S0_S0_ii)
        /*017c*/ 	.short	0x0380
        /*017e*/ 	.short	0x0040


	//----- nvinfo : EIATTR_SW_WAR
	.align		4
.L_139:
        /*0180*/ 	.byte	0x04, 0x36
        /*0182*/ 	.short	(.L_141 - .L_140)
.L_140:
        /*0184*/ 	.word	0x00000008
.L_141:


//--------------------- .nv.info._Z20MatrixMultiplyKernelPfPKiS1_S_S1_S1_S_S1_S1_ --------------------------
	.section	.nv.info._Z20MatrixMultiplyKernelPfPKiS1_S_S1_S1_S_S1_S1_,"",@"SHT_CUDA_INFO"
	.sectionflags	@""
	.align	4


	//----- nvinfo : EIATTR_CUDA_API_VERSION
	.align		4
        /*0000*/ 	.byte	0x04, 0x37
        /*0002*/ 	.short	(.L_143 - .L_142)
.L_142:
        /*0004*/ 	.word	0x00000082


	//----- nvinfo : EIATTR_KPARAM_INFO
	.align		4
.L_143:
        /*0008*/ 	.byte	0x04, 0x17
        /*000a*/ 	.short	(.L_145 - .L_144)
.L_144:
        /*000c*/ 	.word	0x00000000
        /*0010*/ 	.short	0x0008
        /*0012*/ 	.short	0x0040
        /*0014*/ 	.byte	0x00, 0xf5, 0x21, 0x00


	//----- nvinfo : EIATTR_KPARAM_INFO
	.align		4
.L_145:
        /*0018*/ 	.byte	0x04, 0x17
        /*001a*/ 	.short	(.L_147 - .L_146)
.L_146:
        /*001c*/ 	.word	0x00000000
        /*0020*/ 	.short	0x0007
        /*0022*/ 	.short	0x0038
        /*0024*/ 	.byte	0x00, 0xf5, 0x21, 0x00


	//----- nvinfo : EIATTR_KPARAM_INFO
	.align		4
.L_147:
        /*0028*/ 	.byte	0x04, 0x17
        /*002a*/ 	.short	(.L_149 - .L_148)
.L_148:
        /*002c*/ 	.word	0x00000000
        /*0030*/ 	.short	0x0006
        /*0032*/ 	.short	0x0030
        /*0034*/ 	.byte	0x00, 0xf5, 0x21, 0x00


	//----- nvinfo : EIATTR_KPARAM_INFO
	.align		4
.L_149:
        /*0038*/ 	.byte	0x04, 0x17
        /*003a*/ 	.short	(.L_151 - .L_150)
.L_150:
        /*003c*/ 	.word	0x00000000
        /*0040*/ 	.short	0x0005
        /*0042*/ 	.short	0x0028
        /*0044*/ 	.byte	0x00, 0xf5, 0x21, 0x00


	//----- nvinfo : EIATTR_KPARAM_INFO
	.align		4
.L_151:
        /*0048*/ 	.byte	0x04, 0x17
        /*004a*/ 	.short	(.L_153 - .L_152)
.L_152:
        /*004c*/ 	.word	0x00000000
        /*0050*/ 	.short	0x0004
        /*0052*/ 	.short	0x0020
        /*0054*/ 	.byte	0x00, 0xf5, 0x21, 0x00


	//----- nvinfo : EIATTR_KPARAM_INFO
	.align		4
.L_153:
        /*0058*/ 	.byte	0x04, 0x17
        /*005a*/ 	.short	(.L_155 - .L_154)
.L_154:
        /*005c*/ 	.word	0x00000000
        /*0060*/ 	.short	0x0003
        /*0062*/ 	.short	0x0018
        /*0064*/ 	.byte	0x00, 0xf5, 0x21, 0x00


	//----- nvinfo : EIATTR_KPARAM_INFO
	.align		4
.L_155:
        /*0068*/ 	.byte	0x04, 0x17
        /*006a*/ 	.short	(.L_157 - .L_156)
.L_156:
        /*006c*/ 	.word	0x00000000
        /*0070*/ 	.short	0x0002
        /*0072*/ 	.short	0x0010
        /*0074*/ 	.byte	0x00, 0xf5, 0x21, 0x00


	//----- nvinfo : EIATTR_KPARAM_INFO
	.align		4
.L_157:
        /*0078*/ 	.byte	0x04, 0x17
        /*007a*/ 	.short	(.L_159 - .L_158)
.L_158:
        /*007c*/ 	.word	0x00000000
        /*0080*/ 	.short	0x0001
        /*0082*/ 	.short	0x0008
        /*0084*/ 	.byte	0x00, 0xf5, 0x21, 0x00


	//----- nvinfo : EIATTR_KPARAM_INFO
	.align		4
.L_159:
        /*0088*/ 	.byte	0x04, 0x17
        /*008a*/ 	.short	(.L_161 - .L_160)
.L_160:
        /*008c*/ 	.word	0x00000000
        /*0090*/ 	.short	0x0000
        /*0092*/ 	.short	0x0000
        /*0094*/ 	.byte	0x00, 0xf5, 0x21, 0x00


	//----- nvinfo : EIATTR_SPARSE_MMA_MASK
	.align		4
.L_161:
        /*0098*/ 	.byte	0x03, 0x50
        /*009a*/ 	.short	0x0000


	//----- nvinfo : EIATTR_MAXREG_COUNT
	.align		4
        /*009c*/ 	.byte	0x03, 0x1b
        /*009e*/ 	.short	0x00ff


	//----- nvinfo : EIATTR_NUM_BARRIERS
	.align		4
        /*00a0*/ 	.byte	0x02, 0x4c
        /*00a2*/ 	.byte	0x01
	.zero		1


	//----- nvinfo : EIATTR_MERCURY_ISA_VERSION
	.align		4
        /*00a4*/ 	.byte	0x03, 0x5f
        /*00a6*/ 	.short	0x0101


	//----- nvinfo : EIATTR_VRC_CTA_INIT_COUNT
	.align		4
        /*00a8*/ 	.byte	0x02, 0x4a
	.zero		1
	.zero		1


	//----- nvinfo : EIATTR_EXIT_INSTR_OFFSETS
	.align		4
        /*00ac*/ 	.byte	0x04, 0x1c
        /*00ae*/ 	.short	(.L_163 - .L_162)


	//   ....[0]....
.L_162:
        /*00b0*/ 	.word	0x00000a00


	//   ....[1]....
        /*00b4*/ 	.word	0x00000a30


	//   ....[2]....
        /*00b8*/ 	.word	0x00000a70


	//----- nvinfo : EIATTR_CRS_STACK_SIZE
	.align		4
.L_163:
        /*00bc*/ 	.byte	0x04, 0x1e
        /*00be*/ 	.short	(.L_165 - .L_164)
.L_164:
        /*00c0*/ 	.word	0x00000000


	//----- nvinfo : EIATTR_CBANK_PARAM_SIZE
	.align		4
.L_165:
        /*00c4*/ 	.byte	0x03, 0x19
        /*00c6*/ 	.short	0x0048


	//----- nvinfo : EIATTR_PARAM_CBANK
	.align		4
        /*00c8*/ 	.byte	0x04, 0x0a
        /*00ca*/ 	.short	(.L_167 - .L_166)
	.align		4
.L_166:
        /*00cc*/ 	.word	index@(.nv.constant0._Z20MatrixMultiplyKernelPfPKiS1_S_S1_S1_S_S1_S1_)
        /*00d0*/ 	.short	0x0380
        /*00d2*/ 	.short	0x0048


	//----- nvinfo : EIATTR_SW_WAR
	.align		4
.L_167:
        /*00d4*/ 	.byte	0x04, 0x36
        /*00d6*/ 	.short	(.L_169 - .L_168)
.L_168:
        /*00d8*/ 	.word	0x00000008
.L_169:


//--------------------- .nv.callgraph             --------------------------
	.section	.nv.callgraph,"",@"SHT_CUDA_CALLGRAPH"
	.align	4
	.sectionentsize	8
	.align		4
        /*0000*/ 	.word	0x00000000
	.align		4
        /*0004*/ 	.word	0xffffffff
	.align		4
        /*0008*/ 	.word	0x00000000
	.align		4
        /*000c*/ 	.word	0xfffffffe
	.align		4
        /*0010*/ 	.word	0x00000000
	.align		4
        /*0014*/ 	.word	0xfffffffd
	.align		4
        /*0018*/ 	.word	0x00000000
	.align		4
        /*001c*/ 	.word	0xfffffffc


//--------------------- .nv.constant2._Z9mapKernelPfPiS0_iS_S0_S0_ii --------------------------
	.section	.nv.constant2._Z9mapKernelPfPiS0_iS_S0_S0_ii,"a",@progbits
	.sectionflags	@""
	.align	4
.nv.constant2._Z9mapKernelPfPiS0_iS_S0_S0_ii:
        /*0000*/ 	.byte	0xc0, 0x4a, 0x00, 0x00, 0x50, 0x37, 0x00, 0x00, 0xb0, 0x4a, 0x00, 0x00, 0x10, 0x38, 0x00, 0x00
        /*0010*/ 	.byte	0xf0, 0x37, 0x00, 0x00, 0xb0, 0x4a, 0x00, 0x00, 0xb0, 0x38, 0x00, 0x00, 0xe0, 0x3c, 0x00, 0x00
        /*0020*/ 	.byte	0x90, 0x38, 0x00, 0x00, 0xb0, 0x4a, 0x00, 0x00, 0x00, 0x3f, 0x00, 0x00, 0x30, 0x3e, 0x00, 0x00
        /*0030*/ 	.byte	0xb0, 0x4a, 0x00, 0x00, 0xe0, 0x45, 0x00, 0x00, 0x00, 0x45, 0x00, 0x00, 0xb0, 0x4a, 0x00, 0x00
        /*0040*/ 	.byte	0xa0, 0x47, 0x00, 0x00, 0x10, 0x47, 0x00, 0x00, 0xb0, 0x4a, 0x00, 0x00, 0x70, 0x4a, 0x00, 0x00
        /*0050*/ 	.byte	0x90, 0x4a, 0x00, 0x00, 0x40, 0x49, 0x00, 0x00, 0xb0, 0x4a, 0x00, 0x00


//--------------------- .text._Z9zipKernelPfPiS0_iiS_S0_S0_iS_S0_S0_ii --------------------------
	.section	.text._Z9zipKernelPfPiS0_iiS_S0_S0_iS_S0_S0_ii,"ax",@progbits
	.align	128
        .global         _Z9zipKernelPfPiS0_iiS_S0_S0_iS_S0_S0_ii
        .type           _Z9zipKernelPfPiS0_iiS_S0_S0_iS_S0_S0_ii,@function
        .size           _Z9zipKernelPfPiS0_iiS_S0_S0_iS_S0_S0_ii,(.L_x_245 - _Z9zipKernelPfPiS0_iiS_S0_S0_iS_S0_S0_ii)
        .other          _Z9zipKernelPfPiS0_iiS_S0_S0_iS_S0_S0_ii,@"STO_CUDA_ENTRY STV_DEFAULT"
_Z9zipKernelPfPiS0_iiS_S0_S0_iS_S0_S0_ii:
.text._Z9zipKernelPfPiS0_iiS_S0_S0_iS_S0_S0_ii:
[----:B------:R-:W0:Y:S01]  /*0000*/  LDC R1, c[0x0][0x37c] ;  /* 0x0000df00ff017b82 */ /* 0x000e220000000800 */
[----:B------:R-:W1:Y:S07]  /*0010*/  S2R R3, SR_TID.X ;  /* 0x0000000000037919 */ /* 0x000e6e0000002100 */
[----:B------:R-:W1:Y:S01]  /*0020*/  S2UR UR4, SR_CTAID.X ;  /* 0x00000000000479c3 */ /* 0x000e620000002500 */
[----:B------:R-:W2:Y:S01]  /*0030*/  LDCU UR5, c[0x0][0x398] ;  /* 0x00007300ff0577ac */ /* 0x000ea20008000800 */
[----:B0-----:R-:W-:-:S06]  /*0040*/  VIADD R1, R1, 0xffffff88 ;  /* 0xffffff8801017836 */ /* 0x001fcc0000000000 */
[----:B------:R-:W1:Y:S02]  /*0050*/  LDC R0, c[0x0][0x360] ;  /* 0x0000d800ff007b82 */ /* 0x000e640000000800 */
[----:B-1----:R-:W-:-:S05]  /*0060*/  IMAD R0, R0, UR4, R3 ;  /* 0x0000000400007c24 */ /* 0x002fca000f8e0203 */
[----:B--2---:R-:W-:-:S13]  /*0070*/  ISETP.GE.AND P0, PT, R0, UR5, PT ;  /* 0x0000000500007c0c */ /* 0x004fda000bf06270 */
[----:B------:R-:W-:Y:S05]  /*0080*/  @P0 EXIT ;  /* 0x000000000000094d */ /* 0x000fea0003800000 */
[----:B------:R-:W0:Y:S01]  /*0090*/  LDCU UR4, c[0x0][0x39c] ;  /* 0x00007380ff0477ac */ /* 0x000e220008000800 */
[----:B------:R-:W1:Y:S01]  /*00a0*/  LDCU.64 UR8, c[0x0][0x358] ;  /* 0x00006b00ff0877ac */ /* 0x000e620008000a00 */
[----:B0-----:R-:W-:-:S09]  /*00b0*/  UISETP.GE.AND UP0, UPT, UR4, 0x1, UPT ;  /* 0x000000010400788c */ /* 0x001fd2000bf06270 */
[----:B-1----:R-:W-:Y:S05]  /*00c0*/  BRA.U !UP0, `(.L_x_0) ;  /* 0x0000001d08fc7547 */ /* 0x002fea000b800000 */
[----:B------:R-:W0:Y:S01]  /*00d0*/  LDCU UR5, c[0x0][0x39c] ;  /* 0x00007380ff0577ac */ /* 0x000e220008000800 */
[----:B------:R-:W-:Y:S01]  /*00e0*/  IMAD.MOV.U32 R19, RZ, RZ, R0 ;  /* 0x000000ffff137224 */ /* 0x000fe200078e0000 */
[----:B------:R-:W-:Y:S01]  /*00f0*/  UISETP.GE.U32.AND UP0, UPT, UR4, 0x8, UPT ;  /* 0x000000080400788c */ /* 0x000fe2000bf06070 */
[----:B0-----:R-:W-:-:S08]  /*0100*/  MOV R12, UR5 ;  /* 0x00000005000c7c02 */ /* 0x001fd00008000f00 */
[----:B------:R-:W-:Y:S05]  /*0110*/  BRA.U !UP0, `(.L_x_1) ;  /* 0x0000001108287547 */ /* 0x000fea000b800000 */
[----:B------:R-:W0:Y:S01]  /*0120*/  LDC.64 R12, c[0x0][0x388] ;  /* 0x0000e200ff0c7b82 */ /* 0x000e220000000a00 */
[----:B------:R-:W-:Y:S01]  /*0130*/  ULOP3.LUT UR5, UR4, 0x7ffffff8, URZ, 0xc0, !UPT ;  /* 0x7ffffff804057892 */ /* 0x000fe2000f8ec0ff */
[----:B------:R-:W-:Y:S01]  /*0140*/  IMAD.MOV.U32 R19, RZ, RZ, R0 ;  /* 0x000000ffff137224 */ /* 0x000fe200078e0000 */
[----:B------:R-:W-:Y:S02]  /*0150*/  UIADD3 UR4, UPT, UPT, UR4, -0x4, URZ ;  /* 0xfffffffc04047890 */ /* 0x000fe4000fffe0ff */
[----:B------:R-:W-:-:S04]  /*0160*/  UIADD3 UR5, UPT, UPT, -UR5, URZ, URZ ;  /* 0x000000ff05057290 */ /* 0x000fc8000fffe1ff */
[----:B------:R-:W-:-:S08]  /*0170*/  IMAD.U32 R2, RZ, RZ, UR4 ;  /* 0x00000004ff027e24 */ /* 0x000fd0000f8e00ff */
.L_x_2:
[----:B-1----:R-:W-:-:S05]  /*0180*/  IADD3 R11, PT, PT, R2, 0x3, RZ ;  /* 0x00000003020b7810 */ /* 0x002fca0007ffe0ff */
[----:B0-----:R-:W-:-:S06]  /*0190*/  IMAD.WIDE.U32 R22, R11, 0x4, R12 ;  /* 0x000000040b167825 */ /* 0x001fcc00078e000c */
[----:B------:R-:W2:Y:S01]  /*01a0*/  LDG.E R22, desc[UR8][R22.64] ;  /* 0x0000000816167981 */ /* 0x000ea2000c1e1900 */
[----:B------:R-:W-:-:S04]  /*01b0*/  VIADD R8, R2, 0x2 ;  /* 0x0000000202087836 */ /* 0x000fc80000000000 */
[----:B------:R-:W-:-:S05]  /*01c0*/  IMAD.WIDE.U32 R14, R8, 0x4, R12 ;  /* 0x00000004080e7825 */ /* 0x000fca00078e000c */
[----:B------:R-:W3:Y:S01]  /*01d0*/  LDG.E R3, desc[UR8][R14.64] ;  /* 0x000000080e037981 */ /* 0x000ee2000c1e1900 */
[----:B------:R-:W-:-:S04]  /*01e0*/  VIADD R10, R2, 0x1 ;  /* 0x00000001020a7836 */ /* 0x000fc80000000000 */
[----:B------:R-:W-:-:S05]  /*01f0*/  IMAD.WIDE.U32 R16, R10, 0x4, R12 ;  /* 0x000000040a107825 */ /* 0x000fca00078e000c */
[----:B------:R-:W4:Y:S01]  /*0200*/  LDG.E R5, desc[UR8][R16.64] ;  /* 0x0000000810057981 */ /* 0x000f22000c1e1900 */
[C---:B------:R-:W-:Y:S01]  /*0210*/  IMAD.WIDE.U32 R20, R2.reuse, 0x4, R12 ;  /* 0x0000000402147825 */ /* 0x040fe200078e000c */
[----:B------:R-:W-:-:S04]  /*0220*/  IADD3 R4, PT, PT, R2, -0x1, RZ ;  /* 0xffffffff02047810 */ /* 0x000fc80007ffe0ff */
[----:B------:R0:W5:Y:S01]  /*0230*/  LDG.E R9, desc[UR8][R20.64] ;  /* 0x0000000814097981 */ /* 0x000162000c1e1900 */
[----:B------:R-:W-:-:S05]  /*0240*/  IMAD.WIDE.U32 R24, R4, 0x4, R12 ;  /* 0x0000000404187825 */ /* 0x000fca00078e000c */
[----:B------:R-:W5:Y:S01]  /*0250*/  LDG.E R7, desc[UR8][R24.64] ;  /* 0x0000000818077981 */ /* 0x000f62000c1e1900 */
[-C--:B--2---:R-:W-:Y:S02]  /*0260*/  IABS R6, R22.reuse ;  /* 0x0000001600067213 */ /* 0x084fe40000000000 */
[----:B0-----:R-:W-:Y:S02]  /*0270*/  IABS R20, R22 ;  /* 0x0000001600147213 */ /* 0x001fe40000000000 */
[----:B------:R-:W0:Y:S01]  /*0280*/  I2F.RP R18, R6 ;  /* 0x0000000600127306 */ /* 0x000e220000209400 */
[-C--:B---3--:R-:W-:Y:S02]  /*0290*/  IABS R17, R3.reuse ;  /* 0x0000000300117213 */ /* 0x088fe40000000000 */
[----:B------:R-:W-:-:S05]  /*02a0*/  IABS R23, R3 ;  /* 0x0000000300177213 */ /* 0x000fca0000000000 */
[----:B------:R-:W1:Y:S01]  /*02b0*/  I2F.RP R16, R17 ;  /* 0x0000001100107306 */ /* 0x000e620000209400 */
[----:B------:R-:W-:-:S07]  /*02c0*/  IMAD.MOV R23, RZ, RZ, -R23 ;  /* 0x000000ffff177224 */ /* 0x000fce00078e0a17 */
[----:B0-----:R-:W0:Y:S08]  /*02d0*/  MUFU.RCP R18, R18 ;  /* 0x0000001200127308 */ /* 0x001e300000001000 */
[----:B-1----:R-:W-:Y:S01]  /*02e0*/  MUFU.RCP R16, R16 ;  /* 0x0000001000107308 */ /* 0x002fe20000001000 */
[----:B0-----:R-:W-:Y:S01]  /*02f0*/  VIADD R14, R18, 0xffffffe ;  /* 0x0ffffffe120e7836 */ /* 0x001fe20000000000 */
[----:B------:R-:W-:-:S06]  /*0300*/  IABS R18, R19 ;  /* 0x0000001300127213 */ /* 0x000fcc0000000000 */
[----:B------:R0:W1:Y:S02]  /*0310*/  F2I.FTZ.U32.TRUNC.NTZ R15, R14 ;  /* 0x0000000e000f7305 */ /* 0x000064000021f000 */
[----:B0-----:R-:W-:Y:S02]  /*0320*/  HFMA2 R14, -RZ, RZ, 0, 0 ;  /* 0x00000000ff0e7431 */ /* 0x001fe400000001ff */
[----:B-1----:R-:W-:-:S04]  /*0330*/  IMAD.MOV R21, RZ, RZ, -R15 ;  /* 0x000000ffff157224 */ /* 0x002fc800078e0a0f */
[----:B------:R-:W-:-:S04]  /*0340*/  IMAD R21, R21, R6, RZ ;  /* 0x0000000615157224 */ /* 0x000fc800078e02ff */
[----:B------:R-:W-:-:S04]  /*0350*/  IMAD.HI.U32 R15, R15, R21, R14 ;  /* 0x000000150f0f7227 */ /* 0x000fc800078e000e */
[----:B------:R-:W-:Y:S02]  /*0360*/  IMAD.MOV R21, RZ, RZ, -R20 ;  /* 0x000000ffff157224 */ /* 0x000fe400078e0a14 */
[----:B------:R-:W-:-:S04]  /*0370*/  IMAD.HI.U32 R14, R15, R18, RZ ;  /* 0x000000120f0e7227 */ /* 0x000fc800078e00ff */
[----:B------:R-:W-:Y:S01]  /*0380*/  IMAD R15, R14, R21, R18 ;  /* 0x000000150e0f7224 */ /* 0x000fe200078e0212 */
[----:B------:R-:W-:Y:S02]  /*0390*/  IADD3 R18, PT, PT, R16, 0xffffffe, RZ ;  /* 0x0ffffffe10127810 */ /* 0x000fe40007ffe0ff */
[----:B----4-:R-:W-:Y:S02]  /*03a0*/  IABS R16, R5 ;  /* 0x0000000500107213 */ /* 0x010fe40000000000 */
[----:B------:R-:W-:-:S13]  /*03b0*/  ISETP.GT.U32.AND P1, PT, R6, R15, PT ;  /* 0x0000000f0600720c */ /* 0x000fda0003f24070 */
[----:B------:R-:W-:Y:S02]  /*03c0*/  @!P1 IMAD.IADD R15, R15, 0x1, -R6 ;  /* 0x000000010f0f9824 */ /* 0x000fe400078e0a06 */
[----:B------:R-:W-:Y:S01]  /*03d0*/  @!P1 VIADD R14, R14, 0x1 ;  /* 0x000000010e0e9836 */ /* 0x000fe20000000000 */
[----:B------:R-:W-:Y:S02]  /*03e0*/  ISETP.NE.AND P1, PT, R22, RZ, PT ;  /* 0x000000ff1600720c */ /* 0x000fe40003f25270 */
[----:B------:R-:W-:Y:S02]  /*03f0*/  ISETP.GE.U32.AND P0, PT, R15, R6, PT ;  /* 0x000000060f00720c */ /* 0x000fe40003f06070 */
[----:B------:R-:W0:Y:S01]  /*0400*/  F2I.FTZ.U32.TRUNC.NTZ R15, R18 ;  /* 0x00000012000f7305 */ /* 0x000e22000021f000 */
[----:B------:R-:W-:-:S04]  /*0410*/  LOP3.LUT R6, R19, R22, RZ, 0x3c, !PT ;  /* 0x0000001613067212 */ /* 0x000fc800078e3cff */
[----:B------:R-:W-:-:S03]  /*0420*/  ISETP.GE.AND P2, PT, R6, RZ, PT ;  /* 0x000000ff0600720c */ /* 0x000fc60003f46270 */
[----:B------:R-:W1:Y:S03]  /*0430*/  I2F.RP R18, R16 ;  /* 0x0000001000127306 */ /* 0x000e660000209400 */
[----:B------:R-:W-:-:S05]  /*0440*/  @P0 VIADD R14, R14, 0x1 ;  /* 0x000000010e0e0836 */ /* 0x000fca0000000000 */
[----:B------:R-:W-:Y:S01]  /*0450*/  MOV R6, R14 ;  /* 0x0000000e00067202 */ /* 0x000fe20000000f00 */
[----:B0-----:R-:W-:-:S04]  /*0460*/  IMAD.MOV R14, RZ, RZ, -R15 ;  /* 0x000000ffff0e7224 */ /* 0x001fc800078e0a0f */
[----:B------:R-:W-:Y:S02]  /*0470*/  IMAD R21, R14, R17, RZ ;  /* 0x000000110e157224 */ /* 0x000fe400078e02ff */
[----:B------:R-:W-:Y:S02]  /*0480*/  HFMA2 R14, -RZ, RZ, 0, 0 ;  /* 0x00000000ff0e7431 */ /* 0x000fe400000001ff */
[----:B------:R-:W-:Y:S01]  /*0490*/  @!P2 IMAD.MOV R6, RZ, RZ, -R6 ;  /* 0x000000ffff06a224 */ /* 0x000fe200078e0a06 */
[----:B------:R-:W-:Y:S01]  /*04a0*/  @!P1 LOP3.LUT R6, RZ, R22, RZ, 0x33, !PT ;  /* 0x00000016ff069212 */ /* 0x000fe200078e33ff */
[----:B-1----:R-:W0:Y:S03]  /*04b0*/  MUFU.RCP R18, R18 ;  /* 0x0000001200127308 */ /* 0x002e260000001000 */
[----:B------:R-:W-:Y:S01]  /*04c0*/  IABS R20, R6 ;  /* 0x0000000600147213 */ /* 0x000fe20000000000 */
[----:B------:R-:W-:-:S04]  /*04d0*/  IMAD.HI.U32 R14, R15, R21, R14 ;  /* 0x000000150f0e7227 */ /* 0x000fc800078e000e */
[----:B------:R-:W-:Y:S01]  /*04e0*/  IMAD.MOV.U32 R15, RZ, RZ, R20 ;  /* 0x000000ffff0f7224 */ /* 0x000fe200078e0014 */
[----:B------:R-:W-:Y:S02]  /*04f0*/  MOV R20, R23 ;  /* 0x0000001700147202 */ /* 0x000fe40000000f00 */
[----:B-----5:R-:W-:Y:S01]  /*0500*/  IABS R23, R9 ;  /* 0x0000000900177213 */ /* 0x020fe20000000000 */
[----:B------:R-:W-:-:S04]  /*0510*/  IMAD.HI.U32 R14, R14, R15, RZ ;  /* 0x0000000f0e0e7227 */ /* 0x000fc800078e00ff */
[----:B------:R-:W-:Y:S02]  /*0520*/  IMAD R20, R14, R20, R15 ;  /* 0x000000140e147224 */ /* 0x000fe400078e020f */
[----:B0-----:R-:W-:-:S03]  /*0530*/  VIADD R15, R18, 0xffffffe ;  /* 0x0ffffffe120f7836 */ /* 0x001fc60000000000 */
[----:B------:R-:W-:-:S03]  /*0540*/  ISETP.GT.U32.AND P1, PT, R17, R20, PT ;  /* 0x000000141100720c */ /* 0x000fc60003f24070 */
[----:B------:R-:W0:Y:S10]  /*0550*/  F2I.FTZ.U32.TRUNC.NTZ R15, R15 ;  /* 0x0000000f000f7305 */ /* 0x000e34000021f000 */
[----:B------:R-:W-:Y:S01]  /*0560*/  @!P1 IMAD.IADD R20, R20, 0x1, -R17 ;  /* 0x0000000114149824 */ /* 0x000fe200078e0a11 */
[----:B------:R-:W-:-:S02]  /*0570*/  @!P1 IADD3 R14, PT, PT, R14, 0x1, RZ ;  /* 0x000000010e0e9810 */ /* 0x000fc40007ffe0ff */
[----:B------:R-:W-:Y:S02]  /*0580*/  ISETP.NE.AND P1, PT, R3, RZ, PT ;  /* 0x000000ff0300720c */ /* 0x000fe40003f25270 */
[----:B------:R-:W-:Y:S01]  /*0590*/  ISETP.GE.U32.AND P0, PT, R20, R17, PT ;  /* 0x000000111400720c */ /* 0x000fe20003f06070 */
[----:B0-----:R-:W-:Y:S01]  /*05a0*/  IMAD.MOV R21, RZ, RZ, -R15 ;  /* 0x000000ffff157224 */ /* 0x001fe200078e0a0f */
[----:B------:R-:W-:-:S03]  /*05b0*/  LOP3.LUT R17, R6, R3, RZ, 0x3c, !PT ;  /* 0x0000000306117212 */ /* 0x000fc600078e3cff */
[----:B------:R-:W-:Y:S01]  /*05c0*/  IMAD R21, R21, R16, RZ ;  /* 0x0000001015157224 */ /* 0x000fe200078e02ff */
[----:B------:R-:W-:Y:S02]  /*05d0*/  ISETP.GE.AND P2, PT, R17, RZ, PT ;  /* 0x000000ff1100720c */ /* 0x000fe40003f46270 */
[----:B------:R-:W0:Y:S05]  /*05e0*/  I2F.RP R17, R23 ;  /* 0x0000001700117306 */ /* 0x000e2a0000209400 */
[----:B------:R-:W-:-:S05]  /*05f0*/  @P0 VIADD R14, R14, 0x1 ;  /* 0x000000010e0e0836 */ /* 0x000fca0000000000 */
[----:B------:R-:W-:Y:S01]  /*0600*/  MOV R18, R14 ;  /* 0x0000000e00127202 */ /* 0x000fe20000000f00 */
[----:B------:R-:W-:-:S04]  /*0610*/  IMAD.MOV.U32 R14, RZ, RZ, RZ ;  /* 0x000000ffff0e7224 */ /* 0x000fc800078e00ff */
[----:B------:R-:W-:Y:S01]  /*0620*/  @!P2 IMAD.MOV R18, RZ, RZ, -R18 ;  /* 0x000000ffff12a224 */ /* 0x000fe200078e0a12 */
[----:B------:R-:W-:Y:S01]  /*0630*/  @!P1 LOP3.LUT R18, RZ, R3, RZ, 0x33, !PT ;  /* 0x00000003ff129212 */ /* 0x000fe200078e33ff */
[----:B------:R-:W-:Y:S01]  /*0640*/  IMAD.HI.U32 R14, R15, R21, R14 ;  /* 0x000000150f0e7227 */ /* 0x000fe200078e000e */
[----:B------:R-:W-:Y:S01]  /*0650*/  IABS R21, R7 ;  /* 0x0000000700157213 */ /* 0x000fe20000000000 */
[----:B0-----:R-:W0:Y:S01]  /*0660*/  MUFU.RCP R17, R17 ;  /* 0x0000001100117308 */ /* 0x001e220000001000 */
[----:B------:R-:W-:Y:S02]  /*0670*/  IABS R15, R5 ;  /* 0x00000005000f7213 */ /* 0x000fe40000000000 */
[----:B------:R-:W-:Y:S02]  /*0680*/  IABS R25, R18 ;  /* 0x0000001200197213 */ /* 0x000fe40000000000 */
[----:B------:R-:W-:-:S03]  /*0690*/  IADD3 R15, PT, PT, RZ, -R15, RZ ;  /* 0x8000000fff0f7210 */ /* 0x000fc60007ffe0ff */
[----:B------:R-:W1:Y:S01]  /*06a0*/  I2F.RP R24, R21 ;  /* 0x0000001500187306 */ /* 0x000e620000209400 */
[----:B------:R-:W-:Y:S01]  /*06b0*/  IMAD.HI.U32 R20, R14, R25, RZ ;  /* 0x000000190e147227 */ /* 0x000fe200078e00ff */
[----:B------:R-:W-:-:S03]  /*06c0*/  LOP3.LUT R14, R18, R5, RZ, 0x3c, !PT ;  /* 0x00000005120e7212 */ /* 0x000fc600078e3cff */
[----:B------:R-:W-:Y:S01]  /*06d0*/  IMAD R25, R20, R15, R25 ;  /* 0x0000000f14197224 */ /* 0x000fe200078e0219 */
[----:B------:R-:W-:Y:S01]  /*06e0*/  ISETP.GE.AND P2, PT, R14, RZ, PT ;  /* 0x000000ff0e00720c */ /* 0x000fe20003f46270 */
[----:B0-----:R-:W-:-:S03]  /*06f0*/  VIADD R15, R17, 0xffffffe ;  /* 0x0ffffffe110f7836 */ /* 0x001fc60000000000 */
[----:B------:R-:W-:Y:S01]  /*0700*/  ISETP.GT.U32.AND P1, PT, R16, R25, PT ;  /* 0x000000191000720c */ /* 0x000fe20003f24070 */
[----:B-1----:R-:W0:-:S12]  /*0710*/  MUFU.RCP R24, R24 ;  /* 0x0000001800187308 */ /* 0x002e180000001000 */
[----:B------:R-:W-:Y:S01]  /*0720*/  @!P1 IMAD.IADD R25, R25, 0x1, -R16 ;  /* 0x0000000119199824 */ /* 0x000fe200078e0a10 */
[----:B------:R-:W1:Y:S01]  /*0730*/  F2I.FTZ.U32.TRUNC.NTZ R15, R15 ;  /* 0x0000000f000f7305 */ /* 0x000e62000021f000 */
[----:B------:R-:W-:Y:S02]  /*0740*/  @!P1 IADD3 R20, PT, PT, R20, 0x1, RZ ;  /* 0x0000000114149810 */ /* 0x000fe40007ffe0ff */
[----:B------:R-:W-:Y:S02]  /*0750*/  ISETP.NE.AND P1, PT, R5, RZ, PT ;  /* 0x000000ff0500720c */ /* 0x000fe40003f25270 */
[----:B------:R-:W-:Y:S01]  /*0760*/  ISETP.GE.U32.AND P0, PT, R25, R16, PT ;  /* 0x000000101900720c */ /* 0x000fe20003f06070 */
[----:B0-----:R-:W-:Y:S01]  /*0770*/  VIADD R16, R24, 0xffffffe ;  /* 0x0ffffffe18107836 */ /* 0x001fe20000000000 */
[----:B------:R-:W-:-:S03]  /*0780*/  IABS R24, R9 ;  /* 0x0000000900187213 */ /* 0x000fc60000000000 */
[----:B------:R-:W0:Y:S02]  /*0790*/  F2I.FTZ.U32.TRUNC.NTZ R17, R16 ;  /* 0x0000001000117305 */ /* 0x000e24000021f000 */
[----:B------:R-:W-:Y:S01]  /*07a0*/  IMAD.MOV R26, RZ, RZ, -R24 ;  /* 0x000000ffff1a7224 */ /* 0x000fe200078e0a18 */
[----:B-1----:R-:W-:-:S05]  /*07b0*/  IADD3 R14, PT, PT, RZ, -R15, RZ ;  /* 0x8000000fff0e7210 */ /* 0x002fca0007ffe0ff */
[----:B------:R-:W-:Y:S02]  /*07c0*/  @P0 VIADD R20, R20, 0x1 ;  /* 0x0000000114140836 */ /* 0x000fe40000000000 */
[----:B------:R-:W-:Y:S02]  /*07d0*/  IMAD R25, R14, R23, RZ ;  /* 0x000000170e197224 */ /* 0x000fe400078e02ff */
[----:B------:R-:W-:Y:S02]  /*07e0*/  IMAD.MOV.U32 R14, RZ, RZ, RZ ;  /* 0x000000ffff0e7224 */ /* 0x000fe400078e00ff */
[----:B------:R-:W-:Y:S01]  /*07f0*/  @!P2 IMAD.MOV R20, RZ, RZ, -R20 ;  /* 0x000000ffff14a224 */ /* 0x000fe200078e0a14 */
[----:B------:R-:W-:Y:S01]  /*0800*/  @!P1 LOP3.LUT R20, RZ, R5, RZ, 0x33, !PT ;  /* 0x00000005ff149212 */ /* 0x000fe200078e33ff */
[----:B------:R-:W-:Y:S01]  /*0810*/  IMAD.HI.U32 R14, R15, R25, R14 ;  /* 0x000000190f0e7227 */ /* 0x000fe200078e000e */
[----:B0-----:R-:W-:Y:S02]  /*0820*/  IADD3 R16, PT, PT, RZ, -R17, RZ ;  /* 0x80000011ff107210 */ /* 0x001fe40007ffe0ff */
[----:B------:R-:W-:-:S03]  /*0830*/  IABS R15, R20 ;  /* 0x00000014000f7213 */ /* 0x000fc60000000000 */
[----:B------:R-:W-:Y:S02]  /*0840*/  IMAD R25, R16, R21, RZ ;  /* 0x0000001510197224 */ /* 0x000fe400078e02ff */
[----:B------:R-:W-:Y:S02]  /*0850*/  IMAD.MOV.U32 R16, RZ, RZ, RZ ;  /* 0x000000ffff107224 */ /* 0x000fe400078e00ff */
[----:B------:R-:W-:-:S04]  /*0860*/  IMAD.HI.U32 R24, R14, R15, RZ ;  /* 0x0000000f0e187227 */ /* 0x000fc800078e00ff */
[----:B------:R-:W-:Y:S01]  /*0870*/  IMAD.HI.U32 R25, R17, R25, R16 ;  /* 0x0000001911197227 */ /* 0x000fe200078e0010 */
[----:B------:R-:W-:-:S03]  /*0880*/  IADD3 R16, PT, PT, R2, -0x2, RZ ;  /* 0xfffffffe02107810 */ /* 0x000fc60007ffe0ff */
[----:B------:R-:W-:Y:S02]  /*0890*/  IMAD R26, R24, R26, R15 ;  /* 0x0000001a181a7224 */ /* 0x000fe400078e020f */
[----:B------:R-:W-:-:S05]  /*08a0*/  IMAD.WIDE.U32 R14, R16, 0x4, R12 ;  /* 0x00000004100e7825 */ /* 0x000fca00078e000c */
[----:B------:R-:W2:Y:S01]  /*08b0*/  LDG.E R17, desc[UR8][R14.64] ;  /* 0x000000080e117981 */ /* 0x000ea2000c1e1900 */
[----:B------:R-:W-:Y:S01]  /*08c0*/  ISETP.GT.U32.AND P1, PT, R23, R26, PT ;  /* 0x0000001a1700720c */ /* 0x000fe20003f24070 */
[----:B------:R-:W-:Y:S02]  /*08d0*/  IMAD.MOV R27, RZ, RZ, -R6 ;  /* 0x000000ffff1b7224 */ /* 0x000fe400078e0a06 */
[----:B------:R-:W-:Y:S02]  /*08e0*/  IMAD R11, R11, 0x4, R1 ;  /* 0x000000040b0b7824 */ /* 0x000fe400078e0201 */
[----:B------:R-:W-:Y:S01]  /*08f0*/  IMAD R22, R22, R27, R19 ;  /* 0x0000001b16167224 */ /* 0x000fe200078e0213 */
[----:B------:R-:W-:-:S04]  /*0900*/  LOP3.LUT R19, R20, R9, RZ, 0x3c, !PT ;  /* 0x0000000914137212 */ /* 0x000fc800078e3cff */
[----:B------:R-:W-:Y:S01]  /*0910*/  ISETP.GE.AND P2, PT, R19, RZ, PT ;  /* 0x000000ff1300720c */ /* 0x000fe20003f46270 */
[----:B------:R0:W-:Y:S01]  /*0920*/  STL [R11], R22 ;  /* 0x000000160b007387 */ /* 0x0001e20000100800 */
[----:B------:R-:W-:Y:S01]  /*0930*/  IABS R19, R7 ;  /* 0x0000000700137213 */ /* 0x000fe20000000000 */
[----:B------:R-:W-:Y:S01]  /*0940*/  @!P1 IMAD.IADD R26, R26, 0x1, -R23 ;  /* 0x000000011a1a9824 */ /* 0x000fe200078e0a17 */
[----:B------:R-:W-:Y:S02]  /*0950*/  @!P1 IADD3 R24, PT, PT, R24, 0x1, RZ ;  /* 0x0000000118189810 */ /* 0x000fe40007ffe0ff */
[----:B------:R-:W-:Y:S02]  /*0960*/  ISETP.NE.AND P1, PT, R9, RZ, PT ;  /* 0x000000ff0900720c */ /* 0x000fe40003f25270 */
[----:B------:R-:W-:Y:S01]  /*0970*/  ISETP.GE.U32.AND P0, PT, R26, R23, PT ;  /* 0x000000171a00720c */ /* 0x000fe20003f06070 */
[----:B0-----:R-:W-:-:S12]  /*0980*/  VIADD R11, R2, 0xfffffffd ;  /* 0xfffffffd020b7836 */ /* 0x001fd80000000000 */
[----:B------:R-:W-:-:S05]  /*0990*/  @P0 VIADD R24, R24, 0x1 ;  /* 0x0000000118180836 */ /* 0x000fca0000000000 */
[----:B------:R-:W-:Y:S02]  /*09a0*/  @!P2 IADD3 R24, PT, PT, -R24, RZ, RZ ;  /* 0x000000ff1818a210 */ /* 0x000fe40007ffe1ff */
[----:B------:R-:W-:Y:S02]  /*09b0*/  @!P1 LOP3.LUT R24, RZ, R9, RZ, 0x33, !PT ;  /* 0x00000009ff189212 */ /* 0x000fe400078e33ff */
[----:B--2---:R-:W-:-:S04]  /*09c0*/  IABS R23, R17 ;  /* 0x0000001100177213 */ /* 0x004fc80000000000 */
[----:B------:R-:W0:Y:S08]  /*09d0*/  I2F.RP R26, R23 ;  /* 0x00000017001a7306 */ /* 0x000e300000209400 */
[----:B0-----:R-:W0:Y:S02]  /*09e0*/  MUFU.RCP R26, R26 ;  /* 0x0000001a001a7308 */ /* 0x001e240000001000 */
[----:B0-----:R-:W-:Y:S01]  /*09f0*/  VIADD R14, R26, 0xffffffe ;  /* 0x0ffffffe1a0e7836 */ /* 0x001fe20000000000 */
[----:B------:R-:W-:-:S05]  /*0a00*/  IABS R26, R24 ;  /* 0x00000018001a7213 */ /* 0x000fca0000000000 */
[----:B------:R0:W1:Y:S01]  /*0a10*/  F2I.FTZ.U32.TRUNC.NTZ R15, R14 ;  /* 0x0000000e000f7305 */ /* 0x000062000021f000 */
[----:B------:R-:W-:Y:S01]  /*0a20*/  IMAD.HI.U32 R25, R25, R26, RZ ;  /* 0x0000001a19197227 */ /* 0x000fe200078e00ff */
[----:B0-----:R-:W-:-:S05]  /*0a30*/  IADD3 R14, PT, PT, RZ, -R19, RZ ;  /* 0x80000013ff0e7210 */ /* 0x001fca0007ffe0ff */
[----:B------:R-:W-:Y:S02]  /*0a40*/  IMAD R26, R25, R14, R26 ;  /* 0x0000000e191a7224 */ /* 0x000fe400078e021a */
[----:B-1----:R-:W-:Y:S02]  /*0a50*/  IMAD.MOV R28, RZ, RZ, -R15 ;  /* 0x000000ffff1c7224 */ /* 0x002fe400078e0a0f */
[----:B------:R-:W-:Y:S02]  /*0a60*/  IMAD.MOV.U32 R14, RZ, RZ, RZ ;  /* 0x000000ffff0e7224 */ /* 0x000fe400078e00ff */
[----:B------:R-:W-:-:S04]  /*0a70*/  IMAD R19, R28, R23, RZ ;  /* 0x000000171c137224 */ /* 0x000fc800078e02ff */
[----:B------:R-:W-:-:S04]  /*0a80*/  IMAD.HI.U32 R22, R15, R19, R14 ;  /* 0x000000130f167227 */ /* 0x000fc800078e000e */
[----:B------:R-:W-:-:S05]  /*0a90*/  IMAD.WIDE.U32 R14, R11, 0x4, R12 ;  /* 0x000000040b0e7825 */ /* 0x000fca00078e000c */
[----:B------:R-:W2:Y:S01]  /*0aa0*/  LDG.E R19, desc[UR8][R14.64] ;  /* 0x000000080e137981 */ /* 0x000ea2000c1e1900 */
[----:B------:R-:W-:Y:S01]  /*0ab0*/  ISETP.GT.U32.AND P1, PT, R21, R26, PT ;  /* 0x0000001a1500720c */ /* 0x000fe20003f24070 */
[----:B------:R-:W-:Y:S01]  /*0ac0*/  IMAD.MOV R27, RZ, RZ, -R18 ;  /* 0x000000ffff1b7224 */ /* 0x000fe200078e0a12 */
[----:B------:R-:W-:-:S03]  /*0ad0*/  LEA R8, R8, R1, 0x2 ;  /* 0x0000000108087211 */ /* 0x000fc600078e10ff */
[----:B------:R-:W-:Y:S01]  /*0ae0*/  IMAD R3, R3, R27, R6 ;  /* 0x0000001b03037224 */ /* 0x000fe200078e0206 */
[----:B------:R-:W-:-:S04]  /*0af0*/  LOP3.LUT R6, R24, R7, RZ, 0x3c, !PT ;  /* 0x0000000718067212 */ /* 0x000fc800078e3cff */
[----:B------:R-:W-:Y:S01]  /*0b00*/  ISETP.GE.AND P2, PT, R6, RZ, PT ;  /* 0x000000ff0600720c */ /* 0x000fe20003f46270 */
[----:B------:R0:W-:Y:S01]  /*0b10*/  STL [R8], R3 ;  /* 0x0000000308007387 */ /* 0x0001e20000100800 */
[----:B------:R-:W-:Y:S01]  /*0b20*/  IABS R6, R17 ;  /* 0x0000001100067213 */ /* 0x000fe20000000000 */
[----:B------:R-:W-:Y:S01]  /*0b30*/  @!P1 VIADD R25, R25, 0x1 ;  /* 0x0000000119199836 */ /* 0x000fe20000000000 */
[-C--:B------:R-:W-:Y:S02]  /*0b40*/  @!P1 IADD3 R26, PT, PT, R26, -R21.reuse, RZ ;  /* 0x800000151a1a9210 */ /* 0x080fe40007ffe0ff */
[----:B------:R-:W-:Y:S02]  /*0b50*/  ISETP.NE.AND P1, PT, R7, RZ, PT ;  /* 0x000000ff0700720c */ /* 0x000fe40003f25270 */
[----:B------:R-:W-:Y:S01]  /*0b60*/  ISETP.GE.U32.AND P0, PT, R26, R21, PT ;  /* 0x000000151a00720c */ /* 0x000fe20003f06070 */
[----:B0-----:R-:W-:-:S12]  /*0b70*/  VIADD R3, R2, 0xfffffffc ;  /* 0xfffffffc02037836 */ /* 0x001fd80000000000 */
[----:B------:R-:W-:-:S04]  /*0b80*/  @P0 VIADD R25, R25, 0x1 ;  /* 0x0000000119190836 */ /* 0x000fc80000000000 */
[----:B------:R-:W-:Y:S01]  /*0b90*/  @!P2 IMAD.MOV R25, RZ, RZ, -R25 ;  /* 0x000000ffff19a224 */ /* 0x000fe200078e0a19 */
[----:B------:R-:W-:-:S04]  /*0ba0*/  @!P1 LOP3.LUT R25, RZ, R7, RZ, 0x33, !PT ;  /* 0x00000007ff199212 */ /* 0x000fc800078e33ff */
[----:B------:R-:W-:-:S05]  /*0bb0*/  IABS R27, R25 ;  /* 0x00000019001b7213 */ /* 0x000fca0000000000 */
[----:B------:R-:W-:Y:S01]  /*0bc0*/  IMAD.HI.U32 R22, R22, R27, RZ ;  /* 0x0000001b16167227 */ /* 0x000fe200078e00ff */
[----:B--2---:R-:W-:-:S04]  /*0bd0*/  IABS R21, R19 ;  /* 0x0000001300157213 */ /* 0x004fc80000000000 */
[----:B------:R-:W0:Y:S08]  /*0be0*/  I2F.RP R26, R21 ;  /* 0x00000015001a7306 */ /* 0x000e300000209400 */
[----:B0-----:R-:W0:Y:S02]  /*0bf0*/  MUFU.RCP R26, R26 ;  /* 0x0000001a001a7308 */ /* 0x001e240000001000 */
[----:B0-----:R-:W-:Y:S01]  /*0c00*/  IADD3 R14, PT, PT, R26, 0xffffffe, RZ ;  /* 0x0ffffffe1a0e7810 */ /* 0x001fe20007ffe0ff */
[----:B------:R-:W-:-:S05]  /*0c10*/  IMAD.MOV R26, RZ, RZ, -R6 ;  /* 0x000000ffff1a7224 */ /* 0x000fca00078e0a06 */
[----:B------:R0:W1:Y:S01]  /*0c20*/  F2I.FTZ.U32.TRUNC.NTZ R15, R14 ;  /* 0x0000000e000f7305 */ /* 0x000062000021f000 */
[----:B------:R-:W-:Y:S02]  /*0c30*/  IMAD R26, R22, R26, R27 ;  /* 0x0000001a161a7224 */ /* 0x000fe400078e021b */
[----:B0-----:R-:W-:Y:S02]  /*0c40*/  IMAD.MOV.U32 R14, RZ, RZ, RZ ;  /* 0x000000ffff0e7224 */ /* 0x001fe400078e00ff */
[----:B-1----:R-:W-:-:S05]  /*0c50*/  IMAD.MOV R28, RZ, RZ, -R15 ;  /* 0x000000ffff1c7224 */ /* 0x002fca00078e0a0f */
[----:B------:R-:W-:-:S05]  /*0c60*/  MOV R6, R28 ;  /* 0x0000001c00067202 */ /* 0x000fca0000000f00 */
[----:B------:R-:W-:-:S04]  /*0c70*/  IMAD R29, R6, R21, RZ ;  /* 0x00000015061d7224 */ /* 0x000fc800078e02ff */
[----:B------:R-:W-:-:S04]  /*0c80*/  IMAD.HI.U32 R8, R15, R29, R14 ;  /* 0x0000001d0f087227 */ /* 0x000fc800078e000e */
[----:B------:R-:W-:-:S05]  /*0c90*/  IMAD.WIDE.U32 R14, R3, 0x4, R12 ;  /* 0x00000004030e7825 */ /* 0x000fca00078e000c */
[----:B------:R0:W2:Y:S01]  /*0ca0*/  LDG.E R6, desc[UR8][R14.64] ;  /* 0x000000080e067981 */ /* 0x0000a2000c1e1900 */
[----:B------:R-:W-:Y:S01]  /*0cb0*/  ISETP.GT.U32.AND P1, PT, R23, R26, PT ;  /* 0x0000001a1700720c */ /* 0x000fe20003f24070 */
[--C-:B------:R-:W-:Y:S01]  /*0cc0*/  IMAD R16, R16, 0x4, R1.reuse ;  /* 0x0000000410107824 */ /* 0x100fe200078e0201 */
[-C--:B------:R-:W-:Y:S01]  /*0cd0*/  LEA R10, R10, R1.reuse, 0x2 ;  /* 0x000000010a0a7211 */ /* 0x080fe200078e10ff */
[----:B------:R-:W-:Y:S01]  /*0ce0*/  IMAD R11, R11, 0x4, R1 ;  /* 0x000000040b0b7824 */ /* 0x000fe200078e0201 */
[----:B------:R-:W-:Y:S01]  /*0cf0*/  LEA R4, R4, R1, 0x2 ;  /* 0x0000000104047211 */ /* 0x000fe200078e10ff */
[----:B------:R-:W-:-:S04]  /*0d00*/  UIADD3 UR5, UPT, UPT, UR5, 0x8, URZ ;  /* 0x0000000805057890 */ /* 0x000fc8000fffe0ff */
[----:B------:R-:W-:-:S04]  /*0d10*/  UISETP.NE.AND UP0, UPT, UR5, URZ, UPT ;  /* 0x000000ff0500728c */ /* 0x000fc8000bf05270 */
[-C--:B------:R-:W-:Y:S02]  /*0d20*/  @!P1 IADD3 R26, PT, PT, R26, -R23.reuse, RZ ;  /* 0x800000171a1a9210 */ /* 0x080fe40007ffe0ff */
[----:B------:R-:W-:Y:S02]  /*0d30*/  @!P1 IADD3 R22, PT, PT, R22, 0x1, RZ ;  /* 0x0000000116169810 */ /* 0x000fe40007ffe0ff */
[----:B------:R-:W-:Y:S01]  /*0d40*/  ISETP.GE.U32.AND P0, PT, R26, R23, PT ;  /* 0x000000171a00720c */ /* 0x000fe20003f06070 */
[----:B------:R-:W-:Y:S01]  /*0d50*/  IMAD.MOV R23, RZ, RZ, -R20 ;  /* 0x000000ffff177224 */ /* 0x000fe200078e0a14 */
[----:B------:R-:W-:Y:S02]  /*0d60*/  ISETP.NE.AND P1, PT, R17, RZ, PT ;  /* 0x000000ff1100720c */ /* 0x000fe40003f25270 */
[----:B------:R-:W-:Y:S01]  /*0d70*/  IABS R26, R19 ;  /* 0x00000013001a7213 */ /* 0x000fe20000000000 */
[----:B------:R-:W-:Y:S01]  /*0d80*/  IMAD R5, R5, R23, R18 ;  /* 0x0000001705057224 */ /* 0x000fe200078e0212 */
[----:B------:R-:W-:-:S02]  /*0d90*/  LOP3.LUT R18, R25, R17, RZ, 0x3c, !PT ;  /* 0x0000001119127212 */ /* 0x000fc400078e3cff */
[----:B------:R-:W-:Y:S02]  /*0da0*/  IADD3 R26, PT, PT, RZ, -R26, RZ ;  /* 0x8000001aff1a7210 */ /* 0x000fe40007ffe0ff */
[----:B------:R-:W-:Y:S01]  /*0db0*/  ISETP.GE.AND P2, PT, R18, RZ, PT ;  /* 0x000000ff1200720c */ /* 0x000fe20003f46270 */
[----:B------:R1:W-:Y:S02]  /*0dc0*/  STL [R10], R5 ;  /* 0x000000050a007387 */ /* 0x0003e40000100800 */
[----:B------:R-:W-:Y:S01]  /*0dd0*/  @P0 VIADD R22, R22, 0x1 ;  /* 0x0000000116160836 */ /* 0x000fe20000000000 */
[----:B-1----:R-:W-:-:S09]  /*0de0*/  LEA R10, R3, R1, 0x2 ;  /* 0x00000001030a7211 */ /* 0x002fd200078e10ff */
[----:B------:R-:W-:Y:S01]  /*0df0*/  @!P2 IMAD.MOV R22, RZ, RZ, -R22 ;  /* 0x000000ffff16a224 */ /* 0x000fe200078e0a16 */
[----:B------:R-:W-:-:S04]  /*0e00*/  @!P1 LOP3.LUT R22, RZ, R17, RZ, 0x33, !PT ;  /* 0x00000011ff169212 */ /* 0x000fc800078e33ff */
[----:B0-----:R-:W-:-:S05]  /*0e10*/  IABS R15, R22 ;  /* 0x00000016000f7213 */ /* 0x001fca0000000000 */
[----:B------:R-:W-:-:S04]  /*0e20*/  IMAD.HI.U32 R8, R8, R15, RZ ;  /* 0x0000000f08087227 */ /* 0x000fc800078e00ff */
[----:B------:R-:W-:-:S05]  /*0e30*/  IMAD R26, R8, R26, R15 ;  /* 0x0000001a081a7224 */ /* 0x000fca00078e020f */
[----:B------:R-:W-:-:S13]  /*0e40*/  ISETP.GT.U32.AND P1, PT, R21, R26, PT ;  /* 0x0000001a1500720c */ /* 0x000fda0003f24070 */
[----:B------:R-:W-:Y:S02]  /*0e50*/  @!P1 IMAD.IADD R26, R26, 0x1, -R21 ;  /* 0x000000011a1a9824 */ /* 0x000fe400078e0a15 */
[----:B------:R-:W-:Y:S01]  /*0e60*/  @!P1 VIADD R8, R8, 0x1 ;  /* 0x0000000108089836 */ /* 0x000fe20000000000 */
[----:B------:R-:W-:Y:S02]  /*0e70*/  ISETP.NE.AND P1, PT, R19, RZ, PT ;  /* 0x000000ff1300720c */ /* 0x000fe40003f25270 */
[----:B------:R-:W-:-:S13]  /*0e80*/  ISETP.GE.U32.AND P0, PT, R26, R21, PT ;  /* 0x000000151a00720c */ /* 0x000fda0003f06070 */
[----:B------:R-:W-:Y:S02]  /*0e90*/  @P0 IADD3 R8, PT, PT, R8, 0x1, RZ ;  /* 0x0000000108080810 */ /* 0x000fe40007ffe0ff */
[----:B--2---:R-:W-:-:S05]  /*0ea0*/  IABS R23, R6 ;  /* 0x0000000600177213 */ /* 0x004fca0000000000 */
[----:B------:R-:W-:-:S04]  /*0eb0*/  IMAD.MOV.U32 R18, RZ, RZ, R23 ;  /* 0x000000ffff127224 */ /* 0x000fc800078e0017 */
[----:B------:R-:W0:Y:S08]  /*0ec0*/  I2F.RP R23, R18 ;  /* 0x0000001200177306 */ /* 0x000e300000209400 */
[----:B0-----:R-:W0:Y:S02]  /*0ed0*/  MUFU.RCP R14, R23 ;  /* 0x00000017000e7308 */ /* 0x001e240000001000 */
[----:B0-----:R-:W-:Y:S01]  /*0ee0*/  VIADD R15, R14, 0xffffffe ;  /* 0x0ffffffe0e0f7836 */ /* 0x001fe20000000000 */
[----:B------:R-:W-:-:S04]  /*0ef0*/  LOP3.LUT R14, R22, R19, RZ, 0x3c, !PT ;  /* 0x00000013160e7212 */ /* 0x000fc800078e3cff */
[----:B------:R-:W-:Y:S01]  /*0f00*/  ISETP.GE.AND P2, PT, R14, RZ, PT ;  /* 0x000000ff0e00720c */ /* 0x000fe20003f46270 */
[----:B------:R-:W0:Y:S01]  /*0f10*/  F2I.FTZ.U32.TRUNC.NTZ R15, R15 ;  /* 0x0000000f000f7305 */ /* 0x000e22000021f000 */
[----:B------:R-:W-:Y:S01]  /*0f20*/  IMAD.MOV.U32 R14, RZ, RZ, RZ ;  /* 0x000000ffff0e7224 */ /* 0x000fe200078e00ff */
[----:B0-----:R-:W-:-:S05]  /*0f30*/  IADD3 R21, PT, PT, RZ, -R15, RZ ;  /* 0x8000000fff157210 */ /* 0x001fca0007ffe0ff */
[----:B------:R-:W-:-:S04]  /*0f40*/  IMAD R21, R21, R18, RZ ;  /* 0x0000001215157224 */ /* 0x000fc800078e02ff */
[----:B------:R-:W-:-:S04]  /*0f50*/  IMAD.HI.U32 R14, R15, R21, R14 ;  /* 0x000000150f0e7227 */ /* 0x000fc800078e000e */
[----:B------:R-:W-:Y:S01]  /*0f60*/  IMAD.MOV.U32 R15, RZ, RZ, R8 ;  /* 0x000000ffff0f7224 */ /* 0x000fe200078e0008 */
[----:B------:R-:W-:-:S03]  /*0f70*/  IABS R8, R6 ;  /* 0x0000000600087213 */ /* 0x000fc60000000000 */
[----:B------:R-:W-:Y:S01]  /*0f80*/  @!P2 IMAD.MOV R15, RZ, RZ, -R15 ;  /* 0x000000ffff0fa224 */ /* 0x000fe200078e0a0f */
[----:B------:R-:W-:Y:S02]  /*0f90*/  @!P1 LOP3.LUT R15, RZ, R19, RZ, 0x33, !PT ;  /* 0x00000013ff0f9212 */ /* 0x000fe400078e33ff */
[----:B------:R-:W-:Y:S02]  /*0fa0*/  IADD3 R23, PT, PT, RZ, -R8, RZ ;  /* 0x80000008ff177210 */ /* 0x000fe40007ffe0ff */
[----:B------:R-:W-:-:S05]  /*0fb0*/  IABS R21, R15 ;  /* 0x0000000f00157213 */ /* 0x000fca0000000000 */
[----:B------:R-:W-:Y:S01]  /*0fc0*/  IMAD.HI.U32 R8, R14, R21, RZ ;  /* 0x000000150e087227 */ /* 0x000fe200078e00ff */
[----:B------:R-:W-:-:S03]  /*0fd0*/  LOP3.LUT R14, R15, R6, RZ, 0x3c, !PT ;  /* 0x000000060f0e7212 */ /* 0x000fc600078e3cff */
[----:B------:R-:W-:Y:S01]  /*0fe0*/  IMAD R21, R8, R23, R21 ;  /* 0x0000001708157224 */ /* 0x000fe200078e0215 */
[----:B------:R-:W-:Y:S01]  /*0ff0*/  ISETP.GE.AND P2, PT, R14, RZ, PT ;  /* 0x000000ff0e00720c */ /* 0x000fe20003f46270 */
[----:B------:R-:W-:-:S03]  /*1000*/  IMAD.MOV R14, RZ, RZ, -R24 ;  /* 0x000000ffff0e7224 */ /* 0x000fc600078e0a18 */
[----:B------:R-:W-:Y:S01]  /*1010*/  ISETP.GT.U32.AND P1, PT, R18, R21, PT ;  /* 0x000000151200720c */ /* 0x000fe20003f24070 */
[----:B------:R-:W-:Y:S01]  /*1020*/  IMAD R9, R9, R14, R20 ;  /* 0x0000000e09097224 */ /* 0x000fe200078e0214 */
[----:B------:R-:W-:Y:S01]  /*1030*/  IADD3 R20, PT, PT, -R15, RZ, RZ ;  /* 0x000000ff0f147210 */ /* 0x000fe20007ffe1ff */
[----:B------:R-:W-:-:S04]  /*1040*/  IMAD.MOV R14, RZ, RZ, -R25 ;  /* 0x000000ffff0e7224 */ /* 0x000fc800078e0a19 */
[----:B------:R-:W-:-:S06]  /*1050*/  IMAD R7, R7, R14, R24 ;  /* 0x0000000e07077224 */ /* 0x000fcc00078e0218 */
[----:B------:R-:W-:Y:S02]  /*1060*/  @!P1 IMAD.IADD R21, R21, 0x1, -R18 ;  /* 0x0000000115159824 */ /* 0x000fe400078e0a12 */
[----:B------:R-:W-:Y:S01]  /*1070*/  @!P1 VIADD R8, R8, 0x1 ;  /* 0x0000000108089836 */ /* 0x000fe20000000000 */
[----:B------:R-:W-:Y:S02]  /*1080*/  ISETP.NE.AND P1, PT, R6, RZ, PT ;  /* 0x000000ff0600720c */ /* 0x000fe40003f25270 */
[----:B------:R-:W-:Y:S01]  /*1090*/  ISETP.GE.U32.AND P0, PT, R21, R18, PT ;  /* 0x000000121500720c */ /* 0x000fe20003f06070 */
[--C-:B------:R-:W-:Y:S02]  /*10a0*/  IMAD.MOV R18, RZ, RZ, -R22.reuse ;  /* 0x000000ffff127224 */ /* 0x100fe400078e0a16 */
[----:B------:R-:W-:Y:S02]  /*10b0*/  IMAD R22, R19, R20, R22 ;  /* 0x0000001413167224 */ /* 0x000fe400078e0216 */
[----:B------:R-:W-:-:S08]  /*10c0*/  IMAD R17, R17, R18, R25 ;  /* 0x0000001211117224 */ /* 0x000fd000078e0219 */
[----:B------:R-:W-:-:S05]  /*10d0*/  @P0 VIADD R8, R8, 0x1 ;  /* 0x0000000108080836 */ /* 0x000fca0000000000 */
[----:B------:R-:W-:Y:S02]  /*10e0*/  @!P2 IADD3 R8, PT, PT, -R8, RZ, RZ ;  /* 0x000000ff0808a210 */ /* 0x000fe40007ffe1ff */
[----:B------:R-:W-:-:S05]  /*10f0*/  @!P1 LOP3.LUT R8, RZ, R6, RZ, 0x33, !PT ;  /* 0x00000006ff089212 */ /* 0x000fca00078e33ff */
[--C-:B------:R-:W-:Y:S02]  /*1100*/  IMAD.MOV R21, RZ, RZ, -R8.reuse ;  /* 0x000000ffff157224 */ /* 0x100fe400078e0a08 */
[----:B------:R-:W-:Y:S02]  /*1110*/  IMAD.MOV.U32 R19, RZ, RZ, R8 ;  /* 0x000000ffff137224 */ /* 0x000fe400078e0008 */
[----:B------:R-:W-:Y:S02]  /*1120*/  IMAD R15, R6, R21, R15 ;  /* 0x00000015060f7224 */ /* 0x000fe400078e020f */
[C---:B------:R-:W-:Y:S02]  /*1130*/  IMAD R6, R2.reuse, 0x4, R1 ;  /* 0x0000000402067824 */ /* 0x040fe400078e0201 */
[----:B------:R-:W-:-:S03]  /*1140*/  VIADD R2, R2, 0xfffffff8 ;  /* 0xfffffff802027836 */ /* 0x000fc60000000000 */
[----:B------:R1:W-:Y:S04]  /*1150*/  STL [R6], R9 ;  /* 0x0000000906007387 */ /* 0x0003e80000100800 */
[----:B------:R1:W-:Y:S04]  /*1160*/  STL [R4], R7 ;  /* 0x0000000704007387 */ /* 0x0003e80000100800 */
[----:B------:R1:W-:Y:S04]  /*1170*/  STL [R16], R17 ;  /* 0x0000001110007387 */ /* 0x0003e80000100800 */
[----:B------:R1:W-:Y:S04]  /*1180*/  STL [R11], R22 ;  /* 0x000000160b007387 */ /* 0x0003e80000100800 */
[----:B------:R1:W-:Y:S01]  /*1190*/  STL [R10], R15 ;  /* 0x0000000f0a007387 */ /* 0x0003e20000100800 */
[----:B------:R-:W-:Y:S05]  /*11a0*/  BRA.U UP0, `(.L_x_2) ;  /* 0xffffffed00f47547 */ /* 0x000fea000b83ffff */
[----:B------:R-:W-:-:S07]  /*11b0*/  IADD3 R12, PT, PT, R2, 0x4, RZ ;  /* 0x00000004020c7810 */ /* 0x000fce0007ffe0ff */
.L_x_1:
[----:B------:R-:W0:Y:S02]  /*11c0*/  LDCU UR4, c[0x0][0x39c] ;  /* 0x00007380ff0477ac */ /* 0x000e240008000800 */
[----:B0-----:R-:W-:-:S09]  /*11d0*/  ULOP3.LUT UP0, UR5, UR4, 0x7, URZ, 0xc0, !UPT ;  /* 0x0000000704057892 */ /* 0x001fd2000f80c0ff */
[----:B------:R-:W-:Y:S05]  /*11e0*/  BRA.U !UP0, `(.L_x_0) ;  /* 0x0000000d08b47547 */ /* 0x000fea000b800000 */
[----:B------:R-:W-:Y:S02]  /*11f0*/  UISETP.GE.U32.AND UP0, UPT, UR5, 0x4, UPT ;  /* 0x000000040500788c */ /* 0x000fe4000bf06070 */
[----:B------:R-:W-:-:S07]  /*1200*/  ULOP3.LUT UP1, UR6, UR4, 0x3, URZ, 0xc0, !UPT ;  /* 0x0000000304067892 */ /* 0x000fce000f82c0ff */
[----:B------:R-:W-:Y:S05]  /*1210*/  BRA.U !UP0, `(.L_x_3) ;  /* 0x00000009080c7547 */ /* 0x000fea000b800000 */
[----:B------:R-:W0:Y:S01]  /*1220*/  LDC.64 R2, c[0x0][0x388] ;  /* 0x0000e200ff027b82 */ /* 0x000e220000000a00 */
[----:B-1----:R-:W-:-:S04]  /*1230*/  VIADD R4, R12, 0xffffffff ;  /* 0xffffffff0c047836 */ /* 0x002fc80000000000 */
[----:B0-----:R-:W-:-:S05]  /*1240*/  IMAD.WIDE.U32 R14, R4, 0x4, R2 ;  /* 0x00000004040e7825 */ /* 0x001fca00078e0002 */
[----:B------:R-:W2:Y:S01]  /*1250*/  LDG.E R8, desc[UR8][R14.64] ;  /* 0x000000080e087981 */ /* 0x000ea2000c1e1900 */
[----:B------:R-:W-:-:S04]  /*1260*/  VIADD R6, R12, 0xfffffffe ;  /* 0xfffffffe0c067836 */ /* 0x000fc80000000000 */
[----:B------:R-:W-:-:S05]  /*1270*/  IMAD.WIDE.U32 R16, R6, 0x4, R2 ;  /* 0x0000000406107825 */ /* 0x000fca00078e0002 */
[----:B------:R0:W3:Y:S01]  /*1280*/  LDG.E R5, desc[UR8][R16.64] ;  /* 0x0000000810057981 */ /* 0x0000e2000c1e1900 */
[----:B------:R-:W-:-:S05]  /*1290*/  IADD3 R10, PT, PT, R12, -0x3, RZ ;  /* 0xfffffffd0c0a7810 */ /* 0x000fca0007ffe0ff */
[----:B------:R-:W-:-:S05]  /*12a0*/  IMAD.WIDE.U32 R20, R10, 0x4, R2 ;  /* 0x000000040a147825 */ /* 0x000fca00078e0002 */
[----:B------:R-:W4:Y:S01]  /*12b0*/  LDG.E R7, desc[UR8][R20.64] ;  /* 0x0000000814077981 */ /* 0x000f22000c1e1900 */
[----:B------:R-:W-:-:S04]  /*12c0*/  VIADD R12, R12, 0xfffffffc ;  /* 0xfffffffc0c0c7836 */ /* 0x000fc80000000000 */
[----:B------:R-:W-:-:S05]  /*12d0*/  IMAD.WIDE.U32 R22, R12, 0x4, R2 ;  /* 0x000000040c167825 */ /* 0x000fca00078e0002 */
[----:B------:R-:W5:Y:S01]  /*12e0*/  LDG.E R9, desc[UR8][R22.64] ;  /* 0x0000000816097981 */ /* 0x000f62000c1e1900 */
[----:B0-----:R-:W-:Y:S01]  /*12f0*/  IABS R17, R19 ;  /* 0x0000001300117213 */ /* 0x001fe20000000000 */
[----:B------:R-:W-:Y:S01]  /*1300*/  IMAD R6, R6, 0x4, R1 ;  /* 0x0000000406067824 */ /* 0x000fe200078e0201 */
[----:B------:R-:W-:Y:S02]  /*1310*/  LEA R10, R10, R1, 0x2 ;  /* 0x000000010a0a7211 */ /* 0x000fe400078e10ff */
[----:B--2---:R-:W-:-:S04]  /*1320*/  IABS R13, R8 ;  /* 0x00000008000d7213 */ /* 0x004fc80000000000 */
[----:B------:R-:W0:Y:S01]  /*1330*/  I2F.RP R14, R13 ;  /* 0x0000000d000e7306 */ /* 0x000e220000209400 */
[-C--:B---3--:R-:W-:Y:S02]  /*1340*/  IABS R11, R5.reuse ;  /* 0x00000005000b7213 */ /* 0x088fe40000000000 */
[----:B------:R-:W-:-:S05]  /*1350*/  IABS R18, R5 ;  /* 0x0000000500127213 */ /* 0x000fca0000000000 */
[----:B0-----:R-:W0:Y:S02]  /*1360*/  MUFU.RCP R14, R14 ;  /* 0x0000000e000e7308 */ /* 0x001e240000001000 */
[----:B0-----:R-:W-:-:S06]  /*1370*/  VIADD R2, R14, 0xffffffe ;  /* 0x0ffffffe0e027836 */ /* 0x001fcc0000000000 */
[----:B------:R0:W1:Y:S02]  /*1380*/  F2I.FTZ.U32.TRUNC.NTZ R3, R2 ;  /* 0x0000000200037305 */ /* 0x000064000021f000 */
[----:B0-----:R-:W-:Y:S01]  /*1390*/  IMAD.MOV.U32 R2, RZ, RZ, RZ ;  /* 0x000000ffff027224 */ /* 0x001fe200078e00ff */
[----:B-1----:R-:W-:-:S05]  /*13a0*/  IADD3 R16, PT, PT, RZ, -R3, RZ ;  /* 0x80000003ff107210 */ /* 0x002fca0007ffe0ff */
[----:B------:R-:W-:Y:S01]  /*13b0*/  IMAD R15, R16, R13, RZ ;  /* 0x0000000d100f7224 */ /* 0x000fe200078e02ff */
[----:B------:R-:W-:-:S03]  /*13c0*/  IABS R16, R8 ;  /* 0x0000000800107213 */ /* 0x000fc60000000000 */
[----:B------:R-:W-:Y:S02]  /*13d0*/  IMAD.HI.U32 R3, R3, R15, R2 ;  /* 0x0000000f03037227 */ /* 0x000fe400078e0002 */
[----:B------:R-:W0:Y:S02]  /*13e0*/  I2F.RP R15, R11 ;  /* 0x0000000b000f7306 */ /* 0x000e240000209400 */
[----:B------:R-:W-:Y:S01]  /*13f0*/  IMAD.MOV.U32 R2, RZ, RZ, R17 ;  /* 0x000000ffff027224 */ /* 0x000fe200078e0011 */
[----:B------:R-:W-:-:S03]  /*1400*/  IADD3 R17, PT, PT, RZ, -R16, RZ ;  /* 0x80000010ff117210 */ /* 0x000fc60007ffe0ff */
[----:B------:R-:W-:-:S04]  /*1410*/  IMAD.HI.U32 R14, R3, R2, RZ ;  /* 0x00000002030e7227 */ /* 0x000fc800078e00ff */
[----:B------:R-:W-:Y:S01]  /*1420*/  IMAD R2, R14, R17, R2 ;  /* 0x000000110e027224 */ /* 0x000fe200078e0202 */
[----:B0-----:R-:W0:Y:S04]  /*1430*/  MUFU.RCP R15, R15 ;  /* 0x0000000f000f7308 */ /* 0x001e280000001000 */
[----:B------:R-:W-:-:S13]  /*1440*/  ISETP.GT.U32.AND P1, PT, R13, R2, PT ;  /* 0x000000020d00720c */ /* 0x000fda0003f24070 */
[----:B------:R-:W-:Y:S01]  /*1450*/  @!P1 IMAD.IADD R2, R2, 0x1, -R13 ;  /* 0x0000000102029824 */ /* 0x000fe200078e0a0d */
[----:B------:R-:W-:Y:S01]  /*1460*/  @!P1 IADD3 R14, PT, PT, R14, 0x1, RZ ;  /* 0x000000010e0e9810 */ /* 0x000fe20007ffe0ff */
[----:B0-----:R-:W-:Y:S01]  /*1470*/  VIADD R3, R15, 0xffffffe ;  /* 0x0ffffffe0f037836 */ /* 0x001fe20000000000 */
[----:B------:R-:W-:Y:S02]  /*1480*/  ISETP.NE.AND P1, PT, R8, RZ, PT ;  /* 0x000000ff0800720c */ /* 0x000fe40003f25270 */
[----:B------:R-:W-:Y:S02]  /*1490*/  ISETP.GE.U32.AND P0, PT, R2, R13, PT ;  /* 0x0000000d0200720c */ /* 0x000fe40003f06070 */
[----:B------:R-:W-:Y:S01]  /*14a0*/  LOP3.LUT R2, R19, R8, RZ, 0x3c, !PT ;  /* 0x0000000813027212 */ /* 0x000fe200078e3cff */
[----:B------:R-:W0:Y:S01]  /*14b0*/  F2I.FTZ.U32.TRUNC.NTZ R3, R3 ;  /* 0x0000000300037305 */ /* 0x000e22000021f000 */
[----:B----4-:R-:W-:Y:S02]  /*14c0*/  IABS R13, R7 ;  /* 0x00000007000d7213 */ /* 0x010fe40000000000 */
[----:B------:R-:W-:-:S05]  /*14d0*/  ISETP.GE.AND P2, PT, R2, RZ, PT ;  /* 0x000000ff0200720c */ /* 0x000fca0003f46270 */
[----:B------:R-:W1:Y:S02]  /*14e0*/  I2F.RP R15, R13 ;  /* 0x0000000d000f7306 */ /* 0x000e640000209400 */
[----:B------:R-:W-:Y:S02]  /*14f0*/  @P0 VIADD R14, R14, 0x1 ;  /* 0x000000010e0e0836 */ /* 0x000fe40000000000 */
[----:B0-----:R-:W-:-:S04]  /*1500*/  IMAD.MOV R2, RZ, RZ, -R3 ;  /* 0x000000ffff027224 */ /* 0x001fc800078e0a03 */
[----:B------:R-:W-:Y:S02]  /*1510*/  @!P2 IADD3 R14, PT, PT, -R14, RZ, RZ ;  /* 0x000000ff0e0ea210 */ /* 0x000fe40007ffe1ff */
[----:B------:R-:W-:Y:S01]  /*1520*/  @!P1 LOP3.LUT R14, RZ, R8, RZ, 0x33, !PT ;  /* 0x00000008ff0e9212 */ /* 0x000fe200078e33ff */
[----:B------:R-:W-:Y:S02]  /*1530*/  IMAD R17, R2, R11, RZ ;  /* 0x0000000b02117224 */ /* 0x000fe400078e02ff */
[----:B------:R-:W-:Y:S01]  /*1540*/  IMAD.MOV.U32 R2, RZ, RZ, RZ ;  /* 0x000000ffff027224 */ /* 0x000fe200078e00ff */
[----:B------:R-:W-:Y:S01]  /*1550*/  IABS R16, R14 ;  /* 0x0000000e00107213 */ /* 0x000fe20000000000 */
[----:B-1----:R-:W0:Y:S02]  /*1560*/  MUFU.RCP R15, R15 ;  /* 0x0000000f000f7308 */ /* 0x002e240000001000 */
[----:B------:R-:W-:Y:S01]  /*1570*/  IMAD.HI.U32 R2, R3, R17, R2 ;  /* 0x0000001103027227 */ /* 0x000fe200078e0002 */
[----:B------:R-:W-:-:S03]  /*1580*/  MOV R3, R16 ;  /* 0x0000001000037202 */ /* 0x000fc60000000f00 */
[----:B------:R-:W-:Y:S01]  /*1590*/  IMAD.MOV R17, RZ, RZ, -R18 ;  /* 0x000000ffff117224 */ /* 0x000fe200078e0a12 */
[----:B------:R-:W-:Y:S01]  /*15a0*/  IABS R18, R7 ;  /* 0x0000000700127213 */ /* 0x000fe20000000000 */
[----:B------:R-:W-:-:S04]  /*15b0*/  IMAD.HI.U32 R16, R2, R3, RZ ;  /* 0x0000000302107227 */ /* 0x000fc800078e00ff */
[----:B------:R-:W-:Y:S02]  /*15c0*/  IMAD R2, R16, R17, R3 ;  /* 0x0000001110027224 */ /* 0x000fe400078e0203 */
[----:B------:R-:W-:-:S03]  /*15d0*/  IMAD.MOV R18, RZ, RZ, -R18 ;  /* 0x000000ffff127224 */ /* 0x000fc600078e0a12 */
[----:B------:R-:W-:Y:S01]  /*15e0*/  ISETP.GT.U32.AND P1, PT, R11, R2, PT ;  /* 0x000000020b00720c */ /* 0x000fe20003f24070 */
[----:B0-----:R-:W-:-:S06]  /*15f0*/  VIADD R3, R15, 0xffffffe ;  /* 0x0ffffffe0f037836 */ /* 0x001fcc0000000000 */
[----:B------:R-:W0:Y:S06]  /*1600*/  F2I.FTZ.U32.TRUNC.NTZ R3, R3 ;  /* 0x0000000300037305 */ /* 0x000e2c000021f000 */
[----:B------:R-:W-:Y:S01]  /*1610*/  @!P1 IMAD.IADD R2, R2, 0x1, -R11 ;  /* 0x0000000102029824 */ /* 0x000fe200078e0a0b */
[----:B------:R-:W-:Y:S02]  /*1620*/  @!P1 IADD3 R16, PT, PT, R16, 0x1, RZ ;  /* 0x0000000110109810 */ /* 0x000fe40007ffe0ff */
[----:B------:R-:W-:Y:S02]  /*1630*/  ISETP.NE.AND P1, PT, R5, RZ, PT ;  /* 0x000000ff0500720c */ /* 0x000fe40003f25270 */
[----:B------:R-:W-:-:S02]  /*1640*/  ISETP.GE.U32.AND P0, PT, R2, R11, PT ;  /* 0x0000000b0200720c */ /* 0x000fc40003f06070 */
[----:B------:R-:W-:Y:S02]  /*1650*/  LOP3.LUT R2, R14, R5, RZ, 0x3c, !PT ;  /* 0x000000050e027212 */ /* 0x000fe400078e3cff */
[----:B-----5:R-:W-:Y:S02]  /*1660*/  IABS R11, R9 ;  /* 0x00000009000b7213 */ /* 0x020fe40000000000 */
[----:B------:R-:W-:Y:S01]  /*1670*/  ISETP.GE.AND P2, PT, R2, RZ, PT ;  /* 0x000000ff0200720c */ /* 0x000fe20003f46270 */
[----:B0-----:R-:W-:-:S04]  /*1680*/  IMAD.MOV R2, RZ, RZ, -R3 ;  /* 0x000000ffff027224 */ /* 0x001fc800078e0a03 */
[----:B------:R-:W-:Y:S02]  /*1690*/  IMAD R15, R2, R13, RZ ;  /* 0x0000000d020f7224 */ /* 0x000fe400078e02ff */
[----:B------:R-:W-:Y:S02]  /*16a0*/  IMAD.MOV.U32 R2, RZ, RZ, RZ ;  /* 0x000000ffff027224 */ /* 0x000fe400078e00ff */
[----:B------:R-:W-:Y:S02]  /*16b0*/  @P0 VIADD R16, R16, 0x1 ;  /* 0x0000000110100836 */ /* 0x000fe40000000000 */
[----:B------:R-:W-:Y:S02]  /*16c0*/  IMAD.HI.U32 R2, R3, R15, R2 ;  /* 0x0000000f03027227 */ /* 0x000fe400078e0002 */
[----:B------:R-:W0:Y:S01]  /*16d0*/  I2F.RP R15, R11 ;  /* 0x0000000b000f7306 */ /* 0x000e220000209400 */
[----:B------:R-:W-:Y:S02]  /*16e0*/  @!P2 IADD3 R16, PT, PT, -R16, RZ, RZ ;  /* 0x000000ff1010a210 */ /* 0x000fe40007ffe1ff */
[----:B------:R-:W-:-:S04]  /*16f0*/  @!P1 LOP3.LUT R16, RZ, R5, RZ, 0x33, !PT ;  /* 0x00000005ff109212 */ /* 0x000fc800078e33ff */
[----:B------:R-:W-:-:S04]  /*1700*/  IABS R17, R16 ;  /* 0x0000001000117213 */ /* 0x000fc80000000000 */
[----:B------:R-:W-:Y:S01]  /*1710*/  MOV R3, R17 ;  /* 0x0000001100037202 */ /* 0x000fe20000000f00 */
[----:B------:R-:W-:Y:S01]  /*1720*/  IMAD.MOV.U32 R17, RZ, RZ, R18 ;  /* 0x000000ffff117224 */ /* 0x000fe200078e0012 */
[----:B0-----:R-:W0:Y:S03]  /*1730*/  MUFU.RCP R15, R15 ;  /* 0x0000000f000f7308 */ /* 0x001e260000001000 */
[----:B------:R-:W-:-:S04]  /*1740*/  IMAD.HI.U32 R18, R2, R3, RZ ;  /* 0x0000000302127227 */ /* 0x000fc800078e00ff */
[----:B------:R-:W-:Y:S01]  /*1750*/  IMAD R2, R18, R17, R3 ;  /* 0x0000001112027224 */ /* 0x000fe200078e0203 */
[----:B------:R-:W-:-:S04]  /*1760*/  IABS R17, R9 ;  /* 0x0000000900117213 */ /* 0x000fc80000000000 */
[----:B------:R-:W-:Y:S01]  /*1770*/  ISETP.GT.U32.AND P1, PT, R13, R2, PT ;  /* 0x000000020d00720c */ /* 0x000fe20003f24070 */
[----:B------:R-:W-:Y:S01]  /*1780*/  IMAD.MOV R20, RZ, RZ, -R17 ;  /* 0x000000ffff147224 */ /* 0x000fe200078e0a11 */
[----:B0-----:R-:W-:-:S11]  /*1790*/  IADD3 R3, PT, PT, R15, 0xffffffe, RZ ;  /* 0x0ffffffe0f037810 */ /* 0x001fd60007ffe0ff */
[----:B------:R-:W-:Y:S01]  /*17a0*/  @!P1 IMAD.IADD R2, R2, 0x1, -R13 ;  /* 0x0000000102029824 */ /* 0x000fe200078e0a0d */
[----:B------:R-:W0:Y:S01]  /*17b0*/  F2I.FTZ.U32.TRUNC.NTZ R3, R3 ;  /* 0x0000000300037305 */ /* 0x000e22000021f000 */
[----:B------:R-:W-:Y:S01]  /*17c0*/  @!P1 VIADD R18, R18, 0x1 ;  /* 0x0000000112129836 */ /* 0x000fe20000000000 */
[----:B------:R-:W-:Y:S02]  /*17d0*/  ISETP.NE.AND P1, PT, R7, RZ, PT ;  /* 0x000000ff0700720c */ /* 0x000fe40003f25270 */
[----:B------:R-:W-:Y:S02]  /*17e0*/  ISETP.GE.U32.AND P0, PT, R2, R13, PT ;  /* 0x0000000d0200720c */ /* 0x000fe40003f06070 */
[----:B------:R-:W-:-:S04]  /*17f0*/  LOP3.LUT R2, R16, R7, RZ, 0x3c, !PT ;  /* 0x0000000710027212 */ /* 0x000fc800078e3cff */
[----:B------:R-:W-:Y:S02]  /*1800*/  ISETP.GE.AND P2, PT, R2, RZ, PT ;  /* 0x000000ff0200720c */ /* 0x000fe40003f46270 */
[----:B0-----:R-:W-:-:S05]  /*1810*/  IADD3 R2, PT, PT, RZ, -R3, RZ ;  /* 0x80000003ff027210 */ /* 0x001fca0007ffe0ff */
[----:B------:R-:W-:Y:S02]  /*1820*/  @P0 VIADD R18, R18, 0x1 ;  /* 0x0000000112120836 */ /* 0x000fe40000000000 */
[----:B------:R-:W-:Y:S02]  /*1830*/  IMAD R13, R2, R11, RZ ;  /* 0x0000000b020d7224 */ /* 0x000fe400078e02ff */
[----:B------:R-:W-:Y:S02]  /*1840*/  HFMA2 R2, -RZ, RZ, 0, 0 ;  /* 0x00000000ff027431 */ /* 0x000fe400000001ff */
[----:B------:R-:W-:Y:S01]  /*1850*/  @!P2 IMAD.MOV R18, RZ, RZ, -R18 ;  /* 0x000000ffff12a224 */ /* 0x000fe200078e0a12 */
[----:B------:R-:W-:-:S04]  /*1860*/  @!P1 LOP3.LUT R18, RZ, R7, RZ, 0x33, !PT ;  /* 0x00000007ff129212 */ /* 0x000fc800078e33ff */
[----:B------:R-:W-:Y:S01]  /*1870*/  IABS R15, R18 ;  /* 0x00000012000f7213 */ /* 0x000fe20000000000 */
[----:B------:R-:W-:-:S04]  /*1880*/  IMAD.HI.U32 R2, R3, R13, R2 ;  /* 0x0000000d03027227 */ /* 0x000fc800078e0002 */
[----:B------:R-:W-:Y:S02]  /*1890*/  IMAD.MOV.U32 R3, RZ, RZ, R15 ;  /* 0x000000ffff037224 */ /* 0x000fe400078e000f */
[----:B------:R-:W-:Y:S02]  /*18a0*/  IMAD.MOV R13, RZ, RZ, -R18 ;  /* 0x000000ffff0d7224 */ /* 0x000fe400078e0a12 */
[----:B------:R-:W-:-:S04]  /*18b0*/  IMAD.HI.U32 R2, R2, R3, RZ ;  /* 0x0000000302027227 */ /* 0x000fc800078e00ff */
[----:B------:R-:W-:Y:S01]  /*18c0*/  IMAD R20, R2, R20, R3 ;  /* 0x0000001402147224 */ /* 0x000fe200078e0203 */
[----:B------:R-:W-:Y:S01]  /*18d0*/  LOP3.LUT R3, R18, R9, RZ, 0x3c, !PT ;  /* 0x0000000912037212 */ /* 0x000fe200078e3cff */
[----:B------:R-:W-:-:S03]  /*18e0*/  IMAD R7, R7, R13, R16 ;  /* 0x0000000d07077224 */ /* 0x000fc600078e0210 */
[----:B------:R-:W-:Y:S02]  /*18f0*/  ISETP.GT.U32.AND P1, PT, R11, R20, PT ;  /* 0x000000140b00720c */ /* 0x000fe40003f24070 */
[----:B------:R-:W-:Y:S02]  /*1900*/  ISETP.GE.AND P2, PT, R3, RZ, PT ;  /* 0x000000ff0300720c */ /* 0x000fe40003f46270 */
[----:B------:R-:W-:-:S05]  /*1910*/  IADD3 R3, PT, PT, -R14, RZ, RZ ;  /* 0x000000ff0e037210 */ /* 0x000fca0007ffe1ff */
[----:B------:R-:W-:Y:S02]  /*1920*/  IMAD R8, R8, R3, R19 ;  /* 0x0000000308087224 */ /* 0x000fe400078e0213 */
[----:B------:R-:W-:Y:S02]  /*1930*/  IMAD R3, R4, 0x4, R1 ;  /* 0x0000000404037824 */ /* 0x000fe400078e0201 */
[----:B------:R-:W-:Y:S01]  /*1940*/  @!P1 IMAD.IADD R20, R20, 0x1, -R11 ;  /* 0x0000000114149824 */ /* 0x000fe200078e0a0b */
[----:B------:R-:W-:Y:S01]  /*1950*/  @!P1 IADD3 R2, PT, PT, R2, 0x1, RZ ;  /* 0x0000000102029810 */ /* 0x000fe20007ffe0ff */
[----:B------:R-:W-:Y:S01]  /*1960*/  IMAD R4, R12, 0x4, R1 ;  /* 0x000000040c047824 */ /* 0x000fe200078e0201 */
[----:B------:R-:W-:Y:S01]  /*1970*/  ISETP.NE.AND P1, PT, R9, RZ, PT ;  /* 0x000000ff0900720c */ /* 0x000fe20003f25270 */
[----:B------:R0:W-:Y:S01]  /*1980*/  STL [R3], R8 ;  /* 0x0000000803007387 */ /* 0x0001e20000100800 */
[----:B------:R-:W-:Y:S01]  /*1990*/  ISETP.GE.U32.AND P0, PT, R20, R11, PT ;  /* 0x0000000b1400720c */ /* 0x000fe20003f06070 */
[----:B------:R-:W-:-:S04]  /*19a0*/  IMAD.MOV R11, RZ, RZ, -R16 ;  /* 0x000000ffff0b7224 */ /* 0x000fc800078e0a10 */
[----:B------:R-:W-:-:S05]  /*19b0*/  IMAD R5, R5, R11, R14 ;  /* 0x0000000b05057224 */ /* 0x000fca00078e020e */
[----:B------:R0:W-:Y:S03]  /*19c0*/  STL [R6], R5 ;  /* 0x0000000506007387 */ /* 0x0001e60000100800 */
[----:B------:R-:W-:Y:S01]  /*19d0*/  @P0 VIADD R2, R2, 0x1 ;  /* 0x0000000102020836 */ /* 0x000fe20000000000 */
[----:B------:R0:W-:Y:S03]  /*19e0*/  STL [R10], R7 ;  /* 0x000000070a007387 */ /* 0x0001e60000100800 */
[----:B------:R-:W-:Y:S01]  /*19f0*/  @!P2 IMAD.MOV R2, RZ, RZ, -R2 ;  /* 0x000000ffff02a224 */ /* 0x000fe200078e0a02 */
[----:B------:R-:W-:-:S04]  /*1a00*/  @!P1 LOP3.LUT R2, RZ, R9, RZ, 0x33, !PT ;  /* 0x00000009ff029212 */ /* 0x000fc800078e33ff */
[----:B------:R-:W-:Y:S01]  /*1a10*/  IADD3 R15, PT, PT, -R2, RZ, RZ ;  /* 0x000000ff020f7210 */ /* 0x000fe20007ffe1ff */
[----:B------:R-:W-:-:S04]  /*1a20*/  IMAD.MOV.U32 R19, RZ, RZ, R2 ;  /* 0x000000ffff137224 */ /* 0x000fc800078e0002 */
[----:B------:R-:W-:-:S05]  /*1a30*/  IMAD R9, R9, R15, R18 ;  /* 0x0000000f09097224 */ /* 0x000fca00078e0212 */
[----:B------:R0:W-:Y:S02]  /*1a40*/  STL [R4], R9 ;  /* 0x0000000904007387 */ /* 0x0001e40000100800 */
.L_x_3:
[----:B------:R-:W-:Y:S05]  /*1a50*/  BRA.U !UP1, `(.L_x_0) ;  /* 0x0000000509987547 */ /* 0x000fea000b800000 */
[----:B------:R-:W-:Y:S02]  /*1a60*/  UISETP.NE.AND UP0, UPT, UR6, 0x1, UPT ;  /* 0x000000010600788c */ /* 0x000fe4000bf05270 */
[----:B------:R-:W-:-:S04]  /*1a70*/  ULOP3.LUT UR5, UR4, 0x1, URZ, 0xc0, !UPT ;  /* 0x0000000104057892 */ /* 0x000fc8000f8ec0ff */
[----:B------:R-:W-:-:S03]  /*1a80*/  UISETP.NE.U32.AND UP1, UPT, UR5, 0x1, UPT ;  /* 0x000000010500788c */ /* 0x000fc6000bf25070 */
[----:B------:R-:W-:Y:S08]  /*1a90*/  BRA.U !UP0, `(.L_x_4) ;  /* 0x0000000508147547 */ /* 0x000ff0000b800000 */
[----:B01----:R-:W0:Y:S01]  /*1aa0*/  LDC.64 R10, c[0x0][0x388] ;  /* 0x0000e200ff0a7b82 */ /* 0x003e220000000a00 */
[----:B------:R-:W-:-:S05]  /*1ab0*/  IADD3 R2, PT, PT, R12, -0x1, RZ ;  /* 0xffffffff0c027810 */ /* 0x000fca0007ffe0ff */
[----:B0-----:R-:W-:-:S06]  /*1ac0*/  IMAD.WIDE.U32 R4, R2, 0x4, R10 ;  /* 0x0000000402047825 */ /* 0x001fcc00078e000a */
[----:B------:R-:W2:Y:S01]  /*1ad0*/  LDG.E R4, desc[UR8][R4.64] ;  /* 0x0000000804047981 */ /* 0x000ea2000c1e1900 */
[----:B------:R-:W-:-:S04]  /*1ae0*/  VIADD R6, R12, 0xfffffffe ;  /* 0xfffffffe0c067836 */ /* 0x000fc80000000000 */
[----:B------:R-:W-:-:S05]  /*1af0*/  IMAD.WIDE.U32 R10, R6, 0x4, R10 ;  /* 0x00000004060a7825 */ /* 0x000fca00078e000a */
[----:B------:R-:W3:Y:S01]  /*1b00*/  LDG.E R3, desc[UR8][R10.64] ;  /* 0x000000080a037981 */ /* 0x000ee2000c1e1900 */
[----:B------:R-:W-:Y:S02]  /*1b10*/  IABS R14, R19 ;  /* 0x00000013000e7213 */ /* 0x000fe40000000000 */
[-C--:B--2---:R-:W-:Y:S02]  /*1b20*/  IABS R13, R4.reuse ;  /* 0x00000004000d7213 */ /* 0x084fe40000000000 */
[----:B------:R-:W-:Y:S02]  /*1b30*/  IABS R15, R4 ;  /* 0x00000004000f7213 */ /* 0x000fe40000000000 */
[----:B------:R-:W0:Y:S01]  /*1b40*/  I2F.RP R7, R13 ;  /* 0x0000000d00077306 */ /* 0x000e220000209400 */
[----:B---3--:R-:W-:-:S07]  /*1b50*/  IABS R5, R3 ;  /* 0x0000000300057213 */ /* 0x008fce0000000000 */
[----:B------:R-:W1:Y:S08]  /*1b60*/  I2F.RP R10, R5 ;  /* 0x00000005000a7306 */ /* 0x000e700000209400 */
[----:B0-----:R-:W0:Y:S08]  /*1b70*/  MUFU.RCP R7, R7 ;  /* 0x0000000700077308 */ /* 0x001e300000001000 */
[----:B-1----:R-:W-:Y:S01]  /*1b80*/  MUFU.RCP R10, R10 ;  /* 0x0000000a000a7308 */ /* 0x002fe20000001000 */
[----:B0-----:R-:W-:-:S07]  /*1b90*/  VIADD R8, R7, 0xffffffe ;  /* 0x0ffffffe07087836 */ /* 0x001fce0000000000 */
[----:B------:R0:W1:Y:S02]  /*1ba0*/  F2I.FTZ.U32.TRUNC.NTZ R9, R8 ;  /* 0x0000000800097305 */ /* 0x000064000021f000 */
[----:B0-----:R-:W-:Y:S01]  /*1bb0*/  IMAD.MOV.U32 R8, RZ, RZ, RZ ;  /* 0x000000ffff087224 */ /* 0x001fe200078e00ff */
[----:B-1----:R-:W-:-:S05]  /*1bc0*/  IADD3 R12, PT, PT, RZ, -R9, RZ ;  /* 0x80000009ff0c7210 */ /* 0x002fca0007ffe0ff */
[----:B------:R-:W-:Y:S02]  /*1bd0*/  IMAD R11, R12, R13, RZ ;  /* 0x0000000d0c0b7224 */ /* 0x000fe400078e02ff */
[----:B------:R-:W-:Y:S02]  /*1be0*/  IMAD.MOV.U32 R12, RZ, RZ, R14 ;  /* 0x000000ffff0c7224 */ /* 0x000fe400078e000e */
[----:B------:R-:W-:Y:S01]  /*1bf0*/  IMAD.HI.U32 R9, R9, R11, R8 ;  /* 0x0000000b09097227 */ /* 0x000fe200078e0008 */
[----:B------:R-:W-:Y:S02]  /*1c00*/  IADD3 R8, PT, PT, RZ, -R15, RZ ;  /* 0x8000000fff087210 */ /* 0x000fe40007ffe0ff */
[----:B------:R-:W-:-:S03]  /*1c10*/  IABS R11, R3 ;  /* 0x00000003000b7213 */ /* 0x000fc60000000000 */
[----:B------:R-:W-:-:S04]  /*1c20*/  IMAD.HI.U32 R7, R9, R12, RZ ;  /* 0x0000000c09077227 */ /* 0x000fc800078e00ff */
[----:B------:R-:W-:Y:S02]  /*1c30*/  IMAD R8, R7, R8, R12 ;  /* 0x0000000807087224 */ /* 0x000fe400078e020c */
[----:B------:R-:W-:Y:S02]  /*1c40*/  VIADD R9, R10, 0xffffffe ;  /* 0x0ffffffe0a097836 */ /* 0x000fe40000000000 */
[----:B------:R-:W-:Y:S01]  /*1c50*/  IMAD.MOV R11, RZ, RZ, -R11 ;  /* 0x000000ffff0b7224 */ /* 0x000fe200078e0a0b */
[----:B------:R-:W-:-:S03]  /*1c60*/  ISETP.GT.U32.AND P1, PT, R13, R8, PT ;  /* 0x000000080d00720c */ /* 0x000fc60003f24070 */
[----:B------:R-:W0:Y:S10]  /*1c70*/  F2I.FTZ.U32.TRUNC.NTZ R9, R9 ;  /* 0x0000000900097305 */ /* 0x000e34000021f000 */
[----:B------:R-:W-:Y:S01]  /*1c80*/  @!P1 IMAD.IADD R8, R8, 0x1, -R13 ;  /* 0x0000000108089824 */ /* 0x000fe200078e0a0d */
[----:B------:R-:W-:-:S02]  /*1c90*/  @!P1 IADD3 R7, PT, PT, R7, 0x1, RZ ;  /* 0x0000000107079810 */ /* 0x000fc40007ffe0ff */
[----:B------:R-:W-:Y:S02]  /*1ca0*/  ISETP.NE.AND P1, PT, R4, RZ, PT ;  /* 0x000000ff0400720c */ /* 0x000fe40003f25270 */
[----:B------:R-:W-:Y:S02]  /*1cb0*/  ISETP.GE.U32.AND P0, PT, R8, R13, PT ;  /* 0x0000000d0800720c */ /* 0x000fe40003f06070 */
[----:B------:R-:W-:-:S04]  /*1cc0*/  LOP3.LUT R8, R19, R4, RZ, 0x3c, !PT ;  /* 0x0000000413087212 */ /* 0x000fc800078e3cff */
[----:B------:R-:W-:Y:S02]  /*1cd0*/  ISETP.GE.AND P2, PT, R8, RZ, PT ;  /* 0x000000ff0800720c */ /* 0x000fe40003f46270 */
[----:B0-----:R-:W-:-:S05]  /*1ce0*/  IADD3 R8, PT, PT, RZ, -R9, RZ ;  /* 0x80000009ff087210 */ /* 0x001fca0007ffe0ff */
[----:B------:R-:W-:-:S04]  /*1cf0*/  @P0 VIADD R7, R7, 0x1 ;  /* 0x0000000107070836 */ /* 0x000fc80000000000 */
[----:B------:R-:W-:Y:S02]  /*1d00*/  IMAD.MOV.U32 R12, RZ, RZ, R7 ;  /* 0x000000ffff0c7224 */ /* 0x000fe400078e0007 */
[----:B------:R-:W-:Y:S01]  /*1d10*/  IMAD R7, R8, R5, RZ ;  /* 0x0000000508077224 */ /* 0x000fe200078e02ff */
[----:B------:R-:W-:Y:S01]  /*1d20*/  MOV R8, RZ ;  /* 0x000000ff00087202 */ /* 0x000fe20000000f00 */
[----:B------:R-:W-:Y:S01]  /*1d30*/  @!P2 IMAD.MOV R12, RZ, RZ, -R12 ;  /* 0x000000ffff0ca224 */ /* 0x000fe200078e0a0c */
[----:B------:R-:W-:-:S03]  /*1d40*/  @!P1 LOP3.LUT R12, RZ, R4, RZ, 0x33, !PT ;  /* 0x00000004ff0c9212 */ /* 0x000fc600078e33ff */
[----:B------:R-:W-:Y:S01]  /*1d50*/  IMAD.HI.U32 R8, R9, R7, R8 ;  /* 0x0000000709087227 */ /* 0x000fe200078e0008 */
[----:B------:R-:W-:-:S05]  /*1d60*/  IABS R10, R12 ;  /* 0x0000000c000a7213 */ /* 0x000fca0000000000 */
[----:B------:R-:W-:Y:S02]  /*1d70*/  IMAD.MOV.U32 R7, RZ, RZ, R10 ;  /* 0x000000ffff077224 */ /* 0x000fe400078e000a */
[----:B------:R-:W-:Y:S02]  /*1d80*/  IMAD.MOV.U32 R10, RZ, RZ, R11 ;  /* 0x000000ffff0a7224 */ /* 0x000fe400078e000b */
[----:B------:R-:W-:-:S04]  /*1d90*/  IMAD.HI.U32 R8, R8, R7, RZ ;  /* 0x0000000708087227 */ /* 0x000fc800078e00ff */
[----:B------:R-:W-:Y:S02]  /*1da0*/  IMAD R10, R8, R10, R7 ;  /* 0x0000000a080a7224 */ /* 0x000fe400078e0207 */
[----:B------:R-:W-:-:S03]  /*1db0*/  IMAD.MOV R7, RZ, RZ, -R12 ;  /* 0x000000ffff077224 */ /* 0x000fc600078e0a0c */
[----:B------:R-:W-:Y:S01]  /*1dc0*/  ISETP.GT.U32.AND P1, PT, R5, R10, PT ;  /* 0x0000000a0500720c */ /* 0x000fe20003f24070 */
[----:B------:R-:W-:-:S12]  /*1dd0*/  IMAD R4, R4, R7, R19 ;  /* 0x0000000704047224 */ /* 0x000fd800078e0213 */
[-C--:B------:R-:W-:Y:S01]  /*1de0*/  @!P1 IADD3 R10, PT, PT, R10, -R5.reuse, RZ ;  /* 0x800000050a0a9210 */ /* 0x080fe20007ffe0ff */
[----:B------:R-:W-:Y:S01]  /*1df0*/  @!P1 VIADD R8, R8, 0x1 ;  /* 0x0000000108089836 */ /* 0x000fe20000000000 */
[----:B------:R-:W-:Y:S02]  /*1e00*/  ISETP.NE.AND P1, PT, R3, RZ, PT ;  /* 0x000000ff0300720c */ /* 0x000fe40003f25270 */
[----:B------:R-:W-:Y:S02]  /*1e10*/  ISETP.GE.U32.AND P0, PT, R10, R5, PT ;  /* 0x000000050a00720c */ /* 0x000fe40003f06070 */
[----:B------:R-:W-:-:S04]  /*1e20*/  LOP3.LUT R5, R12, R3, RZ, 0x3c, !PT ;  /* 0x000000030c057212 */ /* 0x000fc800078e3cff */
[----:B------:R-:W-:Y:S02]  /*1e30*/  ISETP.GE.AND P2, PT, R5, RZ, PT ;  /* 0x000000ff0500720c */ /* 0x000fe40003f46270 */
[----:B------:R-:W-:Y:S01]  /*1e40*/  LEA R5, R2, R1, 0x2 ;  /* 0x0000000102057211 */ /* 0x000fe200078e10ff */
[----:B------:R-:W-:-:S04]  /*1e50*/  IMAD R2, R6, 0x4, R1 ;  /* 0x0000000406027824 */ /* 0x000fc800078e0201 */
[----:B------:R-:W-:Y:S01]  /*1e60*/  @P0 VIADD R8, R8, 0x1 ;  /* 0x0000000108080836 */ /* 0x000fe20000000000 */
[----:B------:R2:W-:Y:S05]  /*1e70*/  STL [R5], R4 ;  /* 0x0000000405007387 */ /* 0x0005ea0000100800 */
[----:B------:R-:W-:Y:S02]  /*1e80*/  @!P2 IADD3 R8, PT, PT, -R8, RZ, RZ ;  /* 0x000000ff0808a210 */ /* 0x000fe40007ffe1ff */
[----:B------:R-:W-:-:S04]  /*1e90*/  @!P1 LOP3.LUT R8, RZ, R3, RZ, 0x33, !PT ;  /* 0x00000003ff089212 */ /* 0x000fc800078e33ff */
[----:B------:R-:W-:Y:S01]  /*1ea0*/  MOV R19, R8 ;  /* 0x0000000800137202 */ /* 0x000fe20000000f00 */
[----:B------:R-:W-:-:S04]  /*1eb0*/  IMAD.MOV R10, RZ, RZ, -R8 ;  /* 0x000000ffff0a7224 */ /* 0x000fc800078e0a08 */
[----:B------:R-:W-:Y:S02]  /*1ec0*/  IMAD R3, R3, R10, R12 ;  /* 0x0000000a03037224 */ /* 0x000fe400078e020c */
[----:B------:R-:W-:-:S03]  /*1ed0*/  IMAD.MOV.U32 R12, RZ, RZ, R6 ;  /* 0x000000ffff0c7224 */ /* 0x000fc600078e0006 */
[----:B------:R2:W-:Y:S04]  /*1ee0*/  STL [R2], R3 ;  /* 0x0000000302007387 */ /* 0x0005e80000100800 */
.L_x_4:
[----:B------:R-:W-:Y:S05]  /*1ef0*/  BRA.U UP1, `(.L_x_0) ;  /* 0x0000000101707547 */ /* 0x000fea000b800000 */
[----:B0-2---:R-:W0:Y:S01]  /*1f00*/  LDC.64 R2, c[0x0][0x388] ;  /* 0x0000e200ff027b82 */ /* 0x005e220000000a00 */
[----:B------:R-:W-:-:S04]  /*1f10*/  VIADD R12, R12, 0xffffffff ;  /* 0xffffffff0c0c7836 */ /* 0x000fc80000000000 */
[----:B0-----:R-:W-:-:S05]  /*1f20*/  IMAD.WIDE.U32 R2, R12, 0x4, R2 ;  /* 0x000000040c027825 */ /* 0x001fca00078e0002 */
[----:B-1----:R0:W2:Y:S01]  /*1f30*/  LDG.E R9, desc[UR8][R2.64] ;  /* 0x0000000802097981 */ /* 0x0020a2000c1e1900 */
[----:B------:R-:W-:Y:S02]  /*1f40*/  ISETP.GE.AND P2, PT, R19, RZ, PT ;  /* 0x000000ff1300720c */ /* 0x000fe40003f46270 */
[----:B0-----:R-:W-:Y:S02]  /*1f50*/  IABS R2, R19 ;  /* 0x0000001300027213 */ /* 0x001fe40000000000 */
[-C--:B--2---:R-:W-:Y:S02]  /*1f60*/  IABS R8, R9.reuse ;  /* 0x0000000900087213 */ /* 0x084fe40000000000 */
[----:B------:R-:W-:Y:S02]  /*1f70*/  IABS R3, R9 ;  /* 0x0000000900037213 */ /* 0x000fe40000000000 */
[----:B------:R-:W0:Y:S03]  /*1f80*/  I2F.RP R6, R8 ;  /* 0x0000000800067306 */ /* 0x000e260000209400 */
[----:B------:R-:W-:-:S05]  /*1f90*/  IMAD.MOV R3, RZ, RZ, -R3 ;  /* 0x000000ffff037224 */ /* 0x000fca00078e0a03 */
[----:B0-----:R-:W0:Y:S02]  /*1fa0*/  MUFU.RCP R6, R6 ;  /* 0x0000000600067308 */ /* 0x001e240000001000 */
[----:B0-----:R-:W-:-:S06]  /*1fb0*/  VIADD R4, R6, 0xffffffe ;  /* 0x0ffffffe06047836 */ /* 0x001fcc0000000000 */
[----:B------:R0:W1:Y:S02]  /*1fc0*/  F2I.FTZ.U32.TRUNC.NTZ R5, R4 ;  /* 0x0000000400057305 */ /* 0x000064000021f000 */
[----:B0-----:R-:W-:Y:S01]  /*1fd0*/  IMAD.MOV.U32 R4, RZ, RZ, RZ ;  /* 0x000000ffff047224 */ /* 0x001fe200078e00ff */
[----:B-1----:R-:W-:-:S05]  /*1fe0*/  IADD3 R7, PT, PT, RZ, -R5, RZ ;  /* 0x80000005ff077210 */ /* 0x002fca0007ffe0ff */
[----:B------:R-:W-:-:S04]  /*1ff0*/  IMAD R7, R7, R8, RZ ;  /* 0x0000000807077224 */ /* 0x000fc800078e02ff */
[----:B------:R-:W-:-:S06]  /*2000*/  IMAD.HI.U32 R5, R5, R7, R4 ;  /* 0x0000000705057227 */ /* 0x000fcc00078e0004 */
[----:B------:R-:W-:-:S04]  /*2010*/  IMAD.HI.U32 R5, R5, R2, RZ ;  /* 0x0000000205057227 */ /* 0x000fc800078e00ff */
[----:B------:R-:W-:Y:S01]  /*2020*/  IMAD R5, R5, R3, R2 ;  /* 0x0000000305057224 */ /* 0x000fe200078e0202 */
[----:B------:R-:W-:-:S04]  /*2030*/  LEA R2, R12, R1, 0x2 ;  /* 0x000000010c027211 */ /* 0x000fc800078e10ff */
[----:B------:R-:W-:-:S13]  /*2040*/  ISETP.GT.U32.AND P0, PT, R8, R5, PT ;  /* 0x000000050800720c */ /* 0x000fda0003f04070 */
[----:B------:R-:W-:Y:S02]  /*2050*/  @!P0 IADD3 R5, PT, PT, R5, -R8, RZ ;  /* 0x8000000805058210 */ /* 0x000fe40007ffe0ff */
[----:B------:R-:W-:Y:S02]  /*2060*/  ISETP.NE.AND P0, PT, R9, RZ, PT ;  /* 0x000000ff0900720c */ /* 0x000fe40003f05270 */
[----:B------:R-:W-:-:S13]  /*2070*/  ISETP.GT.U32.AND P1, PT, R8, R5, PT ;  /* 0x000000050800720c */ /* 0x000fda0003f24070 */
[----:B------:R-:W-:-:S04]  /*2080*/  @!P1 IMAD.IADD R5, R5, 0x1, -R8 ;  /* 0x0000000105059824 */ /* 0x000fc800078e0a08 */
[----:B------:R-:W-:Y:S01]  /*2090*/  @!P2 IMAD.MOV R5, RZ, RZ, -R5 ;  /* 0x000000ffff05a224 */ /* 0x000fe200078e0a05 */
[----:B------:R-:W-:-:S05]  /*20a0*/  @!P0 LOP3.LUT R5, RZ, R9, RZ, 0x33, !PT ;  /* 0x00000009ff058212 */ /* 0x000fca00078e33ff */
[----:B------:R3:W-:Y:S02]  /*20b0*/  STL [R2], R5 ;  /* 0x0000000502007387 */ /* 0x0007e40000100800 */
.L_x_0:
[----:B--23--:R-:W2:Y:S01]  /*20c0*/  LDC R2, c[0x0][0x3b8] ;  /* 0x0000ee00ff027b82 */ /* 0x00cea20000000800 */
[----:B01----:R-:W-:Y:S02]  /*20d0*/  CS2R R4, SRZ ;  /* 0x0000000000047805 */ /* 0x003fe4000001ff00 */
[----:B--2---:R-:W-:-:S13]  /*20e0*/  ISETP.GE.AND P0, PT, R2, 0x1, PT ;  /* 0x000000010200780c */ /* 0x004fda0003f06270 */
[----:B------:R-:W-:Y:S05]  /*20f0*/  @!P0 BRA `(.L_x_5) ;  /* 0x0000001000308947 */ /* 0x000fea0003800000 */
[C---:B------:R-:W-:Y:S01]  /*2100*/  ISETP.GE.U32.AND P1, PT, R2.reuse, 0x8, PT ;  /* 0x000000080200780c */ /* 0x040fe20003f26070 */
[----:B------:R-:W-:Y:S01]  /*2110*/  IMAD.MOV.U32 R3, RZ, RZ, RZ ;  /* 0x000000ffff037224 */ /* 0x000fe200078e00ff */
[C---:B------:R-:W-:Y:S02]  /*2120*/  LOP3.LUT R16, R2.reuse, 0x7, RZ, 0xc0, !PT ;  /* 0x0000000702107812 */ /* 0x040fe400078ec0ff */
[----:B------:R-:W-:Y:S02]  /*2130*/  IADD3 R4, PT, PT, -R2, UR4, RZ ;  /* 0x0000000402047c10 */ /* 0x000fe4000fffe1ff */
[----:B------:R-:W-:-:S07]  /*2140*/  ISETP.NE.AND P0, PT, R16, RZ, PT ;  /* 0x000000ff1000720c */ /* 0x000fce0003f05270 */
[----:B------:R-:W-:Y:S06]  /*2150*/  @!P1 BRA `(.L_x_6) ;  /* 0x0000000000f09947 */ /* 0x000fec0003800000 */
[----:B------:R-:W0:Y:S01]  /*2160*/  LDCU.64 UR4, c[0x0][0x3a8] ;  /* 0x00007500ff0477ac */ /* 0x000e220008000a00 */
[----:B------:R-:W-:Y:S01]  /*2170*/  LOP3.LUT R3, R2, 0x7ffffff8, RZ, 0xc0, !PT ;  /* 0x7ffffff802037812 */ /* 0x000fe200078ec0ff */
[----:B------:R-:W-:Y:S01]  /*2180*/  IMAD R8, R4, 0x4, R1 ;  /* 0x0000000404087824 */ /* 0x000fe200078e0201 */
[----:B------:R-:W-:Y:S01]  /*2190*/  MOV R2, R4 ;  /* 0x0000000400027202 */ /* 0x000fe20000000f00 */
[----:B------:R-:W-:Y:S02]  /*21a0*/  VIADD R5, R1, 0x38 ;  /* 0x0000003801057836 */ /* 0x000fe40000000000 */
[----:B------:R-:W-:Y:S02]  /*21b0*/  VIADD R8, R8, 0x10 ;  /* 0x0000001008087836 */ /* 0x000fe40000000000 */
[----:B------:R-:W-:Y:S01]  /*21c0*/  IMAD.MOV R9, RZ, RZ, -R3 ;  /* 0x000000ffff097224 */ /* 0x000fe200078e0a03 */
[----:B0-----:R-:W-:-:S04]  /*21d0*/  UIADD3 UR4, UP0, UPT, UR4, 0x10, URZ ;  /* 0x0000001004047890 */ /* 0x001fc8000ff1e0ff */
[----:B------:R-:W-:Y:S02]  /*21e0*/  UIADD3.X UR5, UPT, UPT, URZ, UR5, URZ, UP0, !UPT ;  /* 0x00000005ff057290 */ /* 0x000fe400087fe4ff */
[----:B------:R-:W-:-:S04]  /*21f0*/  MOV R6, UR4 ;  /* 0x0000000400067c02 */ /* 0x000fc80008000f00 */
[----:B------:R-:W-:-:S07]  /*2200*/  IMAD.U32 R7, RZ, RZ, UR5 ;  /* 0x00000005ff077e24 */ /* 0x000fce000f8e00ff */
.L_x_7:
[----:B------:R-:W2:Y:S04]  /*2210*/  LDG.E R10, desc[UR8][R6.64+-0x10] ;  /* 0xfffff008060a7981 */ /* 0x000ea8000c1e1900 */
[----:B------:R-:W3:Y:S01]  /*2220*/  LDG.E R11, desc[UR8][R6.64+-0xc] ;  /* 0xfffff408060b7981 */ /* 0x000ee2000c1e1900 */
[----:B--2---:R-:W-:-:S13]  /*2230*/  ISETP.GE.AND P1, PT, R10, 0x2, PT ;  /* 0x000000020a00780c */ /* 0x004fda0003f26270 */
[----:B------:R-:W-:-:S06]  /*2240*/  @P1 IMAD R10, R2, 0x4, R1 ;  /* 0x00000004020a1824 */ /* 0x000fcc00078e0201 */
[----:B------:R-:W2:Y:S01]  /*2250*/  @P1 LDL R10, [R10] ;  /* 0x000000000a0a1983 */ /* 0x000ea20000100800 */
[----:B---3--:R-:W-:-:S03]  /*2260*/  ISETP.GT.AND P2, PT, R11, 0x1, PT ;  /* 0x000000010b00780c */ /* 0x008fc60003f44270 */
[----:B------:R-:W3:Y:S10]  /*2270*/  LDG.E R11, desc[UR8][R6.64+-0x8] ;  /* 0xfffff808060b7981 */ /* 0x000ef4000c1e1900 */
[----:B------:R-:W-:Y:S04]  /*2280*/  @!P2 STL [R5+-0xc], RZ ;  /* 0xfffff4ff0500a387 */ /* 0x000fe80000100800 */
[----:B--2---:R0:W-:Y:S04]  /*2290*/  @P1 STL [R5+-0x10], R10 ;  /* 0xfffff00a05001387 */ /* 0x0041e80000100800 */
[----:B------:R-:W-:Y:S04]  /*22a0*/  @!P1 STL [R5+-0x10], RZ ;  /* 0xfffff0ff05009387 */ /* 0x000fe80000100800 */
[----:B------:R-:W2:Y:S01]  /*22b0*/  @P2 LDL R12, [R8+-0xc] ;  /* 0xfffff400080c2983 */ /* 0x000ea20000100800 */
[----:B---3--:R-:W-:-:S03]  /*22c0*/  ISETP.GT.AND P1, PT, R11, 0x1, PT ;  /* 0x000000010b00780c */ /* 0x008fc60003f24270 */
[----:B------:R-:W3:Y:S10]  /*22d0*/  LDG.E R11, desc[UR8][R6.64+-0x4] ;  /* 0xfffffc08060b7981 */ /* 0x000ef4000c1e1900 */
[----:B------:R-:W-:Y:S04]  /*22e0*/  @!P1 STL [R5+-0x8], RZ ;  /* 0xfffff8ff05009387 */ /* 0x000fe80000100800 */
[----:B--2---:R1:W-:Y:S04]  /*22f0*/  @P2 STL [R5+-0xc], R12 ;  /* 0xfffff40c05002387 */ /* 0x0043e80000100800 */
[----:B------:R-:W2:Y:S01]  /*2300*/  @P1 LDL R14, [R8+-0x8] ;  /* 0xfffff800080e1983 */ /* 0x000ea20000100800 */
[----:B---3--:R-:W-:-:S03]  /*2310*/  ISETP.GT.AND P2, PT, R11, 0x1, PT ;  /* 0x000000010b00780c */ /* 0x008fc60003f44270 */
[----:B------:R-:W3:Y:S10]  /*2320*/  LDG.E R11, desc[UR8][R6.64] ;  /* 0x00000008060b7981 */ /* 0x000ef4000c1e1900 */
[----:B------:R-:W-:Y:S04]  /*2330*/  @!P2 STL [R5+-0x4], RZ ;  /* 0xfffffcff0500a387 */ /* 0x000fe80000100800 */
[----:B--2---:R2:W-:Y:S04]  /*2340*/  @P1 STL [R5+-0x8], R14 ;  /* 0xfffff80e05001387 */ /* 0x0045e80000100800 */
[----:B0-----:R-:W4:Y:S01]  /*2350*/  @P2 LDL R10, [R8+-0x4] ;  /* 0xfffffc00080a2983 */ /* 0x001f220000100800 */
[----:B---3--:R-:W-:-:S03]  /*2360*/  ISETP.GT.AND P1, PT, R11, 0x1, PT ;  /* 0x000000010b00780c */ /* 0x008fc60003f24270 */
[----:B------:R-:W3:Y:S10]  /*2370*/  LDG.E R11, desc[UR8][R6.64+0x4] ;  /* 0x00000408060b7981 */ /* 0x000ef4000c1e1900 */
[----:B------:R-:W-:Y:S04]  /*2380*/  @!P1 STL [R5], RZ ;  /* 0x000000ff05009387 */ /* 0x000fe80000100800 */
[----:B----4-:R0:W-:Y:S04]  /*2390*/  @P2 STL [R5+-0x4], R10 ;  /* 0xfffffc0a05002387 */ /* 0x0101e80000100800 */
[----:B-1----:R-:W4:Y:S01]  /*23a0*/  @P1 LDL R12, [R8] ;  /* 0x00000000080c1983 */ /* 0x002f220000100800 */
[----:B---3--:R-:W-:-:S03]  /*23b0*/  ISETP.GT.AND P2, PT, R11, 0x1, PT ;  /* 0x000000010b00780c */ /* 0x008fc60003f44270 */
[----:B------:R-:W3:Y:S10]  /*23c0*/  LDG.E R11, desc[UR8][R6.64+0x8] ;  /* 0x00000808060b7981 */ /* 0x000ef4000c1e1900 */
[----:B------:R-:W-:Y:S04]  /*23d0*/  @!P2 STL [R5+0x4], RZ ;  /* 0x000004ff0500a387 */ /* 0x000fe80000100800 */
[----:B----4-:R1:W-:Y:S04]  /*23e0*/  @P1 STL [R5], R12 ;  /* 0x0000000c05001387 */ /* 0x0103e80000100800 */
[----:B--2---:R-:W2:Y:S01]  /*23f0*/  @P2 LDL R14, [R8+0x4] ;  /* 0x00000400080e2983 */ /* 0x004ea20000100800 */
[----:B---3--:R-:W-:-:S03]  /*2400*/  ISETP.GT.AND P1, PT, R11, 0x1, PT ;  /* 0x000000010b00780c */ /* 0x008fc60003f24270 */
[----:B------:R-:W3:Y:S10]  /*2410*/  LDG.E R11, desc[UR8][R6.64+0xc] ;  /* 0x00000c08060b7981 */ /* 0x000ef4000c1e1900 */
[----:B------:R-:W-:Y:S04]  /*2420*/  @!P1 STL [R5+0x8], RZ ;  /* 0x000008ff05009387 */ /* 0x000fe80000100800 */
[----:B--2---:R-:W-:Y:S04]  /*2430*/  @P2 STL [R5+0x4], R14 ;  /* 0x0000040e05002387 */ /* 0x004fe80000100800 */
[----:B0-----:R-:W2:Y:S01]  /*2440*/  @P1 LDL R10, [R8+0x8] ;  /* 0x00000800080a1983 */ /* 0x001ea20000100800 */
[----:B---3--:R-:W-:-:S13]  /*2450*/  ISETP.GT.AND P2, PT, R11, 0x1, PT ;  /* 0x000000010b00780c */ /* 0x008fda0003f44270 */
[----:B------:R-:W-:Y:S04]  /*2460*/  @!P2 STL [R5+0xc], RZ ;  /* 0x00000cff0500a387 */ /* 0x000fe80000100800 */
[----:B--2---:R-:W-:Y:S04]  /*2470*/  @P1 STL [R5+0x8], R10 ;  /* 0x0000080a05001387 */ /* 0x004fe80000100800 */
[----:B-1----:R0:W2:Y:S01]  /*2480*/  @P2 LDL R12, [R8+0xc] ;  /* 0x00000c00080c2983 */ /* 0x0020a20000100800 */
[----:B------:R-:W-:Y:S02]  /*2490*/  IADD3 R9, PT, PT, R9, 0x8, RZ ;  /* 0x0000000809097810 */ /* 0x000fe40007ffe0ff */
[----:B------:R-:W-:Y:S01]  /*24a0*/  IADD3 R6, P1, PT, R6, 0x20, RZ ;  /* 0x0000002006067810 */ /* 0x000fe20007f3e0ff */
[----:B------:R-:W-:-:S04]  /*24b0*/  VIADD R2, R2, 0x8 ;  /* 0x0000000802027836 */ /* 0x000fc80000000000 */
[----:B------:R-:W-:Y:S01]  /*24c0*/  IMAD.X R7, RZ, RZ, R7, P1 ;  /* 0x000000ffff077224 */ /* 0x000fe200008e0607 */
[----:B0-----:R-:W-:Y:S01]  /*24d0*/  IADD3 R8, PT, PT, R8, 0x20, RZ ;  /* 0x0000002008087810 */ /* 0x001fe20007ffe0ff */
[----:B--2---:R0:W-:Y:S01]  /*24e0*/  @P2 STL [R5+0xc], R12 ;  /* 0x00000c0c05002387 */ /* 0x0041e20000100800 */
[----:B------:R-:W-:Y:S01]  /*24f0*/  ISETP.NE.AND P2, PT, R9, RZ, PT ;  /* 0x000000ff0900720c */ /* 0x000fe20003f45270 */
[----:B0-----:R-:W-:-:S12]  /*2500*/  VIADD R5, R5, 0x20 ;  /* 0x0000002005057836 */ /* 0x001fd80000000000 */
[----:B------:R-:W-:Y:S05]  /*2510*/  @P2 BRA `(.L_x_7) ;  /* 0xfffffffc003c2947 */ /* 0x000fea000383ffff */
.L_x_6:
[----:B------:R-:W-:Y:S01]  /*2520*/  VIADD R8, R1, 0x28 ;  /* 0x0000002801087836 */ /* 0x000fe20000000000 */
[----:B------:R-:W-:Y:S06]  /*2530*/  @!P0 BRA `(.L_x_8) ;  /* 0x0000000400288947 */ /* 0x000fec0003800000 */
[----:B------:R-:W-:-:S13]  /*2540*/  ISETP.GE.U32.AND P1, PT, R16, 0x4, PT ;  /* 0x000000041000780c */ /* 0x000fda0003f26070 */
[----:B------:R-:W-:Y:S05]  /*2550*/  @!P1 BRA `(.L_x_9) ;  /* 0x0000000000849947 */ /* 0x000fea0003800000 */
[----:B------:R-:W0:Y:S02]  /*2560*/  LDC.64 R6, c[0x0][0x3a8] ;  /* 0x0000ea00ff067b82 */ /* 0x000e240000000a00 */
[----:B0-----:R-:W-:-:S05]  /*2570*/  IMAD.WIDE.U32 R6, R3, 0x4, R6 ;  /* 0x0000000403067825 */ /* 0x001fca00078e0006 */
[----:B------:R-:W2:Y:S04]  /*2580*/  LDG.E R2, desc[UR8][R6.64] ;  /* 0x0000000806027981 */ /* 0x000ea8000c1e1900 */
[----:B------:R-:W3:Y:S01]  /*2590*/  LDG.E R9, desc[UR8][R6.64+0x4] ;  /* 0x0000040806097981 */ /* 0x000ee2000c1e1900 */
[----:B------:R-:W-:-:S03]  /*25a0*/  IMAD R11, R3, 0x4, R1 ;  /* 0x00000004030b7824 */ /* 0x000fc600078e0201 */
[----:B------:R-:W4:Y:S01]  /*25b0*/  LDG.E R10, desc[UR8][R6.64+0x8] ;  /* 0x00000808060a7981 */ /* 0x000f22000c1e1900 */
[----:B--2---:R-:W-:-:S13]  /*25c0*/  ISETP.GT.AND P1, PT, R2, 0x1, PT ;  /* 0x000000010200780c */ /* 0x004fda0003f24270 */
[----:B------:R-:W-:-:S05]  /*25d0*/  @P1 IADD3 R2, PT, PT, R4, R3, RZ ;  /* 0x0000000304021210 */ /* 0x000fca0007ffe0ff */
[----:B------:R-:W-:Y:S01]  /*25e0*/  @P1 IMAD R5, R2, 0x4, R1 ;  /* 0x0000000402051824 */ /* 0x000fe200078e0201 */
[----:B------:R0:W-:Y:S05]  /*25f0*/  @!P1 STL [R11+0x28], RZ ;  /* 0x000028ff0b009387 */ /* 0x0001ea0000100800 */
[----:B------:R-:W2:Y:S01]  /*2600*/  @P1 LDL R5, [R5] ;  /* 0x0000000005051983 */ /* 0x000ea20000100800 */
[----:B---3--:R-:W-:-:S13]  /*2610*/  ISETP.GT.AND P2, PT, R9, 0x1, PT ;  /* 0x000000010900780c */ /* 0x008fda0003f44270 */
[----:B------:R-:W-:-:S05]  /*2620*/  @P2 IADD3 R2, PT, PT, R4, R3, RZ ;  /* 0x0000000304022210 */ /* 0x000fca0007ffe0ff */
[----:B------:R-:W-:Y:S01]  /*2630*/  @P2 IMAD.U32 R9, R2, 0x4, R1 ;  /* 0x0000000402092824 */ /* 0x000fe200078e0001 */
[----:B------:R0:W-:Y:S04]  /*2640*/  @!P2 STL [R11+0x2c], RZ ;  /* 0x00002cff0b00a387 */ /* 0x0001e80000100800 */
[----:B--2---:R0:W-:Y:S04]  /*2650*/  @P1 STL [R11+0x28], R5 ;  /* 0x000028050b001387 */ /* 0x0041e80000100800 */
[----:B------:R-:W2:Y:S01]  /*2660*/  @P2 LDL R9, [R9+0x4] ;  /* 0x0000040009092983 */ /* 0x000ea20000100800 */
[----:B----4-:R-:W-:-:S03]  /*2670*/  ISETP.GT.AND P1, PT, R10, 0x1, PT ;  /* 0x000000010a00780c */ /* 0x010fc60003f24270 */
[----:B------:R-:W3:Y:S10]  /*2680*/  LDG.E R10, desc[UR8][R6.64+0xc] ;  /* 0x00000c08060a7981 */ /* 0x000ef4000c1e1900 */
[----:B------:R-:W-:-:S05]  /*2690*/  @P1 IMAD.IADD R2, R4, 0x1, R3 ;  /* 0x0000000104021824 */ /* 0x000fca00078e0203 */
[----:B------:R-:W-:Y:S01]  /*26a0*/  @P1 LEA R2, R2, R1, 0x2 ;  /* 0x0000000102021211 */ /* 0x000fe200078e10ff */
[----:B------:R0:W-:Y:S04]  /*26b0*/  @!P1 STL [R11+0x30], RZ ;  /* 0x000030ff0b009387 */ /* 0x0001e80000100800 */
[----:B--2---:R0:W-:Y:S04]  /*26c0*/  @P2 STL [R11+0x2c], R9 ;  /* 0x00002c090b002387 */ /* 0x0041e80000100800 */
[----:B------:R-:W2:Y:S01]  /*26d0*/  @P1 LDL R2, [R2+0x8] ;  /* 0x0000080002021983 */ /* 0x000ea20000100800 */
[----:B---3--:R-:W-:-:S13]  /*26e0*/  ISETP.GT.AND P2, PT, R10, 0x1, PT ;  /* 0x000000010a00780c */ /* 0x008fda0003f44270 */
[----:B------:R0:W-:Y:S04]  /*26f0*/  @!P2 STL [R11+0x34], RZ ;  /* 0x000034ff0b00a387 */ /* 0x0001e80000100800 */
[----:B--2---:R0:W-:Y:S01]  /*2700*/  @P1 STL [R11+0x30], R2 ;  /* 0x000030020b001387 */ /* 0x0041e20000100800 */
[----:B------:R-:W-:Y:S05]  /*2710*/  @!P2 BRA `(.L_x_10) ;  /* 0x000000000010a947 */ /* 0x000fea0003800000 */
[----:B0-----:R-:W-:-:S04]  /*2720*/  IMAD.IADD R2, R4, 0x1, R3 ;  /* 0x0000000104027824 */ /* 0x001fc800078e0203 */
[----:B------:R-:W-:-:S06]  /*2730*/  IMAD.U32 R2, R2, 0x4, R1 ;  /* 0x0000000402027824 */ /* 0x000fcc00078e0001 */
[----:B------:R-:W2:Y:S04]  /*2740*/  LDL R2, [R2+0xc] ;  /* 0x00000c0002027983 */ /* 0x000ea80000100800 */
[----:B--2---:R1:W-:Y:S02]  /*2750*/  STL [R11+0x34], R2 ;  /* 0x000034020b007387 */ /* 0x0043e40000100800 */
.L_x_10:
[----:B------:R-:W-:-:S07]  /*2760*/  IADD3 R3, PT, PT, R3, 0x4, RZ ;  /* 0x0000000403037810 */ /* 0x000fce0007ffe0ff */
.L_x_9:
[----:B------:R-:W2:Y:S02]  /*2770*/  LDCU UR4, c[0x0][0x3b8] ;  /* 0x00007700ff0477ac */ /* 0x000ea40008000800 */
[----:B--2---:R-:W-:-:S09]  /*2780*/  ULOP3.LUT UP0, UR5, UR4, 0x3, URZ, 0xc0, !UPT ;  /* 0x0000000304057892 */ /* 0x004fd2000f80c0ff */
[----:B------:R-:W-:Y:S05]  /*2790*/  BRA.U !UP0, `(.L_x_8) ;  /* 0x0000000108907547 */ /* 0x000fea000b800000 */
[----:B------:R-:W-:-:S09]  /*27a0*/  UISETP.NE.AND UP0, UPT, UR5, 0x1, UPT ;  /* 0x000000010500788c */ /* 0x000fd2000bf05270 */
[----:B------:R-:W-:Y:S05]  /*27b0*/  BRA.U !UP0, `(.L_x_11) ;  /* 0x00000001084c7547 */ /* 0x000fea000b800000 */
[----:B------:R-:W2:Y:S02]  /*27c0*/  LDC.64 R6, c[0x0][0x3a8] ;  /* 0x0000ea00ff067b82 */ /* 0x000ea40000000a00 */
[----:B--2---:R-:W-:-:S05]  /*27d0*/  IMAD.WIDE.U32 R6, R3, 0x4, R6 ;  /* 0x0000000403067825 */ /* 0x004fca00078e0006 */
[----:B01----:R-:W2:Y:S04]  /*27e0*/  LDG.E R2, desc[UR8][R6.64] ;  /* 0x0000000806027981 */ /* 0x003ea8000c1e1900 */
[----:B------:R-:W3:Y:S01]  /*27f0*/  LDG.E R5, desc[UR8][R6.64+0x4] ;  /* 0x0000040806057981 */ /* 0x000ee2000c1e1900 */
[----:B------:R-:W-:Y:S01]  /*2800*/  IMAD R9, R3, 0x4, R1 ;  /* 0x0000000403097824 */ /* 0x000fe200078e0201 */
[----:B--2---:R-:W-:-:S13]  /*2810*/  ISETP.GT.AND P1, PT, R2, 0x1, PT ;  /* 0x000000010200780c */ /* 0x004fda0003f24270 */
[----:B------:R-:W-:-:S05]  /*2820*/  @P1 IMAD.IADD R2, R4, 0x1, R3 ;  /* 0x0000000104021824 */ /* 0x000fca00078e0203 */
[----:B------:R-:W-:Y:S01]  /*2830*/  @P1 LEA R2, R2, R1, 0x2 ;  /* 0x0000000102021211 */ /* 0x000fe200078e10ff */
[----:B------:R0:W-:Y:S05]  /*2840*/  @!P1 STL [R9+0x28], RZ ;  /* 0x000028ff09009387 */ /* 0x0001ea0000100800 */
[----:B------:R-:W2:Y:S01]  /*2850*/  @P1 LDL R2, [R2] ;  /* 0x0000000002021983 */ /* 0x000ea20000100800 */
        /* <DEDUP_REMOVED lines=8> */
.L_x_12:
[----:B------:R-:W-:-:S07]  /*28e0*/  IADD3 R3, PT, PT, R3, 0x2, RZ ;  /* 0x0000000203037810 */ /* 0x000fce0007ffe0ff */
.L_x_11:
[----:B------:R-:W-:-:S04]  /*28f0*/  ULOP3.LUT UR4, UR4, 0x1, URZ, 0xc0, !UPT ;  /* 0x0000000104047892 */ /* 0x000fc8000f8ec0ff */
[----:B------:R-:W-:-:S09]  /*2900*/  UISETP.NE.U32.AND UP0, UPT, UR4, 0x1, UPT ;  /* 0x000000010400788c */ /* 0x000fd2000bf05070 */
[----:B------:R-:W-:Y:S05]  /*2910*/  BRA.U UP0, `(.L_x_8) ;  /* 0x0000000100307547 */ /* 0x000fea000b800000 */
[----:B------:R-:W2:Y:S02]  /*2920*/  LDC.64 R6, c[0x0][0x3a8] ;  /* 0x0000ea00ff067b82 */ /* 0x000ea40000000a00 */
[----:B--2---:R-:W-:-:S06]  /*2930*/  IMAD.WIDE.U32 R6, R3, 0x4, R6 ;  /* 0x0000000403067825 */ /* 0x004fcc00078e0006 */
[----:B------:R-:W2:Y:S02]  /*2940*/  LDG.E R6, desc[UR8][R6.64] ;  /* 0x0000000806067981 */ /* 0x000ea4000c1e1900 */
[----:B--2---:R-:W-:-:S13]  /*2950*/  ISETP.GT.AND P1, PT, R6, 0x1, PT ;  /* 0x000000010600780c */ /* 0x004fda0003f24270 */
[----:B01----:R-:W-:-:S05]  /*2960*/  @!P1 IMAD R2, R3, 0x4, R1 ;  /* 0x0000000403029824 */ /* 0x003fca00078e0201 */
[----:B------:R2:W-:Y:S01]  /*2970*/  @!P1 STL [R2+0x28], RZ ;  /* 0x000028ff02009387 */ /* 0x0005e20000100800 */
[----:B------:R-:W-:Y:S05]  /*2980*/  @!P1 BRA `(.L_x_8) ;  /* 0x0000000000149947 */ /* 0x000fea0003800000 */
[----:B------:R-:W-:-:S05]  /*2990*/  IMAD.IADD R4, R4, 0x1, R3 ;  /* 0x0000000104047824 */ /* 0x000fca00078e0203 */
[----:B------:R-:W-:-:S06]  /*29a0*/  LEA R4, R4, R1, 0x2 ;  /* 0x0000000104047211 */ /* 0x000fcc00078e10ff */
[----:B------:R-:W3:Y:S01]  /*29b0*/  LDL R4, [R4] ;  /* 0x0000000004047983 */ /* 0x000ee20000100800 */
[----:B------:R-:W-:-:S05]  /*29c0*/  IMAD R3, R3, 0x4, R1 ;  /* 0x0000000403037824 */ /* 0x000fca00078e0201 */
[----:B---3--:R3:W-:Y:S02]  /*29d0*/  STL [R3+0x28], R4 ;  /* 0x0000280403007387 */ /* 0x0087e40000100800 */
.L_x_8:
[----:B01----:R-:W0:Y:S01]  /*29e0*/  LDC R9, c[0x0][0x3b8] ;  /* 0x0000ee00ff097b82 */ /* 0x003e220000000800 */
[----:B---3--:R-:W-:Y:S02]  /*29f0*/  HFMA2 R4, -RZ, RZ, 0, 0 ;  /* 0x00000000ff047431 */ /* 0x008fe400000001ff */
[----:B------:R-:W-:Y:S01]  /*2a00*/  IMAD.MOV.U32 R14, RZ, RZ, RZ ;  /* 0x000000ffff0e7224 */ /* 0x000fe200078e00ff */
[C---:B0-----:R-:W-:Y:S02]  /*2a10*/  ISETP.GE.U32.AND P2, PT, R9.reuse, 0x10, PT ;  /* 0x000000100900780c */ /* 0x041fe40003f46070 */
[----:B------:R-:W-:-:S11]  /*2a20*/  LOP3.LUT P1, R19, R9, 0xf, RZ, 0xc0, !PT ;  /* 0x0000000f09137812 */ /* 0x000fd6000782c0ff */
[----:B------:R-:W-:Y:S05]  /*2a30*/  @!P2 BRA `(.L_x_13) ;  /* 0x0000000000e4a947 */ /* 0x000fea0003800000 */
[----:B------:R-:W0:Y:S01]  /*2a40*/  LDCU.64 UR4, c[0x0][0x3b0] ;  /* 0x00007600ff0477ac */ /* 0x000e220008000a00 */
[----:B------:R-:W-:Y:S01]  /*2a50*/  LOP3.LUT R14, R9, 0x7ffffff0, RZ, 0xc0, !PT ;  /* 0x7ffffff0090e7812 */ /* 0x000fe200078ec0ff */
[----:B------:R-:W-:Y:S02]  /*2a60*/  VIADD R15, R1, 0x48 ;  /* 0x00000048010f7836 */ /* 0x000fe40000000000 */
[----:B------:R-:W-:Y:S01]  /*2a70*/  IMAD.MOV.U32 R4, RZ, RZ, RZ ;  /* 0x000000ffff047224 */ /* 0x000fe200078e00ff */
[----:B------:R-:W-:Y:S01]  /*2a80*/  IADD3 R17, PT, PT, -R14, RZ, RZ ;  /* 0x000000ff0e117210 */ /* 0x000fe20007ffe1ff */
[----:B0-----:R-:W-:-:S04]  /*2a90*/  UIADD3 UR4, UP0, UPT, UR4, 0x20, URZ ;  /* 0x0000002004047890 */ /* 0x001fc8000ff1e0ff */
[----:B------:R-:W-:Y:S02]  /*2aa0*/  UIADD3.X UR5, UPT, UPT, URZ, UR5, URZ, UP0, !UPT ;  /* 0x00000005ff057290 */ /* 0x000fe400087fe4ff */
[----:B------:R-:W-:-:S04]  /*2ab0*/  IMAD.U32 R10, RZ, RZ, UR4 ;  /* 0x00000004ff0a7e24 */ /* 0x000fc8000f8e00ff */
[----:B------:R-:W-:-:S07]  /*2ac0*/  IMAD.U32 R11, RZ, RZ, UR5 ;  /* 0x00000005ff0b7e24 */ /* 0x000fce000f8e00ff */
.L_x_14:
[----:B--2---:R-:W-:Y:S01]  /*2ad0*/  MOV R2, R10 ;  /* 0x0000000a00027202 */ /* 0x004fe20000000f00 */
[----:B------:R-:W-:Y:S01]  /*2ae0*/  IMAD.MOV.U32 R3, RZ, RZ, R11 ;  /* 0x000000ffff037224 */ /* 0x000fe200078e000b */
[----:B------:R-:W2:Y:S04]  /*2af0*/  LDL.64 R6, [R15+-0x20] ;  /* 0xffffe0000f067983 */ /* 0x000ea80000100a00 */
[----:B------:R-:W2:Y:S04]  /*2b00*/  LDG.E R5, desc[UR8][R2.64+-0x20] ;  /* 0xffffe00802057981 */ /* 0x000ea8000c1e1900 */
[----:B------:R-:W3:Y:S04]  /*2b10*/  LDG.E R22, desc[UR8][R2.64+-0x1c] ;  /* 0xffffe40802167981 */ /* 0x000ee8000c1e1900 */
[----:B------:R-:W4:Y:S04]  /*2b20*/  LDL.64 R12, [R15+-0x18] ;  /* 0xffffe8000f0c7983 */ /* 0x000f280000100a00 */
[----:B------:R-:W4:Y:S04]  /*2b30*/  LDG.E R21, desc[UR8][R2.64+-0x18] ;  /* 0xffffe80802157981 */ /* 0x000f28000c1e1900 */
[----:B------:R-:W5:Y:S04]  /*2b40*/  LDG.E R20, desc[UR8][R2.64+-0x14] ;  /* 0xffffec0802147981 */ /* 0x000f68000c1e1900 */
[----:B------:R-:W5:Y:S04]  /*2b50*/  LDL.64 R10, [R15+-0x10] ;  /* 0xfffff0000f0a7983 */ /* 0x000f680000100a00 */
[----:B------:R-:W5:Y:S04]  /*2b60*/  LDG.E R25, desc[UR8][R2.64+-0x10] ;  /* 0xfffff00802197981 */ /* 0x000f68000c1e1900 */
[----:B------:R-:W5:Y:S04]  /*2b70*/  LDG.E R18, desc[UR8][R2.64+-0xc] ;  /* 0xfffff40802127981 */ /* 0x000f68000c1e1900 */
[----:B------:R-:W5:Y:S01]  /*2b80*/  LDG.E R23, desc[UR8][R2.64+-0x8] ;  /* 0xfffff80802177981 */ /* 0x000f62000c1e1900 */
[----:B--2---:R-:W-:-:S03]  /*2b90*/  IMAD R6, R6, R5, R4 ;  /* 0x0000000506067224 */ /* 0x004fc600078e0204 */
[----:B------:R-:W2:Y:S01]  /*2ba0*/  LDL.64 R4, [R15+-0x8] ;  /* 0xfffff8000f047983 */ /* 0x000ea20000100a00 */
[----:B---3--:R-:W-:-:S03]  /*2bb0*/  IMAD R6, R7, R22, R6 ;  /* 0x0000001607067224 */ /* 0x008fc600078e0206 */
[----:B------:R-:W3:Y:S01]  /*2bc0*/  LDG.E R22, desc[UR8][R2.64+-0x4] ;  /* 0xfffffc0802167981 */ /* 0x000ee2000c1e1900 */
[----:B----4-:R-:W-:-:S03]  /*2bd0*/  IMAD R12, R12, R21, R6 ;  /* 0x000000150c0c7224 */ /* 0x010fc600078e0206 */
[----:B------:R-:W4:Y:S04]  /*2be0*/  LDL.64 R6, [R15] ;  /* 0x000000000f067983 */ /* 0x000f280000100a00 */
[----:B------:R-:W4:Y:S01]  /*2bf0*/  LDG.E R21, desc[UR8][R2.64] ;  /* 0x0000000802157981 */ /* 0x000f22000c1e1900 */
[----:B-----5:R-:W-:-:S03]  /*2c00*/  IMAD R12, R13, R20, R12 ;  /* 0x000000140d0c7224 */ /* 0x020fc600078e020c */
[----:B------:R-:W5:Y:S01]  /*2c10*/  LDG.E R20, desc[UR8][R2.64+0x4] ;  /* 0x0000040802147981 */ /* 0x000f62000c1e1900 */
[----:B------:R-:W-:-:S03]  /*2c20*/  IMAD R10, R10, R25, R12 ;  /* 0x000000190a0a7224 */ /* 0x000fc600078e020c */
[----:B------:R-:W5:Y:S01]  /*2c30*/  LDL.64 R12, [R15+0x8] ;  /* 0x000008000f0c7983 */ /* 0x000f620000100a00 */
[----:B------:R-:W-:-:S03]  /*2c40*/  IMAD R10, R11, R18, R10 ;  /* 0x000000120b0a7224 */ /* 0x000fc600078e020a */
[----:B------:R-:W5:Y:S04]  /*2c50*/  LDG.E R25, desc[UR8][R2.64+0x8] ;  /* 0x0000080802197981 */ /* 0x000f68000c1e1900 */
[----:B------:R-:W5:Y:S01]  /*2c60*/  LDG.E R18, desc[UR8][R2.64+0xc] ;  /* 0x00000c0802127981 */ /* 0x000f62000c1e1900 */
[----:B--2---:R-:W-:-:S03]  /*2c70*/  IMAD R4, R4, R23, R10 ;  /* 0x0000001704047224 */ /* 0x004fc600078e020a */
[----:B------:R-:W2:Y:S01]  /*2c80*/  LDL.64 R10, [R15+0x10] ;  /* 0x000010000f0a7983 */ /* 0x000ea20000100a00 */
[----:B---3--:R-:W-:-:S03]  /*2c90*/  IMAD R4, R5, R22, R4 ;  /* 0x0000001605047224 */ /* 0x008fc600078e0204 */
[----:B------:R-:W2:Y:S04]  /*2ca0*/  LDG.E R23, desc[UR8][R2.64+0x10] ;  /* 0x0000100802177981 */ /* 0x000ea8000c1e1900 */
[----:B------:R-:W3:Y:S01]  /*2cb0*/  LDG.E R22, desc[UR8][R2.64+0x14] ;  /* 0x0000140802167981 */ /* 0x000ee2000c1e1900 */
[----:B----4-:R-:W-:-:S03]  /*2cc0*/  IMAD R24, R6, R21, R4 ;  /* 0x0000001506187224 */ /* 0x010fc600078e0204 */
[----:B------:R0:W4:Y:S04]  /*2cd0*/  LDL.64 R4, [R15+0x18] ;  /* 0x000018000f047983 */ /* 0x0001280000100a00 */
[----:B------:R-:W4:Y:S04]  /*2ce0*/  LDG.E R21, desc[UR8][R2.64+0x18] ;  /* 0x0000180802157981 */ /* 0x000f28000c1e1900 */
[----:B------:R-:W4:Y:S01]  /*2cf0*/  LDG.E R6, desc[UR8][R2.64+0x1c] ;  /* 0x00001c0802067981 */ /* 0x000f22000c1e1900 */
[----:B-----5:R-:W-:Y:S02]  /*2d00*/  IMAD R7, R7, R20, R24 ;  /* 0x0000001407077224 */ /* 0x020fe400078e0218 */
[----:B------:R-:W-:-:S02]  /*2d10*/  VIADD R17, R17, 0x10 ;  /* 0x0000001011117836 */ /* 0x000fc40000000000 */
[----:B------:R-:W-:-:S03]  /*2d20*/  IMAD R7, R12, R25, R7 ;  /* 0x000000190c077224 */ /* 0x000fc600078e0207 */
[----:B------:R-:W-:Y:S01]  /*2d30*/  ISETP.NE.AND P2, PT, R17, RZ, PT ;  /* 0x000000ff1100720c */ /* 0x000fe20003f45270 */
[----:B------:R-:W-:Y:S02]  /*2d40*/  IMAD R7, R13, R18, R7 ;  /* 0x000000120d077224 */ /* 0x000fe400078e0207 */
[----:B0-----:R-:W-:Y:S02]  /*2d50*/  VIADD R15, R15, 0x40 ;  /* 0x000000400f0f7836 */ /* 0x001fe40000000000 */
[----:B--2---:R-:W-:-:S04]  /*2d60*/  IMAD R7, R10, R23, R7 ;  /* 0x000000170a077224 */ /* 0x004fc800078e0207 */
[----:B---3--:R-:W-:Y:S01]  /*2d70*/  IMAD R7, R11, R22, R7 ;  /* 0x000000160b077224 */ /* 0x008fe200078e0207 */
[----:B------:R-:W-:-:S04]  /*2d80*/  IADD3 R10, P3, PT, R2, 0x40, RZ ;  /* 0x00000040020a7810 */ /* 0x000fc80007f7e0ff */
[----:B------:R-:W-:Y:S01]  /*2d90*/  IADD3.X R11, PT, PT, RZ, R3, RZ, P3, !PT ;  /* 0x00000003ff0b7210 */ /* 0x000fe20001ffe4ff */
[----:B----4-:R-:W-:-:S04]  /*2da0*/  IMAD R4, R4, R21, R7 ;  /* 0x0000001504047224 */ /* 0x010fc800078e0207 */
[----:B------:R-:W-:Y:S01]  /*2db0*/  IMAD R4, R5, R6, R4 ;  /* 0x0000000605047224 */ /* 0x000fe200078e0204 */
[----:B------:R-:W-:Y:S06]  /*2dc0*/  @P2 BRA `(.L_x_14) ;  /* 0xfffffffc00402947 */ /* 0x000fec000383ffff */
.L_x_13:
[----:B------:R-:W-:Y:S05]  /*2dd0*/  @!P1 BRA `(.L_x_15) ;  /* 0x0000000000f49947 */ /* 0x000fea0003800000 */
[----:B------:R-:W-:-:S13]  /*2de0*/  ISETP.GE.U32.AND P1, PT, R19, 0x8, PT ;  /* 0x000000081300780c */ /* 0x000fda0003f26070 */
[----:B------:R-:W-:Y:S05]  /*2df0*/  @!P1 BRA `(.L_x_16) ;  /* 0x0000000000609947 */ /* 0x000fea0003800000 */
[----:B------:R-:W0:Y:S01]  /*2e00*/  LDC.64 R18, c[0x0][0x3b0] ;  /* 0x0000ec00ff127b82 */ /* 0x000e220000000a00 */
[----:B------:R-:W-:-:S05]  /*2e10*/  LEA R25, R14, R1, 0x2 ;  /* 0x000000010e197211 */ /* 0x000fca00078e10ff */
[----:B------:R-:W3:Y:S04]  /*2e20*/  LDL.64 R12, [R25+0x28] ;  /* 0x00002800190c7983 */ /* 0x000ee80000100a00 */
[----:B------:R-:W4:Y:S04]  /*2e30*/  LDL.64 R10, [R25+0x30] ;  /* 0x00003000190a7983 */ /* 0x000f280000100a00 */
[----:B------:R-:W5:Y:S04]  /*2e40*/  LDL.64 R6, [R25+0x38] ;  /* 0x0000380019067983 */ /* 0x000f680000100a00 */
[----:B--2---:R-:W2:Y:S01]  /*2e50*/  LDL.64 R2, [R25+0x40] ;  /* 0x0000400019027983 */ /* 0x004ea20000100a00 */
[----:B0-----:R-:W-:-:S05]  /*2e60*/  IMAD.WIDE.U32 R18, R14, 0x4, R18 ;  /* 0x000000040e127825 */ /* 0x001fca00078e0012 */
[----:B------:R-:W3:Y:S04]  /*2e70*/  LDG.E R17, desc[UR8][R18.64] ;  /* 0x0000000812117981 */ /* 0x000ee8000c1e1900 */
[----:B------:R-:W4:Y:S04]  /*2e80*/  LDG.E R21, desc[UR8][R18.64+0x4] ;  /* 0x0000040812157981 */ /* 0x000f28000c1e1900 */
[----:B------:R-:W5:Y:S04]  /*2e90*/  LDG.E R23, desc[UR8][R18.64+0x8] ;  /* 0x0000080812177981 */ /* 0x000f68000c1e1900 */
[----:B------:R-:W2:Y:S04]  /*2ea0*/  LDG.E R24, desc[UR8][R18.64+0xc] ;  /* 0x00000c0812187981 */ /* 0x000ea8000c1e1900 */
[----:B------:R-:W2:Y:S04]  /*2eb0*/  LDG.E R15, desc[UR8][R18.64+0x10] ;  /* 0x00001008120f7981 */ /* 0x000ea8000c1e1900 */
[----:B------:R-:W2:Y:S04]  /*2ec0*/  LDG.E R20, desc[UR8][R18.64+0x14] ;  /* 0x0000140812147981 */ /* 0x000ea8000c1e1900 */
[----:B------:R-:W2:Y:S04]  /*2ed0*/  LDG.E R5, desc[UR8][R18.64+0x18] ;  /* 0x0000180812057981 */ /* 0x000ea8000c1e1900 */
[----:B------:R-:W2:Y:S01]  /*2ee0*/  LDG.E R22, desc[UR8][R18.64+0x1c] ;  /* 0x00001c0812167981 */ /* 0x000ea2000c1e1900 */
[----:B------:R-:W-:-:S02]  /*2ef0*/  VIADD R14, R14, 0x8 ;  /* 0x000000080e0e7836 */ /* 0x000fc40000000000 */
[----:B---3--:R-:W-:-:S04]  /*2f00*/  IMAD R12, R12, R17, R4 ;  /* 0x000000110c0c7224 */ /* 0x008fc800078e0204 */
[----:B----4-:R-:W-:-:S04]  /*2f10*/  IMAD R13, R21, R13, R12 ;  /* 0x0000000d150d7224 */ /* 0x010fc800078e020c */
[----:B-----5:R-:W-:-:S04]  /*2f20*/  IMAD R10, R10, R23, R13 ;  /* 0x000000170a0a7224 */ /* 0x020fc800078e020d */
[----:B--2---:R-:W-:-:S04]  /*2f30*/  IMAD R10, R24, R11, R10 ;  /* 0x0000000b180a7224 */ /* 0x004fc800078e020a */
[----:B------:R-:W-:-:S04]  /*2f40*/  IMAD R6, R6, R15, R10 ;  /* 0x0000000f06067224 */ /* 0x000fc800078e020a */
[----:B------:R-:W-:-:S04]  /*2f50*/  IMAD R6, R20, R7, R6 ;  /* 0x0000000714067224 */ /* 0x000fc800078e0206 */
[----:B------:R-:W-:-:S04]  /*2f60*/  IMAD R2, R2, R5, R6 ;  /* 0x0000000502027224 */ /* 0x000fc800078e0206 */
[----:B------:R-:W-:-:S07]  /*2f70*/  IMAD R4, R22, R3, R2 ;  /* 0x0000000316047224 */ /* 0x000fce00078e0202 */
.L_x_16:
[----:B------:R-:W-:Y:S05]  /*2f80*/  @!P0 BRA `(.L_x_15) ;  /* 0x0000000000888947 */ /* 0x000fea0003800000 */
[----:B------:R-:W-:Y:S02]  /*2f90*/  ISETP.GE.U32.AND P1, PT, R16, 0x4, PT ;  /* 0x000000041000780c */ /* 0x000fe40003f26070 */
[----:B------:R-:W-:-:S04]  /*2fa0*/  LOP3.LUT R9, R9, 0x3, RZ, 0xc0, !PT ;  /* 0x0000000309097812 */ /* 0x000fc800078ec0ff */
[----:B------:R-:W-:-:S07]  /*2fb0*/  ISETP.NE.AND P0, PT, R9, RZ, PT ;  /* 0x000000ff0900720c */ /* 0x000fce0003f05270 */
[----:B------:R-:W-:Y:S06]  /*2fc0*/  @!P1 BRA `(.L_x_17) ;  /* 0x0000000000389947 */ /* 0x000fec0003800000 */
[----:B--2---:R-:W0:Y:S01]  /*2fd0*/  LDC.64 R2, c[0x0][0x3b0] ;  /* 0x0000ec00ff027b82 */ /* 0x004e220000000a00 */
[----:B------:R-:W-:-:S05]  /*2fe0*/  LEA R5, R14, R1, 0x2 ;  /* 0x000000010e057211 */ /* 0x000fca00078e10ff */
[----:B------:R-:W2:Y:S01]  /*2ff0*/  LDL.64 R10, [R5+0x28] ;  /* 0x00002800050a7983 */ /* 0x000ea20000100a00 */
[----:B0-----:R-:W-:-:S03]  /*3000*/  IMAD.WIDE.U32 R6, R14, 0x4, R2 ;  /* 0x000000040e067825 */ /* 0x001fc600078e0002 */
[----:B------:R-:W3:Y:S04]  /*3010*/  LDL.64 R2, [R5+0x30] ;  /* 0x0000300005027983 */ /* 0x000ee80000100a00 */
[----:B------:R-:W2:Y:S04]  /*3020*/  LDG.E R13, desc[UR8][R6.64] ;  /* 0x00000008060d7981 */ /* 0x000ea8000c1e1900 */
[----:B------:R-:W4:Y:S04]  /*3030*/  LDG.E R12, desc[UR8][R6.64+0x4] ;  /* 0x00000408060c7981 */ /* 0x000f28000c1e1900 */
[----:B------:R-:W3:Y:S04]  /*3040*/  LDG.E R15, desc[UR8][R6.64+0x8] ;  /* 0x00000808060f7981 */ /* 0x000ee8000c1e1900 */
[----:B------:R-:W5:Y:S01]  /*3050*/  LDG.E R16, desc[UR8][R6.64+0xc] ;  /* 0x00000c0806107981 */ /* 0x000f62000c1e1900 */
[----:B------:R-:W-:-:S02]  /*3060*/  VIADD R14, R14, 0x4 ;  /* 0x000000040e0e7836 */ /* 0x000fc40000000000 */
[----:B--2---:R-:W-:-:S04]  /*3070*/  IMAD R10, R10, R13, R4 ;  /* 0x0000000d0a0a7224 */ /* 0x004fc800078e0204 */
[----:B----4-:R-:W-:-:S04]  /*3080*/  IMAD R11, R12, R11, R10 ;  /* 0x0000000b0c0b7224 */ /* 0x010fc800078e020a */
[----:B---3--:R-:W-:-:S04]  /*3090*/  IMAD R2, R2, R15, R11 ;  /* 0x0000000f02027224 */ /* 0x008fc800078e020b */
[----:B-----5:R-:W-:-:S07]  /*30a0*/  IMAD R4, R16, R3, R2 ;  /* 0x0000000310047224 */ /* 0x020fce00078e0202 */
.L_x_17:
[----:B------:R-:W-:Y:S05]  /*30b0*/  @!P0 BRA `(.L_x_15) ;  /* 0x00000000003c8947 */ /* 0x000fea0003800000 */
[----:B--2---:R-:W0:Y:S01]  /*30c0*/  LDC.64 R2, c[0x0][0x3b0] ;  /* 0x0000ec00ff027b82 */ /* 0x004e220000000a00 */
[C---:B------:R-:W-:Y:S02]  /*30d0*/  IMAD R8, R14.reuse, 0x4, R8 ;  /* 0x000000040e087824 */ /* 0x040fe400078e0208 */
[----:B------:R-:W-:Y:S02]  /*30e0*/  IMAD.MOV R9, RZ, RZ, -R9 ;  /* 0x000000ffff097224 */ /* 0x000fe400078e0a09 */
[----:B0-----:R-:W-:-:S03]  /*30f0*/  IMAD.WIDE.U32 R2, R14, 0x4, R2 ;  /* 0x000000040e027825 */ /* 0x001fc600078e0002 */
[----:B------:R-:W-:-:S07]  /*3100*/  MOV R6, R2 ;  /* 0x0000000200067202 */ /* 0x000fce0000000f00 */
.L_x_18:
[----:B------:R-:W-:Y:S01]  /*3110*/  MOV R2, R6 ;  /* 0x0000000600027202 */ /* 0x000fe20000000f00 */
[----:B------:R0:W2:Y:S05]  /*3120*/  LDL R5, [R8] ;  /* 0x0000000008057983 */ /* 0x0000aa0000100800 */
[----:B------:R1:W2:Y:S01]  /*3130*/  LDG.E R2, desc[UR8][R2.64] ;  /* 0x0000000802027981 */ /* 0x0002a2000c1e1900 */
[----:B------:R-:W-:Y:S01]  /*3140*/  VIADD R9, R9, 0x1 ;  /* 0x0000000109097836 */ /* 0x000fe20000000000 */
[----:B------:R-:W-:Y:S02]  /*3150*/  IADD3 R6, P1, PT, R6, 0x4, RZ ;  /* 0x0000000406067810 */ /* 0x000fe40007f3e0ff */
[----:B0-----:R-:W-:-:S02]  /*3160*/  IADD3 R8, PT, PT, R8, 0x4, RZ ;  /* 0x0000000408087810 */ /* 0x001fc40007ffe0ff */
[----:B------:R-:W-:Y:S01]  /*3170*/  ISETP.NE.AND P0, PT, R9, RZ, PT ;  /* 0x000000ff0900720c */ /* 0x000fe20003f05270 */
[----:B-1----:R-:W-:Y:S02]  /*3180*/  IMAD.X R3, RZ, RZ, R3, P1 ;  /* 0x000000ffff037224 */ /* 0x002fe400008e0603 */
[----:B--2---:R-:W-:-:S10]  /*3190*/  IMAD R4, R5, R2, R4 ;  /* 0x0000000205047224 */ /* 0x004fd400078e0204 */
[----:B------:R-:W-:Y:S05]  /*31a0*/  @P0 BRA `(.L_x_18) ;  /* 0xfffffffc00d80947 */ /* 0x000fea000383ffff */
.L_x_15:
[----:B------:R-:W-:-:S07]  /*31b0*/  SHF.R.S32.HI R5, RZ, 0x1f, R4 ;  /* 0x0000001fff057819 */ /* 0x000fce0000011404 */
.L_x_5:
[----:B------:R-:W0:Y:S01]  /*31c0*/  LDCU UR4, c[0x0][0x3d8] ;  /* 0x00007b00ff0477ac */ /* 0x000e220008000800 */
[----:B--2---:R-:W-:Y:S01]  /*31d0*/  CS2R R2, SRZ ;  /* 0x0000000000027805 */ /* 0x004fe2000001ff00 */
[----:B0-----:R-:W-:-:S09]  /*31e0*/  UISETP.GE.AND UP0, UPT, UR4, 0x1, UPT ;  /* 0x000000010400788c */ /* 0x001fd2000bf06270 */
[----:B------:R-:W-:Y:S05]  /*31f0*/  BRA.U !UP0, `(.L_x_19) ;  /* 0x0000001108307547 */ /* 0x000fea000b800000 */
[----:B------:R-:W0:Y:S01]  /*3200*/  LDC R6, c[0x0][0x39c] ;  /* 0x0000e700ff067b82 */ /* 0x000e220000000800 */
[----:B------:R-:W-:Y:S01]  /*3210*/  UISETP.GE.U32.AND UP1, UPT, UR4, 0x8, UPT ;  /* 0x000000080400788c */ /* 0x000fe2000bf26070 */
[----:B------:R-:W-:Y:S01]  /*3220*/  HFMA2 R3, -RZ, RZ, 0, 0 ;  /* 0x00000000ff037431 */ /* 0x000fe200000001ff */
[----:B------:R-:W-:-:S04]  /*3230*/  ULOP3.LUT UR10, UR4, 0x7, URZ, 0xc0, !UPT ;  /* 0x00000007040a7892 */ /* 0x000fc8000f8ec0ff */
[----:B------:R-:W-:Y:S01]  /*3240*/  UISETP.NE.AND UP0, UPT, UR10, URZ, UPT ;  /* 0x000000ff0a00728c */ /* 0x000fe2000bf05270 */
[----:B0-----:R-:W-:Y:S02]  /*3250*/  VIADD R6, R6, -UR4 ;  /* 0x8000000406067c36 */ /* 0x001fe40008000000 */
[----:B------:R-:W-:Y:S08]  /*3260*/  BRA.U !UP1, `(.L_x_20) ;  /* 0x0000000109f47547 */ /* 0x000ff0000b800000 */
[----:B------:R-:W0:Y:S01]  /*3270*/  LDCU.64 UR6, c[0x0][0x3c8] ;  /* 0x00007900ff0677ac */ /* 0x000e220008000a00 */
[----:B------:R-:W-:Y:S01]  /*3280*/  IMAD R10, R6, 0x4, R1 ;  /* 0x00000004060a7824 */ /* 0x000fe200078e0201 */
[----:B------:R-:W-:Y:S01]  /*3290*/  IADD3 R7, PT, PT, R1, 0x60, RZ ;  /* 0x0000006001077810 */ /* 0x000fe20007ffe0ff */
[----:B------:R-:W-:Y:S01]  /*32a0*/  IMAD.MOV.U32 R2, RZ, RZ, R6 ;  /* 0x000000ffff027224 */ /* 0x000fe200078e0006 */
[----:B------:R-:W-:Y:S02]  /*32b0*/  ULOP3.LUT UR4, UR4, 0x7ffffff8, URZ, 0xc0, !UPT ;  /* 0x7ffffff804047892 */ /* 0x000fe4000f8ec0ff */
[----:B------:R-:W-:-:S04]  /*32c0*/  IADD3 R10, PT, PT, R10, 0x10, RZ ;  /* 0x000000100a0a7810 */ /* 0x000fc80007ffe0ff */
[----:B------:R-:W-:Y:S01]  /*32d0*/  IMAD.U32 R3, RZ, RZ, UR4 ;  /* 0x00000004ff037e24 */ /* 0x000fe2000f8e00ff */
[----:B0-----:R-:W-:-:S04]  /*32e0*/  UIADD3 UR5, UP1, UPT, UR6, 0x10, URZ ;  /* 0x0000001006057890 */ /* 0x001fc8000ff3e0ff */
[----:B------:R-:W-:Y:S02]  /*32f0*/  UIADD3.X UR6, UPT, UPT, URZ, UR7, URZ, UP1, !UPT ;  /* 0x00000007ff067290 */ /* 0x000fe40008ffe4ff */
[----:B------:R-:W-:Y:S01]  /*3300*/  MOV R8, UR5 ;  /* 0x0000000500087c02 */ /* 0x000fe20008000f00 */
[----:B------:R-:W-:-:S03]  /*3310*/  UIADD3 UR7, UPT, UPT, -UR4, URZ, URZ ;  /* 0x000000ff04077290 */ /* 0x000fc6000fffe1ff */
[----:B------:R-:W-:-:S09]  /*3320*/  IMAD.U32 R9, RZ, RZ, UR6 ;  /* 0x00000006ff097e24 */ /* 0x000fd2000f8e00ff */
.L_x_21:
[----:B------:R-:W2:Y:S04]  /*3330*/  LDG.E R11, desc[UR8][R8.64+-0x10] ;  /* 0xfffff008080b7981 */ /* 0x000ea8000c1e1900 */
[----:B------:R-:W3:Y:S01]  /*3340*/  LDG.E R13, desc[UR8][R8.64+-0xc] ;  /* 0xfffff408080d7981 */ /* 0x000ee2000c1e1900 */
[----:B--2---:R-:W-:-:S13]  /*3350*/  ISETP.GE.AND P0, PT, R11, 0x2, PT ;  /* 0x000000020b00780c */ /* 0x004fda0003f06270 */
[----:B------:R-:W-:-:S05]  /*3360*/  @P0 LEA R11, R2, R1, 0x2 ;  /* 0x00000001020b0211 */ /* 0x000fca00078e10ff */
[----:B------:R-:W2:Y:S01]  /*3370*/  @P0 LDL R12, [R11] ;  /* 0x000000000b0c0983 */ /* 0x000ea20000100800 */
[----:B---3--:R-:W-:-:S03]  /*3380*/  ISETP.GT.AND P1, PT, R13, 0x1, PT ;  /* 0x000000010d00780c */ /* 0x008fc60003f24270 */
[----:B------:R-:W3:Y:S04]  /*3390*/  LDG.E R13, desc[UR8][R8.64+-0x8] ;  /* 0xfffff808080d7981 */ /* 0x000ee8000c1e1900 */
[----:B------:R-:W4:Y:S06]  /*33a0*/  LDG.E R11, desc[UR8][R8.64] ;  /* 0x00000008080b7981 */ /* 0x000f2c000c1e1900 */
        /* <DEDUP_REMOVED lines=9> */
[----:B---3--:R-:W-:-:S13]  /*3440*/  ISETP.GT.AND P1, PT, R13, 0x1, PT ;  /* 0x000000010d00780c */ /* 0x008fda0003f24270 */
[----:B------:R-:W-:Y:S04]  /*3450*/  @!P1 STL [R7+-0x4], RZ ;  /* 0xfffffcff07009387 */ /* 0x000fe80000100800 */
[----:B--2---:R2:W-:Y:S04]  /*3460*/  @P0 STL [R7+-0x8], R16 ;  /* 0xfffff81007000387 */ /* 0x0045e80000100800 */
[----:B0-----:R-:W3:Y:S01]  /*3470*/  @P1 LDL R12, [R10+-0x4] ;  /* 0xfffffc000a0c1983 */ /* 0x001ee20000100800 */
[----:B----4-:R-:W-:-:S03]  /*3480*/  ISETP.GT.AND P0, PT, R11, 0x1, PT ;  /* 0x000000010b00780c */ /* 0x010fc60003f04270 */
[----:B------:R-:W4:Y:S10]  /*3490*/  LDG.E R11, desc[UR8][R8.64+0x4] ;  /* 0x00000408080b7981 */ /* 0x000f34000c1e1900 */
[----:B------:R-:W-:Y:S04]  /*34a0*/  @!P0 STL [R7], RZ ;  /* 0x000000ff07008387 */ /* 0x000fe80000100800 */
[----:B---3--:R0:W-:Y:S04]  /*34b0*/  @P1 STL [R7+-0x4], R12 ;  /* 0xfffffc0c07001387 */ /* 0x0081e80000100800 */
[----:B-1----:R-:W3:Y:S01]  /*34c0*/  @P0 LDL R14, [R10] ;  /* 0x000000000a0e0983 */ /* 0x002ee20000100800 */
[----:B----4-:R-:W-:-:S03]  /*34d0*/  ISETP.GT.AND P1, PT, R11, 0x1, PT ;  /* 0x000000010b00780c */ /* 0x010fc60003f24270 */
[----:B------:R-:W4:Y:S10]  /*34e0*/  LDG.E R11, desc[UR8][R8.64+0x8] ;  /* 0x00000808080b7981 */ /* 0x000f34000c1e1900 */
[----:B------:R-:W-:Y:S04]  /*34f0*/  @!P1 STL [R7+0x4], RZ ;  /* 0x000004ff07009387 */ /* 0x000fe80000100800 */
[----:B---3--:R1:W-:Y:S04]  /*3500*/  @P0 STL [R7], R14 ;  /* 0x0000000e07000387 */ /* 0x0083e80000100800 */
[----:B--2---:R-:W2:Y:S01]  /*3510*/  @P1 LDL R16, [R10+0x4] ;  /* 0x000004000a101983 */ /* 0x004ea20000100800 */
[----:B----4-:R-:W-:-:S03]  /*3520*/  ISETP.GT.AND P0, PT, R11, 0x1, PT ;  /* 0x000000010b00780c */ /* 0x010fc60003f04270 */
        /* <DEDUP_REMOVED lines=8> */
[----:B------:R-:W-:-:S04]  /*35b0*/  UIADD3 UR7, UPT, UPT, UR7, 0x8, URZ ;  /* 0x0000000807077890 */ /* 0x000fc8000fffe0ff */
[----:B------:R-:W-:Y:S01]  /*35c0*/  UISETP.NE.AND UP1, UPT, UR7, URZ, UPT ;  /* 0x000000ff0700728c */ /* 0x000fe2000bf25270 */
[----:B------:R-:W-:Y:S02]  /*35d0*/  IADD3 R8, P0, PT, R8, 0x20, RZ ;  /* 0x0000002008087810 */ /* 0x000fe40007f1e0ff */
[----:B------:R-:W-:Y:S01]  /*35e0*/  IADD3 R2, PT, PT, R2, 0x8, RZ ;  /* 0x0000000802027810 */ /* 0x000fe20007ffe0ff */
[----:B0-----:R-:W-:Y:S02]  /*35f0*/  VIADD R10, R10, 0x20 ;  /* 0x000000200a0a7836 */ /* 0x001fe40000000000 */
[----:B------:R-:W-:Y:S01]  /*3600*/  IMAD.X R9, RZ, RZ, R9, P0 ;  /* 0x000000ffff097224 */ /* 0x000fe200000e0609 */
[----:B--2---:R0:W-:Y:S02]  /*3610*/  @P1 STL [R7+0xc], R14 ;  /* 0x00000c0e07001387 */ /* 0x0041e40000100800 */
[----:B0-----:R-:W-:Y:S01]  /*3620*/  IADD3 R7, PT, PT, R7, 0x20, RZ ;  /* 0x0000002007077810 */ /* 0x001fe20007ffe0ff */
[----:B------:R-:W-:Y:S06]  /*3630*/  BRA.U UP1, `(.L_x_21) ;  /* 0xfffffffd013c7547 */ /* 0x000fec000b83ffff */
.L_x_20:
[----:B------:R-:W-:Y:S01]  /*3640*/  VIADD R8, R1, 0x50 ;  /* 0x0000005001087836 */ /* 0x000fe20000000000 */
[----:B------:R-:W-:Y:S06]  /*3650*/  BRA.U !UP0, `(.L_x_22) ;  /* 0x0000000508187547 */ /* 0x000fec000b800000 */
[----:B------:R-:W0:Y:S01]  /*3660*/  LDCU UR4, c[0x0][0x3d8] ;  /* 0x00007b00ff0477ac */ /* 0x000e220008000800 */
[----:B------:R-:W-:Y:S02]  /*3670*/  UISETP.GE.U32.AND UP1, UPT, UR10, 0x4, UPT ;  /* 0x000000040a00788c */ /* 0x000fe4000bf26070 */
[----:B0-----:R-:W-:-:S07]  /*3680*/  ULOP3.LUT UR5, UR4, 0x3, URZ, 0xc0, !UPT ;  /* 0x0000000304057892 */ /* 0x001fce000f8ec0ff */
[----:B------:R-:W-:Y:S05]  /*3690*/  BRA.U !UP1, `(.L_x_23) ;  /* 0x0000000109707547 */ /* 0x000fea000b800000 */
[----:B------:R-:W0:Y:S02]  /*36a0*/  LDC.64 R10, c[0x0][0x3c8] ;  /* 0x0000f200ff0a7b82 */ /* 0x000e240000000a00 */
[----:B0-----:R-:W-:-:S05]  /*36b0*/  IMAD.WIDE.U32 R10, R3, 0x4, R10 ;  /* 0x00000004030a7825 */ /* 0x001fca00078e000a */
[----:B------:R-:W2:Y:S04]  /*36c0*/  LDG.E R2, desc[UR8][R10.64] ;  /* 0x000000080a027981 */ /* 0x000ea8000c1e1900 */
[----:B------:R-:W3:Y:S01]  /*36d0*/  LDG.E R9, desc[UR8][R10.64+0x4] ;  /* 0x000004080a097981 */ /* 0x000ee2000c1e1900 */
[----:B------:R-:W-:-:S03]  /*36e0*/  IMAD R13, R3, 0x4, R1 ;  /* 0x00000004030d7824 */ /* 0x000fc600078e0201 */
[----:B------:R-:W4:Y:S01]  /*36f0*/  LDG.E R12, desc[UR8][R10.64+0xc] ;  /* 0x00000c080a0c7981 */ /* 0x000f22000c1e1900 */
[----:B--2---:R-:W-:Y:S02]  /*3700*/  ISETP.GT.AND P0, PT, R2, 0x1, PT ;  /* 0x000000010200780c */ /* 0x004fe40003f04270 */
[----:B------:R-:W-:-:S11]  /*3710*/  IADD3 R2, PT, PT, R6, R3, RZ ;  /* 0x0000000306027210 */ /* 0x000fd60007ffe0ff */
[----:B------:R-:W-:Y:S01]  /*3720*/  @P0 LEA R7, R2, R1, 0x2 ;  /* 0x0000000102070211 */ /* 0x000fe200078e10ff */
[----:B------:R0:W-:Y:S05]  /*3730*/  @!P0 STL [R13+0x50], RZ ;  /* 0x000050ff0d008387 */ /* 0x0001ea0000100800 */
[----:B------:R-:W2:Y:S01]  /*3740*/  @P0 LDL R7, [R7] ;  /* 0x0000000007070983 */ /* 0x000ea20000100800 */
[----:B---3--:R-:W-:-:S03]  /*3750*/  ISETP.GT.AND P1, PT, R9, 0x1, PT ;  /* 0x000000010900780c */ /* 0x008fc60003f24270 */
[----:B------:R-:W3:Y:S01]  /*3760*/  LDG.E R9, desc[UR8][R10.64+0x8] ;  /* 0x000008080a097981 */ /* 0x000ee2000c1e1900 */
[----:B------:R-:W-:-:S09]  /*3770*/  IMAD.U32 R14, R2, 0x4, R1 ;  /* 0x00000004020e7824 */ /* 0x000fd200078e0001 */
[----:B------:R0:W-:Y:S04]  /*3780*/  @!P1 STL [R13+0x54], RZ ;  /* 0x000054ff0d009387 */ /* 0x0001e80000100800 */
[----:B--2---:R0:W-:Y:S04]  /*3790*/  @P0 STL [R13+0x50], R7 ;  /* 0x000050070d000387 */ /* 0x0041e80000100800 */
[----:B------:R-:W2:Y:S01]  /*37a0*/  @P1 LDL R2, [R14+0x4] ;  /* 0x000004000e021983 */ /* 0x000ea20000100800 */
[----:B---3--:R-:W-:-:S13]  /*37b0*/  ISETP.GT.AND P0, PT, R9, 0x1, PT ;  /* 0x000000010900780c */ /* 0x008fda0003f04270 */
[----:B------:R0:W-:Y:S04]  /*37c0*/  @!P0 STL [R13+0x58], RZ ;  /* 0x000058ff0d008387 */ /* 0x0001e80000100800 */
[----:B--2---:R0:W-:Y:S04]  /*37d0*/  @P1 STL [R13+0x54], R2 ;  /* 0x000054020d001387 */ /* 0x0041e80000100800 */
[----:B------:R-:W2:Y:S01]  /*37e0*/  @P0 LDL R9, [R14+0x8] ;  /* 0x000008000e090983 */ /* 0x000ea20000100800 */
[----:B----4-:R-:W-:-:S13]  /*37f0*/  ISETP.GT.AND P1, PT, R12, 0x1, PT ;  /* 0x000000010c00780c */ /* 0x010fda0003f24270 */
[----:B------:R0:W-:Y:S04]  /*3800*/  @!P1 STL [R13+0x5c], RZ ;  /* 0x00005cff0d009387 */ /* 0x0001e80000100800 */
[----:B--2---:R0:W-:Y:S01]  /*3810*/  @P0 STL [R13+0x58], R9 ;  /* 0x000058090d000387 */ /* 0x0041e20000100800 */
[----:B------:R-:W-:Y:S05]  /*3820*/  @!P1 BRA `(.L_x_24) ;  /* 0x0000000000089947 */ /* 0x000fea0003800000 */
[----:B0-----:R-:W2:Y:S04]  /*3830*/  LDL R2, [R14+0xc] ;  /* 0x00000c000e027983 */ /* 0x001ea80000100800 */
[----:B--2---:R1:W-:Y:S02]  /*3840*/  STL [R13+0x5c], R2 ;  /* 0x00005c020d007387 */ /* 0x0043e40000100800 */
.L_x_24:
[----:B------:R-:W-:-:S07]  /*3850*/  IADD3 R3, PT, PT, R3, 0x4, RZ ;  /* 0x0000000403037810 */ /* 0x000fce0007ffe0ff */
.L_x_23:
[----:B------:R-:W-:-:S09]  /*3860*/  UISETP.NE.AND UP1, UPT, UR5, URZ, UPT ;  /* 0x000000ff0500728c */ /* 0x000fd2000bf25270 */
[----:B------:R-:W-:Y:S05]  /*3870*/  BRA.U !UP1, `(.L_x_22) ;  /* 0x0000000109907547 */ /* 0x000fea000b800000 */
[----:B------:R-:W-:-:S09]  /*3880*/  UISETP.NE.AND UP1, UPT, UR5, 0x1, UPT ;  /* 0x000000010500788c */ /* 0x000fd2000bf25270 */
[----:B------:R-:W-:Y:S05]  /*3890*/  BRA.U !UP1, `(.L_x_25) ;  /* 0x00000001094c7547 */ /* 0x000fea000b800000 */
[----:B------:R-:W2:Y:S02]  /*38a0*/  LDC.64 R10, c[0x0][0x3c8] ;  /* 0x0000f200ff0a7b82 */ /* 0x000ea40000000a00 */
[----:B--2---:R-:W-:-:S05]  /*38b0*/  IMAD.WIDE.U32 R10, R3, 0x4, R10 ;  /* 0x00000004030a7825 */ /* 0x004fca00078e000a */
[----:B01----:R-:W2:Y:S04]  /*38c0*/  LDG.E R2, desc[UR8][R10.64] ;  /* 0x000000080a027981 */ /* 0x003ea8000c1e1900 */
[----:B------:R-:W3:Y:S01]  /*38d0*/  LDG.E R7, desc[UR8][R10.64+0x4] ;  /* 0x000004080a077981 */ /* 0x000ee2000c1e1900 */
[----:B------:R-:W-:Y:S02]  /*38e0*/  LEA R9, R3, R1, 0x2 ;  /* 0x0000000103097211 */ /* 0x000fe400078e10ff */
[----:B--2---:R-:W-:-:S13]  /*38f0*/  ISETP.GT.AND P0, PT, R2, 0x1, PT ;  /* 0x000000010200780c */ /* 0x004fda0003f04270 */
[----:B------:R-:W-:-:S04]  /*3900*/  @P0 IMAD.IADD R2, R6, 0x1, R3 ;  /* 0x0000000106020824 */ /* 0x000fc800078e0203 */
[----:B------:R-:W-:Y:S01]  /*3910*/  @P0 IMAD R2, R2, 0x4, R1 ;  /* 0x0000000402020824 */ /* 0x000fe200078e0201 */
[----:B------:R0:W-:Y:S05]  /*3920*/  @!P0 STL [R9+0x50], RZ ;  /* 0x000050ff09008387 */ /* 0x0001ea0000100800 */
[----:B------:R-:W2:Y:S01]  /*3930*/  @P0 LDL R2, [R2] ;  /* 0x0000000002020983 */ /* 0x000ea20000100800 */
[----:B---3--:R-:W-:-:S13]  /*3940*/  ISETP.GT.AND P1, PT, R7, 0x1, PT ;  /* 0x000000010700780c */ /* 0x008fda0003f24270 */
[----:B------:R0:W-:Y:S04]  /*3950*/  @!P1 STL [R9+0x54], RZ ;  /* 0x000054ff09009387 */ /* 0x0001e80000100800 */
[----:B--2---:R0:W-:Y:S01]  /*3960*/  @P0 STL [R9+0x50], R2 ;  /* 0x0000500209000387 */ /* 0x0041e20000100800 */
[----:B------:R-:W-:Y:S05]  /*3970*/  @!P1 BRA `(.L_x_26) ;  /* 0x0000000000109947 */ /* 0x000fea0003800000 */
[----:B0-----:R-:W-:-:S05]  /*3980*/  IADD3 R2, PT, PT, R6, R3, RZ ;  /* 0x0000000306027210 */ /* 0x001fca0007ffe0ff */
[----:B------:R-:W-:-:S06]  /*3990*/  IMAD.U32 R2, R2, 0x4, R1 ;  /* 0x0000000402027824 */ /* 0x000fcc00078e0001 */
[----:B------:R-:W2:Y:S04]  /*39a0*/  LDL R2, [R2+0x4] ;  /* 0x0000040002027983 */ /* 0x000ea80000100800 */
[----:B--2---:R1:W-:Y:S02]  /*39b0*/  STL [R9+0x54], R2 ;  /* 0x0000540209007387 */ /* 0x0043e40000100800 */
.L_x_26:
[----:B------:R-:W-:-:S07]  /*39c0*/  IADD3 R3, PT, PT, R3, 0x2, RZ ;  /* 0x0000000203037810 */ /* 0x000fce0007ffe0ff */
.L_x_25:
        /* <DEDUP_REMOVED lines=10> */
[----:B------:R-:W-:-:S05]  /*3a70*/  IADD3 R6, PT, PT, R6, R3, RZ ;  /* 0x0000000306067210 */ /* 0x000fca0007ffe0ff */
[----:B------:R-:W-:-:S06]  /*3a80*/  IMAD R6, R6, 0x4, R1 ;  /* 0x0000000406067824 */ /* 0x000fcc00078e0201 */
[----:B------:R-:W3:Y:S01]  /*3a90*/  LDL R6, [R6] ;  /* 0x0000000006067983 */ /* 0x000ee20000100800 */
[----:B------:R-:W-:-:S05]  /*3aa0*/  LEA R3, R3, R1, 0x2 ;  /* 0x0000000103037211 */ /* 0x000fca00078e10ff */
[----:B---3--:R3:W-:Y:S02]  /*3ab0*/  STL [R3+0x50], R6 ;  /* 0x0000500603007387 */ /* 0x0087e40000100800 */
.L_x_22:
[----:B01----:R-:W0:Y:S01]  /*3ac0*/  LDC R9, c[0x0][0x3d8] ;  /* 0x0000f600ff097b82 */ /* 0x003e220000000800 */
[----:B------:R-:W-:Y:S01]  /*3ad0*/  IMAD.MOV.U32 R14, RZ, RZ, RZ ;  /* 0x000000ffff0e7224 */ /* 0x000fe200078e00ff */
[----:B------:R-:W-:Y:S02]  /*3ae0*/  MOV R17, RZ ;  /* 0x000000ff00117202 */ /* 0x000fe40000000f00 */
[C---:B0-----:R-:W-:Y:S02]  /*3af0*/  ISETP.GE.U32.AND P0, PT, R9.reuse, 0x10, PT ;  /* 0x000000100900780c */ /* 0x041fe40003f06070 */
[----:B------:R-:W-:-:S04]  /*3b00*/  LOP3.LUT R18, R9, 0xf, RZ, 0xc0, !PT ;  /* 0x0000000f09127812 */ /* 0x000fc800078ec0ff */
[----:B------:R-:W-:-:S07]  /*3b10*/  ISETP.NE.AND P1, PT, R18, RZ, PT ;  /* 0x000000ff1200720c */ /* 0x000fce0003f25270 */
[----:B------:R-:W-:Y:S06]  /*3b20*/  @!P0 BRA `(.L_x_27) ;  /* 0x0000000000e48947 */ /* 0x000fec0003800000 */
[----:B------:R-:W0:Y:S01]  /*3b30*/  LDCU.64 UR4, c[0x0][0x3d0] ;  /* 0x00007a00ff0477ac */ /* 0x000e220008000a00 */
[----:B------:R-:W-:Y:S01]  /*3b40*/  LOP3.LUT R14, R9, 0x7ffffff0, RZ, 0xc0, !PT ;  /* 0x7ffffff0090e7812 */ /* 0x000fe200078ec0ff */
[----:B------:R-:W-:Y:S02]  /*3b50*/  HFMA2 R17, -RZ, RZ, 0, 0 ;  /* 0x00000000ff117431 */ /* 0x000fe400000001ff */
[----:B------:R-:W-:Y:S02]  /*3b60*/  VIADD R15, R1, 0x70 ;  /* 0x00000070010f7836 */ /* 0x000fe40000000000 */
[----:B------:R-:W-:Y:S01]  /*3b70*/  IMAD.MOV R16, RZ, RZ, -R14 ;  /* 0x000000ffff107224 */ /* 0x000fe200078e0a0e */
[----:B0-----:R-:W-:-:S04]  /*3b80*/  UIADD3 UR4, UP1, UPT, UR4, 0x20, URZ ;  /* 0x0000002004047890 */ /* 0x001fc8000ff3e0ff */
[----:B------:R-:W-:Y:S02]  /*3b90*/  UIADD3.X UR5, UPT, UPT, URZ, UR5, URZ, UP1, !UPT ;  /* 0x00000005ff057290 */ /* 0x000fe40008ffe4ff */
[----:B------:R-:W-:-:S04]  /*3ba0*/  MOV R7, UR4 ;  /* 0x0000000400077c02 */ /* 0x000fc80008000f00 */
[----:B---3--:R-:W-:-:S07]  /*3bb0*/  IMAD.U32 R6, RZ, RZ, UR5 ;  /* 0x00000005ff067e24 */ /* 0x008fce000f8e00ff */
.L_x_28:
        /* <DEDUP_REMOVED lines=10> */
[----:B------:R-:W5:Y:S01]  /*3c60*/  LDG.E R24, desc[UR8][R2.64+-0xc] ;  /* 0xfffff40802187981 */ /* 0x000f62000c1e1900 */
[----:B--2---:R-:W-:-:S03]  /*3c70*/  IMAD R12, R12, R21, R17 ;  /* 0x000000150c0c7224 */ /* 0x004fc600078e0211 */
[----:B------:R-:W2:Y:S01]  /*3c80*/  LDG.E R21, desc[UR8][R2.64+-0x8] ;  /* 0xfffff80802157981 */ /* 0x000ea2000c1e1900 */
[----:B---3--:R-:W-:-:S03]  /*3c90*/  IMAD R22, R13, R22, R12 ;  /* 0x000000160d167224 */ /* 0x008fc600078e020c */
[----:B------:R-:W2:Y:S04]  /*3ca0*/  LDL.64 R12, [R15+-0x8] ;  /* 0xfffff8000f0c7983 */ /* 0x000ea80000100a00 */
[----:B------:R-:W3:Y:S01]  /*3cb0*/  LDG.E R17, desc[UR8][R2.64] ;  /* 0x0000000802117981 */ /* 0x000ee2000c1e1900 */
[----:B----4-:R-:W-:-:S03]  /*3cc0*/  IMAD R10, R10, R23, R22 ;  /* 0x000000170a0a7224 */ /* 0x010fc600078e0216 */
[----:B------:R-:W4:Y:S01]  /*3cd0*/  LDG.E R22, desc[UR8][R2.64+-0x4] ;  /* 0xfffffc0802167981 */ /* 0x000f22000c1e1900 */
[----:B-----5:R-:W-:-:S03]  /*3ce0*/  IMAD R23, R11, R20, R10 ;  /* 0x000000140b177224 */ /* 0x020fc600078e020a */
[----:B------:R-:W3:Y:S04]  /*3cf0*/  LDL.64 R10, [R15] ;  /* 0x000000000f0a7983 */ /* 0x000ee80000100a00 */
[----:B------:R-:W5:Y:S01]  /*3d00*/  LDG.E R20, desc[UR8][R2.64+0x4] ;  /* 0x0000040802147981 */ /* 0x000f62000c1e1900 */
[----:B------:R-:W-:-:S03]  /*3d10*/  IMAD R6, R6, R19, R23 ;  /* 0x0000001306067224 */ /* 0x000fc600078e0217 */
[----:B------:R-:W5:Y:S01]  /*3d20*/  LDG.E R19, desc[UR8][R2.64+0x8] ;  /* 0x0000080802137981 */ /* 0x000f62000c1e1900 */
[----:B------:R-:W-:-:S03]  /*3d30*/  IMAD R24, R7, R24, R6 ;  /* 0x0000001807187224 */ /* 0x000fc600078e0206 */
[----:B------:R-:W5:Y:S01]  /*3d40*/  LDL.64 R6, [R15+0x8] ;  /* 0x000008000f067983 */ /* 0x000f620000100a00 */
[----:B--2---:R-:W-:-:S03]  /*3d50*/  IMAD R12, R12, R21, R24 ;  /* 0x000000150c0c7224 */ /* 0x004fc600078e0218 */
[----:B------:R-:W2:Y:S04]  /*3d60*/  LDG.E R24, desc[UR8][R2.64+0xc] ;  /* 0x00000c0802187981 */ /* 0x000ea8000c1e1900 */
[----:B------:R-:W2:Y:S01]  /*3d70*/  LDG.E R21, desc[UR8][R2.64+0x10] ;  /* 0x0000100802157981 */ /* 0x000ea2000c1e1900 */
[----:B----4-:R-:W-:-:S03]  /*3d80*/  IMAD R22, R13, R22, R12 ;  /* 0x000000160d167224 */ /* 0x010fc600078e020c */
[----:B------:R-:W4:Y:S01]  /*3d90*/  LDL.64 R12, [R15+0x10] ;  /* 0x000010000f0c7983 */ /* 0x000f220000100a00 */
[----:B---3--:R-:W-:-:S03]  /*3da0*/  IMAD R10, R10, R17, R22 ;  /* 0x000000110a0a7224 */ /* 0x008fc600078e0216 */
[----:B------:R-:W3:Y:S01]  /*3db0*/  LDG.E R22, desc[UR8][R2.64+0x14] ;  /* 0x0000140802167981 */ /* 0x000ee2000c1e1900 */
[----:B-----5:R-:W-:-:S03]  /*3dc0*/  IMAD R23, R11, R20, R10 ;  /* 0x000000140b177224 */ /* 0x020fc600078e020a */
[----:B------:R0:W5:Y:S04]  /*3dd0*/  LDL.64 R10, [R15+0x18] ;  /* 0x000018000f0a7983 */ /* 0x0001680000100a00 */
[----:B------:R-:W5:Y:S04]  /*3de0*/  LDG.E R17, desc[UR8][R2.64+0x18] ;  /* 0x0000180802117981 */ /* 0x000f68000c1e1900 */
[----:B------:R-:W5:Y:S01]  /*3df0*/  LDG.E R20, desc[UR8][R2.64+0x1c] ;  /* 0x00001c0802147981 */ /* 0x000f62000c1e1900 */
[----:B------:R-:W-:Y:S01]  /*3e00*/  IMAD R6, R6, R19, R23 ;  /* 0x0000001306067224 */ /* 0x000fe200078e0217 */
[----:B------:R-:W-:-:S04]  /*3e10*/  IADD3 R16, PT, PT, R16, 0x10, RZ ;  /* 0x0000001010107810 */ /* 0x000fc80007ffe0ff */
[----:B------:R-:W-:Y:S02]  /*3e20*/  ISETP.NE.AND P0, PT, R16, RZ, PT ;  /* 0x000000ff1000720c */ /* 0x000fe40003f05270 */
[----:B0-----:R-:W-:Y:S01]  /*3e30*/  IADD3 R15, PT, PT, R15, 0x40, RZ ;  /* 0x000000400f0f7810 */ /* 0x001fe20007ffe0ff */
[----:B--2---:R-:W-:Y:S01]  /*3e40*/  IMAD R6, R7, R24, R6 ;  /* 0x0000001807067224 */ /* 0x004fe200078e0206 */
[----:B------:R-:W-:-:S03]  /*3e50*/  IADD3 R7, P2, PT, R2, 0x40, RZ ;  /* 0x0000004002077810 */ /* 0x000fc60007f5e0ff */
[----:B----4-:R-:W-:-:S04]  /*3e60*/  IMAD R6, R12, R21, R6 ;  /* 0x000000150c067224 */ /* 0x010fc800078e0206 */
[----:B---3--:R-:W-:-:S04]  /*3e70*/  IMAD R6, R13, R22, R6 ;  /* 0x000000160d067224 */ /* 0x008fc800078e0206 */
[----:B-----5:R-:W-:Y:S02]  /*3e80*/  IMAD R17, R10, R17, R6 ;  /* 0x000000110a117224 */ /* 0x020fe400078e0206 */
[----:B------:R-:W-:Y:S02]  /*3e90*/  IMAD.X R6, RZ, RZ, R3, P2 ;  /* 0x000000ffff067224 */ /* 0x000fe400010e0603 */
[----:B------:R-:W-:Y:S01]  /*3ea0*/  IMAD R17, R11, R20, R17 ;  /* 0x000000140b117224 */ /* 0x000fe200078e0211 */
[----:B------:R-:W-:Y:S06]  /*3eb0*/  @P0 BRA `(.L_x_28) ;  /* 0xfffffffc00400947 */ /* 0x000fec000383ffff */
.L_x_27:
[----:B------:R-:W-:Y:S05]  /*3ec0*/  @!P1 BRA `(.L_x_29) ;  /* 0x0000000000f49947 */ /* 0x000fea0003800000 */
[----:B------:R-:W-:-:S13]  /*3ed0*/  ISETP.GE.U32.AND P0, PT, R18, 0x8, PT ;  /* 0x000000081200780c */ /* 0x000fda0003f06070 */
[----:B------:R-:W-:Y:S05]  /*3ee0*/  @!P0 BRA `(.L_x_30) ;  /* 0x0000000000608947 */ /* 0x000fea0003800000 */
[----:B--23--:R-:W0:Y:S01]  /*3ef0*/  LDC.64 R2, c[0x0][0x3d0] ;  /* 0x0000f400ff027b82 */ /* 0x00ce220000000a00 */
[----:B------:R-:W-:-:S05]  /*3f00*/  IMAD R26, R14, 0x4, R1 ;  /* 0x000000040e1a7824 */ /* 0x000fca00078e0201 */
[----:B------:R-:W2:Y:S04]  /*3f10*/  LDL.64 R12, [R26+0x50] ;  /* 0x000050001a0c7983 */ /* 0x000ea80000100a00 */
[----:B------:R-:W3:Y:S04]  /*3f20*/  LDL.64 R10, [R26+0x58] ;  /* 0x000058001a0a7983 */ /* 0x000ee80000100a00 */
[----:B------:R-:W4:Y:S04]  /*3f30*/  LDL.64 R6, [R26+0x60] ;  /* 0x000060001a067983 */ /* 0x000f280000100a00 */
[----:B------:R-:W5:Y:S01]  /*3f40*/  LDL.64 R18, [R26+0x68] ;  /* 0x000068001a127983 */ /* 0x000f620000100a00 */
[----:B0-----:R-:W-:-:S05]  /*3f50*/  IMAD.WIDE.U32 R2, R14, 0x4, R2 ;  /* 0x000000040e027825 */ /* 0x001fca00078e0002 */
[----:B------:R-:W2:Y:S04]  /*3f60*/  LDG.E R23, desc[UR8][R2.64] ;  /* 0x0000000802177981 */ /* 0x000ea8000c1e1900 */
[----:B------:R-:W3:Y:S04]  /*3f70*/  LDG.E R24, desc[UR8][R2.64+0x4] ;  /* 0x0000040802187981 */ /* 0x000ee8000c1e1900 */
[----:B------:R-:W4:Y:S04]  /*3f80*/  LDG.E R25, desc[UR8][R2.64+0x8] ;  /* 0x0000080802197981 */ /* 0x000f28000c1e1900 */
[----:B------:R-:W5:Y:S04]  /*3f90*/  LDG.E R22, desc[UR8][R2.64+0xc] ;  /* 0x00000c0802167981 */ /* 0x000f68000c1e1900 */
[----:B------:R-:W5:Y:S04]  /*3fa0*/  LDG.E R21, desc[UR8][R2.64+0x10] ;  /* 0x0000100802157981 */ /* 0x000f68000c1e1900 */
[----:B------:R-:W5:Y:S04]  /*3fb0*/  LDG.E R16, desc[UR8][R2.64+0x14] ;  /* 0x0000140802107981 */ /* 0x000f68000c1e1900 */
[----:B------:R-:W5:Y:S04]  /*3fc0*/  LDG.E R15, desc[UR8][R2.64+0x18] ;  /* 0x00001808020f7981 */ /* 0x000f68000c1e1900 */
[----:B------:R-:W5:Y:S01]  /*3fd0*/  LDG.E R20, desc[UR8][R2.64+0x1c] ;  /* 0x00001c0802147981 */ /* 0x000f62000c1e1900 */
[----:B------:R-:W-:Y:S01]  /*3fe0*/  IADD3 R14, PT, PT, R14, 0x8, RZ ;  /* 0x000000080e0e7810 */ /* 0x000fe20007ffe0ff */
[----:B--2---:R-:W-:-:S04]  /*3ff0*/  IMAD R12, R12, R23, R17 ;  /* 0x000000170c0c7224 */ /* 0x004fc800078e0211 */
[----:B---3--:R-:W-:-:S04]  /*4000*/  IMAD R13, R24, R13, R12 ;  /* 0x0000000d180d7224 */ /* 0x008fc800078e020c */
[----:B----4-:R-:W-:-:S04]  /*4010*/  IMAD R10, R10, R25, R13 ;  /* 0x000000190a0a7224 */ /* 0x010fc800078e020d */
[----:B-----5:R-:W-:-:S04]  /*4020*/  IMAD R10, R22, R11, R10 ;  /* 0x0000000b160a7224 */ /* 0x020fc800078e020a */
[----:B------:R-:W-:-:S04]  /*4030*/  IMAD R6, R6, R21, R10 ;  /* 0x0000001506067224 */ /* 0x000fc800078e020a */
[----:B------:R-:W-:-:S04]  /*4040*/  IMAD R6, R16, R7, R6 ;  /* 0x0000000710067224 */ /* 0x000fc800078e0206 */
[----:B------:R-:W-:-:S04]  /*4050*/  IMAD R6, R18, R15, R6 ;  /* 0x0000000f12067224 */ /* 0x000fc800078e0206 */
[----:B------:R-:W-:-:S07]  /*4060*/  IMAD R17, R20, R19, R6 ;  /* 0x0000001314117224 */ /* 0x000fce00078e0206 */
.L_x_30:
[----:B------:R-:W-:Y:S05]  /*4070*/  BRA.U !UP0, `(.L_x_29) ;  /* 0x0000000108887547 */ /* 0x000fea000b800000 */
[----:B------:R-:W-:Y:S01]  /*4080*/  UISETP.GE.U32.AND UP0, UPT, UR10, 0x4, UPT ;  /* 0x000000040a00788c */ /* 0x000fe2000bf06070 */
[----:B------:R-:W-:-:S04]  /*4090*/  LOP3.LUT R9, R9, 0x3, RZ, 0xc0, !PT ;  /* 0x0000000309097812 */ /* 0x000fc800078ec0ff */
[----:B------:R-:W-:-:S04]  /*40a0*/  ISETP.NE.AND P0, PT, R9, RZ, PT ;  /* 0x000000ff0900720c */ /* 0x000fc80003f05270 */
[----:B------:R-:W-:Y:S09]  /*40b0*/  BRA.U !UP0, `(.L_x_31) ;  /* 0x0000000108387547 */ /* 0x000ff2000b800000 */
[----:B--23--:R-:W0:Y:S01]  /*40c0*/  LDC.64 R2, c[0x0][0x3d0] ;  /* 0x0000f400ff027b82 */ /* 0x00ce220000000a00 */
[----:B------:R-:W-:-:S05]  /*40d0*/  IMAD R12, R14, 0x4, R1 ;  /* 0x000000040e0c7824 */ /* 0x000fca00078e0201 */
[----:B------:R-:W2:Y:S01]  /*40e0*/  LDL.64 R6, [R12+0x50] ;  /* 0x000050000c067983 */ /* 0x000ea20000100a00 */
[----:B0-----:R-:W-:-:S03]  /*40f0*/  IMAD.WIDE.U32 R10, R14, 0x4, R2 ;  /* 0x000000040e0a7825 */ /* 0x001fc600078e0002 */
[----:B------:R-:W3:Y:S04]  /*4100*/  LDL.64 R2, [R12+0x58] ;  /* 0x000058000c027983 */ /* 0x000ee80000100a00 */
[----:B------:R-:W2:Y:S04]  /*4110*/  LDG.E R13, desc[UR8][R10.64] ;  /* 0x000000080a0d7981 */ /* 0x000ea8000c1e1900 */
[----:B------:R-:W4:Y:S04]  /*4120*/  LDG.E R15, desc[UR8][R10.64+0x4] ;  /* 0x000004080a0f7981 */ /* 0x000f28000c1e1900 */
[----:B------:R-:W3:Y:S04]  /*4130*/  LDG.E R16, desc[UR8][R10.64+0x8] ;  /* 0x000008080a107981 */ /* 0x000ee8000c1e1900 */
[----:B------:R-:W5:Y:S01]  /*4140*/  LDG.E R18, desc[UR8][R10.64+0xc] ;  /* 0x00000c080a127981 */ /* 0x000f62000c1e1900 */
[----:B------:R-:W-:Y:S01]  /*4150*/  IADD3 R14, PT, PT, R14, 0x4, RZ ;  /* 0x000000040e0e7810 */ /* 0x000fe20007ffe0ff */
[----:B--2---:R-:W-:-:S04]  /*4160*/  IMAD R6, R6, R13, R17 ;  /* 0x0000000d06067224 */ /* 0x004fc800078e0211 */
[----:B----4-:R-:W-:-:S04]  /*4170*/  IMAD R7, R15, R7, R6 ;  /* 0x000000070f077224 */ /* 0x010fc800078e0206 */
[----:B---3--:R-:W-:-:S04]  /*4180*/  IMAD R2, R2, R16, R7 ;  /* 0x0000001002027224 */ /* 0x008fc800078e0207 */
[----:B-----5:R-:W-:-:S07]  /*4190*/  IMAD R17, R18, R3, R2 ;  /* 0x0000000312117224 */ /* 0x020fce00078e0202 */
.L_x_31:
[----:B------:R-:W-:Y:S05]  /*41a0*/  @!P0 BRA `(.L_x_29) ;  /* 0x00000000003c8947 */ /* 0x000fea0003800000 */
[----:B--23--:R-:W0:Y:S01]  /*41b0*/  LDC.64 R2, c[0x0][0x3d0] ;  /* 0x0000f400ff027b82 */ /* 0x00ce220000000a00 */
[C---:B------:R-:W-:Y:S01]  /*41c0*/  IMAD R8, R14.reuse, 0x4, R8 ;  /* 0x000000040e087824 */ /* 0x040fe200078e0208 */
[----:B------:R-:W-:Y:S01]  /*41d0*/  IADD3 R9, PT, PT, -R9, RZ, RZ ;  /* 0x000000ff09097210 */ /* 0x000fe20007ffe1ff */
[----:B0-----:R-:W-:-:S04]  /*41e0*/  IMAD.WIDE.U32 R2, R14, 0x4, R2 ;  /* 0x000000040e027825 */ /* 0x001fc800078e0002 */
[----:B------:R-:W-:-:S07]  /*41f0*/  IMAD.MOV.U32 R7, RZ, RZ, R2 ;  /* 0x000000ffff077224 */ /* 0x000fce00078e0002 */
.L_x_32:
[----:B------:R-:W-:Y:S01]  /*4200*/  IMAD.MOV.U32 R2, RZ, RZ, R7 ;  /* 0x000000ffff027224 */ /* 0x000fe200078e0007 */
[----:B------:R0:W2:Y:S05]  /*4210*/  LDL R6, [R8] ;  /* 0x0000000008067983 */ /* 0x0000aa0000100800 */
[----:B------:R1:W2:Y:S01]  /*4220*/  LDG.E R2, desc[UR8][R2.64] ;  /* 0x0000000802027981 */ /* 0x0002a2000c1e1900 */
[----:B------:R-:W-:Y:S02]  /*4230*/  IADD3 R9, PT, PT, R9, 0x1, RZ ;  /* 0x0000000109097810 */ /* 0x000fe40007ffe0ff */
[----:B------:R-:W-:Y:S01]  /*4240*/  IADD3 R7, P1, PT, R7, 0x4, RZ ;  /* 0x0000000407077810 */ /* 0x000fe20007f3e0ff */
[----:B0-----:R-:W-:Y:S01]  /*4250*/  VIADD R8, R8, 0x4 ;  /* 0x0000000408087836 */ /* 0x001fe20000000000 */
[----:B------:R-:W-:-:S02]  /*4260*/  ISETP.NE.AND P0, PT, R9, RZ, PT ;  /* 0x000000ff0900720c */ /* 0x000fc40003f05270 */
[----:B-1----:R-:W-:Y:S01]  /*4270*/  IADD3.X R3, PT, PT, RZ, R3, RZ, P1, !PT ;  /* 0x00000003ff037210 */ /* 0x002fe20000ffe4ff */
[----:B--2---:R-:W-:-:S10]  /*4280*/  IMAD R17, R6, R2, R17 ;  /* 0x0000000206117224 */ /* 0x004fd400078e0211 */
[----:B------:R-:W-:Y:S05]  /*4290*/  @P0 BRA `(.L_x_32) ;  /* 0xfffffffc00d80947 */ /* 0x000fea000383ffff */
.L_x_29:
[--C-:B---3--:R-:W-:Y:S01]  /*42a0*/  SHF.R.S32.HI R3, RZ, 0x1f, R17.reuse ;  /* 0x0000001fff037819 */ /* 0x108fe20000011411 */
[----:B--2---:R-:W-:-:S07]  /*42b0*/  IMAD.MOV.U32 R2, RZ, RZ, R17 ;  /* 0x000000ffff027224 */ /* 0x004fce00078e0011 */
.L_x_19:
[----:B------:R-:W0:Y:S01]  /*42c0*/  LDCU.64 UR4, c[0x0][0x3a0] ;  /* 0x00007400ff0477ac */ /* 0x000e220008000a00 */
[----:B------:R-:W1:Y:S01]  /*42d0*/  LDCU.64 UR6, c[0x0][0x3c0] ;  /* 0x00007800ff0677ac */ /* 0x000e620008000a00 */
[----:B0-----:R-:W-:Y:S01]  /*42e0*/  LEA R6, P0, R4, UR4, 0x2 ;  /* 0x0000000404067c11 */ /* 0x001fe2000f8010ff */
[----:B------:R-:W0:Y:S01]  /*42f0*/  LDCU UR4, c[0x0][0x3dc] ;  /* 0x00007b80ff0477ac */ /* 0x000e220008000800 */
[----:B-1----:R-:W-:Y:S02]  /*4300*/  LEA R8, P1, R2, UR6, 0x2 ;  /* 0x0000000602087c11 */ /* 0x002fe4000f8210ff */
[----:B------:R-:W-:Y:S02]  /*4310*/  LEA.HI.X R7, R4, UR5, R5, 0x2, P0 ;  /* 0x0000000504077c11 */ /* 0x000fe400080f1405 */
[----:B------:R-:W-:-:S03]  /*4320*/  LEA.HI.X R9, R2, UR7, R3, 0x2, P1 ;  /* 0x0000000702097c11 */ /* 0x000fc600088f1403 */
[----:B------:R1:W5:Y:S04]  /*4330*/  LDG.E R5, desc[UR8][R6.64] ;  /* 0x0000000806057981 */ /* 0x000368000c1e1900 */
[----:B------:R1:W5:Y:S01]  /*4340*/  LDG.E R4, desc[UR8][R8.64] ;  /* 0x0000000808047981 */ /* 0x000362000c1e1900 */
[----:B------:R-:W-:Y:S01]  /*4350*/  BSSY.RECONVERGENT B0, `(.L_x_33) ;  /* 0x00001b2000007945 */ /* 0x000fe20003800200 */
[----:B0-----:R-:W-:-:S09]  /*4360*/  UISETP.GT.AND UP0, UPT, UR4, 0x9, UPT ;  /* 0x000000090400788c */ /* 0x001fd2000bf04270 */
[----:B-1----:R-:W-:Y:S05]  /*4370*/  BRA.U UP0, `(.L_x_34) ;  /* 0x0000000500dc7547 */ /* 0x002fea000b800000 */
[----:B------:R-:W-:-:S09]  /*4380*/  UISETP.GT.AND UP0, UPT, UR4, 0x4, UPT ;  /* 0x000000040400788c */ /* 0x000fd2000bf04270 */
[----:B------:R-:W-:Y:S05]  /*4390*/  BRA.U UP0, `(.L_x_35) ;  /* 0x0000000100447547 */ /* 0x000fea000b800000 */
[----:B------:R-:W-:-:S09]  /*43a0*/  UISETP.GT.AND UP0, UPT, UR4, 0x2, UPT ;  /* 0x000000020400788c */ /* 0x000fd2000bf04270 */
[----:B------:R-:W-:Y:S05]  /*43b0*/  BRA.U UP0, `(.L_x_36) ;  /* 0x0000000100207547 */ /* 0x000fea000b800000 */
[----:B------:R-:W-:-:S09]  /*43c0*/  UISETP.NE.AND UP0, UPT, UR4, 0x1, UPT ;  /* 0x000000010400788c */ /* 0x000fd2000bf05270 */
[----:B------:R-:W-:Y:S05]  /*43d0*/  BRA.U !UP0, `(.L_x_37) ;  /* 0x0000000108107547 */ /* 0x000fea000b800000 */
[----:B------:R-:W-:-:S09]  /*43e0*/  UISETP.NE.AND UP0, UPT, UR4, 0x2, UPT ;  /* 0x000000020400788c */ /* 0x000fd2000bf05270 */
[----:B------:R-:W-:Y:S05]  /*43f0*/  BRA.U UP0, `(.L_x_38) ;  /* 0x0000001100e07547 */ /* 0x000fea000b800000 */
[----:B-----5:R-:W-:Y:S01]  /*4400*/  FMUL R3, R5, R4 ;  /* 0x0000000405037220 */ /* 0x020fe20000400000 */
[----:B------:R-:W-:Y:S06]  /*4410*/  BRA `(.L_x_39) ;  /* 0x0000001800947947 */ /* 0x000fec0003800000 */
.L_x_37:
[----:B-----5:R-:W-:Y:S01]  /*4420*/  FADD R3, R5, R4 ;  /* 0x0000000405037221 */ /* 0x020fe20000000000 */
[----:B------:R-:W-:Y:S06]  /*4430*/  BRA `(.L_x_39) ;  /* 0x00000018008c7947 */ /* 0x000fec0003800000 */
.L_x_36:
[----:B------:R-:W-:Y:S01]  /*4440*/  UISETP.NE.AND UP0, UPT, UR4, 0x3, UPT ;  /* 0x000000030400788c */ /* 0x000fe2000bf05270 */
[----:B-----5:R-:W-:-:S08]  /*4450*/  MOV R3, R5 ;  /* 0x0000000500037202 */ /* 0x020fd00000000f00 */
[----:B------:R-:W-:Y:S05]  /*4460*/  BRA.U !UP0, `(.L_x_39) ;  /* 0x0000001908807547 */ /* 0x000fea000b800000 */
[----:B------:R-:W-:-:S09]  /*4470*/  UISETP.NE.AND UP0, UPT, UR4, 0x4, UPT ;  /* 0x000000040400788c */ /* 0x000fd2000bf05270 */
[----:B------:R-:W-:Y:S05]  /*4480*/  BRA.U UP0, `(.L_x_38) ;  /* 0x0000001100bc7547 */ /* 0x000fea000b800000 */
[----:B------:R-:W-:Y:S01]  /*4490*/  FADD R3, -R5, -RZ ;  /* 0x800000ff05037221 */ /* 0x000fe20000000100 */
[----:B------:R-:W-:Y:S06]  /*44a0*/  BRA `(.L_x_39) ;  /* 0x0000001800707947 */ /* 0x000fec0003800000 */
.L_x_35:
[----:B------:R-:W-:-:S09]  /*44b0*/  UISETP.GT.AND UP0, UPT, UR4, 0x6, UPT ;  /* 0x000000060400788c */ /* 0x000fd2000bf04270 */
[----:B------:R-:W-:Y:S05]  /*44c0*/  BRA.U UP0, `(.L_x_40) ;  /* 0x0000000100207547 */ /* 0x000fea000b800000 */
[----:B------:R-:W-:-:S09]  /*44d0*/  UISETP.NE.AND UP0, UPT, UR4, 0x5, UPT ;  /* 0x000000050400788c */ /* 0x000fd2000bf05270 */
[----:B------:R-:W-:Y:S05]  /*44e0*/  BRA.U !UP0, `(.L_x_41) ;  /* 0x0000000108107547 */ /* 0x000fea000b800000 */
[----:B------:R-:W-:-:S09]  /*44f0*/  UISETP.NE.AND UP0, UPT, UR4, 0x6, UPT ;  /* 0x000000060400788c */ /* 0x000fd2000bf05270 */
[----:B------:R-:W-:Y:S05]  /*4500*/  BRA.U UP0, `(.L_x_38) ;  /* 0x00000011009c7547 */ /* 0x000fea000b800000 */
[----:B-----5:R-:W-:Y:S01]  /*4510*/  FSET.BF.EQ.AND R3, R5, R4, PT ;  /* 0x000000040503720a */ /* 0x020fe20003802000 */
[----:B------:R-:W-:Y:S06]  /*4520*/  BRA `(.L_x_39) ;  /* 0x0000001800507947 */ /* 0x000fec0003800000 */
.L_x_41:
[----:B-----5:R-:W-:Y:S01]  /*4530*/  FSET.BF.LT.AND R3, R5, R4, PT ;  /* 0x000000040503720a */ /* 0x020fe20003801000 */
[----:B------:R-:W-:Y:S06]  /*4540*/  BRA `(.L_x_39) ;  /* 0x0000001800487947 */ /* 0x000fec0003800000 */
.L_x_40:
[----:B------:R-:W-:-:S09]  /*4550*/  UISETP.NE.AND UP0, UPT, UR4, 0x7, UPT ;  /* 0x000000070400788c */ /* 0x000fd2000bf05270 */
[----:B------:R-:W-:Y:S05]  /*4560*/  BRA.U !UP0, `(.L_x_42) ;  /* 0x0000000108447547 */ /* 0x000fea000b800000 */
[----:B------:R-:W-:-:S09]  /*4570*/  UISETP.NE.AND UP0, UPT, UR4, 0x8, UPT ;  /* 0x000000080400788c */ /* 0x000fd2000bf05270 */
[----:B------:R-:W-:Y:S05]  /*4580*/  BRA.U !UP0, `(.L_x_43) ;  /* 0x0000000108147547 */ /* 0x000fea000b800000 */
[----:B------:R-:W-:-:S09]  /*4590*/  UISETP.NE.AND UP0, UPT, UR4, 0x9, UPT ;  /* 0x000000090400788c */ /* 0x000fd2000bf05270 */
[----:B------:R-:W-:Y:S05]  /*45a0*/  BRA.U UP0, `(.L_x_38) ;  /* 0x0000001100747547 */ /* 0x000fea000b800000 */
[----:B-----5:R-:W-:-:S04]  /*45b0*/  FSETP.GT.AND P0, PT, R5, RZ, PT ;  /* 0x000000ff0500720b */ /* 0x020fc80003f04000 */
[----:B------:R-:W-:Y:S01]  /*45c0*/  FSEL R3, R4, RZ, P0 ;  /* 0x000000ff04037208 */ /* 0x000fe20000000000 */
[----:B------:R-:W-:Y:S08]  /*45d0*/  BRA `(.L_x_39) ;  /* 0x0000001800247947 */ /* 0x000ff00003800000 */
.L_x_43:
[----:B-----5:R-:W0:Y:S01]  /*45e0*/  F2F.F64.F32 R2, R5 ;  /* 0x0000000500027310 */ /* 0x020e220000201800 */
[----:B------:R-:W-:Y:S01]  /*45f0*/  IMAD.MOV.U32 R4, RZ, RZ, RZ ;  /* 0x000000ffff047224 */ /* 0x000fe200078e00ff */
[----:B0-----:R-:W-:Y:S01]  /*4600*/  DSETP.MAX.AND P0, P1, RZ, R2, PT ;  /* 0x00000002ff00722a */ /* 0x001fe2000390f000 */
[----:B------:R-:W-:-:S05]  /*4610*/  MOV R7, R3 ;  /* 0x0000000300077202 */ /* 0x000fca0000000f00 */
[C---:B------:R-:W-:Y:S02]  /*4620*/  FSEL R9, R4.reuse, R7, P0 ;  /* 0x0000000704097208 */ /* 0x040fe40000000000 */
[----:B------:R-:W-:-:S06]  /*4630*/  SEL R2, R4, R2, P0 ;  /* 0x0000000204027207 */ /* 0x000fcc0000000000 */
[----:B------:R-:W-:-:S05]  /*4640*/  @P1 LOP3.LUT R9, R7, 0x80000, RZ, 0xfc, !PT ;  /* 0x0008000007091812 */ /* 0x000fca00078efcff */
[----:B------:R-:W-:-:S06]  /*4650*/  IMAD.MOV.U32 R3, RZ, RZ, R9 ;  /* 0x000000ffff037224 */ /* 0x000fcc00078e0009 */
[----:B------:R0:W1:Y:S01]  /*4660*/  F2F.F32.F64 R3, R2 ;  /* 0x0000000200037310 */ /* 0x0000620000301000 */
[----:B------:R-:W-:Y:S05]  /*4670*/  BRA `(.L_x_39) ;  /* 0x0000001400fc7947 */ /* 0x000fea0003800000 */
.L_x_42:
[----:B-----5:R-:W-:Y:S01]  /*4680*/  FSETP.GE.AND P0, PT, R5, RZ, PT ;  /* 0x000000ff0500720b */ /* 0x020fe20003f06000 */
[----:B------:R-:W-:-:S12]  /*4690*/  BSSY.RECONVERGENT B1, `(.L_x_44) ;  /* 0x0000044000017945 */ /* 0x000fd80003800200 */
[----:B------:R-:W-:Y:S05]  /*46a0*/  @!P0 BRA `(.L_x_45) ;  /* 0x0000000000848947 */ /* 0x000fea0003800000 */
[----:B------:R-:W-:Y:S02]  /*46b0*/  HFMA2 R2, -RZ, RZ, 0.96630859375, -0.0022525787353515625 ;  /* 0x3bbb989dff027431 */ /* 0x000fe400000001ff */
[----:B------:R-:W-:Y:S01]  /*46c0*/  IMAD.MOV.U32 R3, RZ, RZ, 0x437c0000 ;  /* 0x437c0000ff037424 */ /* 0x000fe200078e00ff */
[----:B------:R-:W-:Y:S02]  /*46d0*/  BSSY.RECONVERGENT B2, `(.L_x_46) ;  /* 0x000001c000027945 */ /* 0x000fe40003800200 */
[----:B------:R-:W-:-:S04]  /*46e0*/  FFMA.SAT R2, R5, -R2, 0.5 ;  /* 0x3f00000005027423 */ /* 0x000fc80000002802 */
[----:B------:R-:W-:-:S04]  /*46f0*/  FFMA.RM R2, R2, R3, 12582913 ;  /* 0x4b40000102027423 */ /* 0x000fc80000004003 */
[C---:B------:R-:W-:Y:S01]  /*4700*/  FADD R4, R2.reuse, -12583039 ;  /* 0xcb40007f02047421 */ /* 0x040fe20000000000 */
[----:B------:R-:W-:-:S03]  /*4710*/  SHF.L.U32 R2, R2, 0x17, RZ ;  /* 0x0000001702027819 */ /* 0x000fc600000006ff */
[----:B------:R-:W-:-:S04]  /*4720*/  FFMA R4, R5, -1.4426950216293334961, -R4 ;  /* 0xbfb8aa3b05047823 */ /* 0x000fc80000000804 */
[----:B------:R-:W-:-:S04]  /*4730*/  FFMA R10, R5, -1.925963033500011079e-08, R4 ;  /* 0xb2a57060050a7823 */ /* 0x000fc80000000004 */
[----:B------:R-:W0:Y:S02]  /*4740*/  MUFU.EX2 R3, R10 ;  /* 0x0000000a00037308 */ /* 0x000e240000000800 */
[----:B0-----:R-:W-:-:S06]  /*4750*/  FMUL R11, R2, R3 ;  /* 0x00000003020b7220 */ /* 0x001fcc0000400000 */
[----:B------:R-:W0:Y:S02]  /*4760*/  F2F.F64.F32 R2, R11 ;  /* 0x0000000b00027310 */ /* 0x000e240000201800 */
[----:B0-----:R-:W-:-:S06]  /*4770*/  DADD R8, R2, 1 ;  /* 0x3ff0000002087429 */ /* 0x001fcc0000000000 */
[----:B------:R-:W0:Y:S04]  /*4780*/  MUFU.RCP64H R3, R9 ;  /* 0x0000000900037308 */ /* 0x000e280000001800 */
[----:B------:R-:W-:-:S05]  /*4790*/  VIADD R2, R9, 0x300402 ;  /* 0x0030040209027836 */ /* 0x000fca0000000000 */
[----:B------:R-:W-:Y:S01]  /*47a0*/  FSETP.GEU.AND P0, PT, |R2|, 5.8789094863358348022e-39, PT ;  /* 0x004004020200780b */ /* 0x000fe20003f0e200 */
[----:B0-----:R-:W-:-:S08]  /*47b0*/  DFMA R4, -R8, R2, 1 ;  /* 0x3ff000000804742b */ /* 0x001fd00000000102 */
[----:B------:R-:W-:-:S08]  /*47c0*/  DFMA R4, R4, R4, R4 ;  /* 0x000000040404722b */ /* 0x000fd00000000004 */
[----:B------:R-:W-:-:S08]  /*47d0*/  DFMA R4, R2, R4, R2 ;  /* 0x000000040204722b */ /* 0x000fd00000000002 */
[----:B------:R-:W-:-:S08]  /*47e0*/  DFMA R6, -R8, R4, 1 ;  /* 0x3ff000000806742b */ /* 0x000fd00000000104 */
[----:B------:R-:W-:Y:S01]  /*47f0*/  DFMA R4, R4, R6, R4 ;  /* 0x000000060404722b */ /* 0x000fe20000000004 */
[----:B------:R-:W-:Y:S10]  /*4800*/  @P0 BRA `(.L_x_47) ;  /* 0x0000000000200947 */ /* 0x000ff40003800000 */
[----:B------:R-:W-:Y:S01]  /*4810*/  LOP3.LUT R2, R9, 0x7fffffff, RZ, 0xc0, !PT ;  /* 0x7fffffff09027812 */ /* 0x000fe200078ec0ff */
[----:B------:R-:W-:Y:S01]  /*4820*/  IMAD.MOV.U32 R7, RZ, RZ, R9 ;  /* 0x000000ffff077224 */ /* 0x000fe200078e0009 */
[----:B------:R-:W-:Y:S02]  /*4830*/  MOV R6, R8 ;  /* 0x0000000800067202 */ /* 0x000fe40000000f00 */
[----:B------:R-:W-:Y:S02]  /*4840*/  IADD3 R10, PT, PT, R2, -0x100000, RZ ;  /* 0xfff00000020a7810 */ /* 0x000fe40007ffe0ff */
[----:B------:R-:W-:-:S07]  /*4850*/  MOV R2, 0x4870 ;  /* 0x0000487000027802 */ /* 0x000fce0000000f00 */
[----:B------:R-:W-:Y:S05]  /*4860*/  CALL.REL.NOINC `($__internal_0_$__cuda_sm20_dblrcp_rn_slowpath_v3) ;  /* 0x0000001400947944 */ /* 0x000fea0003c00000 */
[----:B------:R-:W-:Y:S01]  /*4870*/  IMAD.MOV.U32 R4, RZ, RZ, R6 ;  /* 0x000000ffff047224 */ /* 0x000fe200078e0006 */
[----:B------:R-:W-:-:S07]  /*4880*/  MOV R5, R7 ;  /* 0x0000000700057202 */ /* 0x000fce0000000f00 */
.L_x_47:
[----:B------:R-:W-:Y:S05]  /*4890*/  BSYNC.RECONVERGENT B2 ;  /* 0x0000000000027941 */ /* 0x000fea0003800200 */
.L_x_46:
[----:B------:R0:W1:Y:S01]  /*48a0*/  F2F.F32.F64 R3, R4 ;  /* 0x0000000400037310 */ /* 0x0000620000301000 */
[----:B------:R-:W-:Y:S05]  /*48b0*/  BRA `(.L_x_48) ;  /* 0x0000000000847947 */ /* 0x000fea0003800000 */
.L_x_45:
[----:B------:R-:W-:Y:S02]  /*48c0*/  HFMA2 R3, -RZ, RZ, 3.7421875, 0 ;  /* 0x437c0000ff037431 */ /* 0x000fe400000001ff */
[----:B------:R-:W-:Y:S01]  /*48d0*/  IMAD.MOV.U32 R2, RZ, RZ, 0x3bbb989d ;  /* 0x3bbb989dff027424 */ /* 0x000fe200078e00ff */
[----:B------:R-:W-:Y:S03]  /*48e0*/  BSSY.RECONVERGENT B2, `(.L_x_49) ;  /* 0x000001d000027945 */ /* 0x000fe60003800200 */
[----:B------:R-:W-:-:S04]  /*48f0*/  FFMA.SAT R2, R5, R2, 0.5 ;  /* 0x3f00000005027423 */ /* 0x000fc80000002002 */
[----:B------:R-:W-:-:S04]  /*4900*/  FFMA.RM R2, R2, R3, 12582913 ;  /* 0x4b40000102027423 */ /* 0x000fc80000004003 */
[C---:B------:R-:W-:Y:S01]  /*4910*/  FADD R4, R2.reuse, -12583039 ;  /* 0xcb40007f02047421 */ /* 0x040fe20000000000 */
[----:B------:R-:W-:-:S03]  /*4920*/  IMAD.SHL.U32 R2, R2, 0x800000, RZ ;  /* 0x0080000002027824 */ /* 0x000fc600078e00ff */
[----:B------:R-:W-:-:S04]  /*4930*/  FFMA R4, R5, 1.4426950216293334961, -R4 ;  /* 0x3fb8aa3b05047823 */ /* 0x000fc80000000804 */
[----:B------:R-:W-:-:S04]  /*4940*/  FFMA R8, R5, 1.925963033500011079e-08, R4 ;  /* 0x32a5706005087823 */ /* 0x000fc80000000004 */
[----:B------:R-:W0:Y:S02]  /*4950*/  MUFU.EX2 R3, R8 ;  /* 0x0000000800037308 */ /* 0x000e240000000800 */
[----:B0-----:R-:W-:Y:S01]  /*4960*/  FMUL R10, R2, R3 ;  /* 0x00000003020a7220 */ /* 0x001fe20000400000 */
[----:B------:R-:W-:-:S05]  /*4970*/  MOV R2, 0x1 ;  /* 0x0000000100027802 */ /* 0x000fca0000000f00 */
[----:B------:R-:W0:Y:S02]  /*4980*/  F2F.F64.F32 R10, R10 ;  /* 0x0000000a000a7310 */ /* 0x000e240000201800 */
[----:B0-----:R-:W-:Y:S01]  /*4990*/  DADD R4, R10, 1 ;  /* 0x3ff000000a047429 */ /* 0x001fe20000000000 */
[----:B------:R-:W-:-:S05]  /*49a0*/  FSETP.GEU.AND P1, PT, |R11|, 6.5827683646048100446e-37, PT ;  /* 0x036000000b00780b */ /* 0x000fca0003f2e200 */
[----:B------:R-:W0:Y:S02]  /*49b0*/  MUFU.RCP64H R3, R5 ;  /* 0x0000000500037308 */ /* 0x000e240000001800 */
[----:B0-----:R-:W-:-:S08]  /*49c0*/  DFMA R6, -R4, R2, 1 ;  /* 0x3ff000000406742b */ /* 0x001fd00000000102 */
[----:B------:R-:W-:-:S08]  /*49d0*/  DFMA R6, R6, R6, R6 ;  /* 0x000000060606722b */ /* 0x000fd00000000006 */
[----:B------:R-:W-:-:S08]  /*49e0*/  DFMA R6, R2, R6, R2 ;  /* 0x000000060206722b */ /* 0x000fd00000000002 */
[----:B------:R-:W-:-:S08]  /*49f0*/  DFMA R2, -R4, R6, 1 ;  /* 0x3ff000000402742b */ /* 0x000fd00000000106 */
[----:B------:R-:W-:-:S08]  /*4a00*/  DFMA R2, R6, R2, R6 ;  /* 0x000000020602722b */ /* 0x000fd00000000006 */
[----:B------:R-:W-:-:S08]  /*4a10*/  DMUL R6, R10, R2 ;  /* 0x000000020a067228 */ /* 0x000fd00000000000 */
[----:B------:R-:W-:-:S08]  /*4a20*/  DFMA R8, -R4, R6, R10 ;  /* 0x000000060408722b */ /* 0x000fd0000000010a */
[----:B------:R-:W-:-:S10]  /*4a30*/  DFMA R2, R2, R8, R6 ;  /* 0x000000080202722b */ /* 0x000fd40000000006 */
[----:B------:R-:W-:-:S05]  /*4a40*/  FFMA R6, RZ, R5, R3 ;  /* 0x00000005ff067223 */ /* 0x000fca0000000003 */
[----:B------:R-:W-:-:S13]  /*4a50*/  FSETP.GT.AND P0, PT, |R6|, 1.469367938527859385e-39, PT ;  /* 0x001000000600780b */ /* 0x000fda0003f04200 */
[----:B------:R-:W-:Y:S05]  /*4a60*/  @P0 BRA P1, `(.L_x_50) ;  /* 0x0000000000100947 */ /* 0x000fea0000800000 */
[----:B------:R-:W-:Y:S01]  /*4a70*/  IMAD.MOV.U32 R12, RZ, RZ, R10 ;  /* 0x000000ffff0c7224 */ /* 0x000fe200078e000a */
[----:B------:R-:W-:Y:S02]  /*4a80*/  MOV R13, R11 ;  /* 0x0000000b000d7202 */ /* 0x000fe40000000f00 */
[----:B------:R-:W-:-:S07]  /*4a90*/  MOV R10, 0x4ab0 ;  /* 0x00004ab0000a7802 */ /* 0x000fce0000000f00 */
[----:B------:R-:W-:Y:S05]  /*4aa0*/  CALL.REL.NOINC `($__internal_1_$__cuda_sm20_div_rn_f64_full) ;  /* 0x0000001400a87944 */ /* 0x000fea0003c00000 */
.L_x_50:
[----:B------:R-:W-:Y:S05]  /*4ab0*/  BSYNC.RECONVERGENT B2 ;  /* 0x0000000000027941 */ /* 0x000fea0003800200 */
.L_x_49:
[----:B------:R2:W3:Y:S02]  /*4ac0*/  F2F.F32.F64 R3, R2 ;  /* 0x0000000200037310 */ /* 0x0004e40000301000 */
.L_x_48:
[----:B------:R-:W-:Y:S05]  /*4ad0*/  BSYNC.RECONVERGENT B1 ;  /* 0x0000000000017941 */ /* 0x000fea0003800200 */
.L_x_44:
[----:B------:R-:W-:Y:S05]  /*4ae0*/  BRA `(.L_x_39) ;  /* 0x0000001000e07947 */ /* 0x000fea0003800000 */
.L_x_34:
        /* <DEDUP_REMOVED lines=8> */
[----:B-----5:R-:W0:Y:S01]  /*4b70*/  F2F.F64.F32 R6, R5 ;  /* 0x0000000500067310 */ /* 0x020e220000201800 */
[----:B------:R-:W-:Y:S01]  /*4b80*/  UMOV UR4, 0xa0b5ed8d ;  /* 0xa0b5ed8d00047882 */ /* 0x000fe20000000000 */
[----:B------:R-:W-:Y:S01]  /*4b90*/  UMOV UR5, 0x3eb0c6f7 ;  /* 0x3eb0c6f700057882 */ /* 0x000fe20000000000 */
[----:B------:R-:W-:Y:S01]  /*4ba0*/  IMAD.MOV.U32 R2, RZ, RZ, 0x1 ;  /* 0x00000001ff027424 */ /* 0x000fe200078e00ff */
[----:B------:R-:W-:Y:S04]  /*4bb0*/  BSSY.RECONVERGENT B1, `(.L_x_54) ;  /* 0x0000014000017945 */ /* 0x000fe80003800200 */
[----:B------:R-:W1:Y:S01]  /*4bc0*/  F2F.F64.F32 R12, R4 ;  /* 0x00000004000c7310 */ /* 0x000e620000201800 */
[----:B0-----:R-:W-:-:S07]  /*4bd0*/  DADD R6, R6, UR4 ;  /* 0x0000000406067e29 */ /* 0x001fce0008000000 */
[----:B------:R-:W0:Y:S01]  /*4be0*/  MUFU.RCP64H R3, R7 ;  /* 0x0000000700037308 */ /* 0x000e220000001800 */
[----:B-1----:R-:W-:Y:S01]  /*4bf0*/  FSETP.GEU.AND P1, PT, |R13|, 6.5827683646048100446e-37, PT ;  /* 0x036000000d00780b */ /* 0x002fe20003f2e200 */
        /* <DEDUP_REMOVED lines=11> */
[----:B------:R-:W-:Y:S01]  /*4cb0*/  MOV R4, R6 ;  /* 0x0000000600047202 */ /* 0x000fe20000000f00 */
[----:B------:R-:W-:Y:S01]  /*4cc0*/  IMAD.MOV.U32 R5, RZ, RZ, R7 ;  /* 0x000000ffff057224 */ /* 0x000fe200078e0007 */
[----:B------:R-:W-:-:S07]  /*4cd0*/  MOV R10, 0x4cf0 ;  /* 0x00004cf0000a7802 */ /* 0x000fce0000000f00 */
[----:B------:R-:W-:Y:S05]  /*4ce0*/  CALL.REL.NOINC `($__internal_1_$__cuda_sm20_div_rn_f64_full) ;  /* 0x0000001400187944 */ /* 0x000fea0003c00000 */
.L_x_55:
[----:B------:R-:W-:Y:S05]  /*4cf0*/  BSYNC.RECONVERGENT B1 ;  /* 0x0000000000017941 */ /* 0x000fea0003800200 */
.L_x_54:
[----:B------:R0:W1:Y:S01]  /*4d00*/  F2F.F32.F64 R3, R2 ;  /* 0x0000000200037310 */ /* 0x0000620000301000 */
[----:B------:R-:W-:Y:S05]  /*4d10*/  BRA `(.L_x_39) ;  /* 0x0000001000547947 */ /* 0x000fea0003800000 */
.L_x_53:
[----:B-----5:R-:W0:Y:S01]  /*4d20*/  F2F.F64.F32 R2, R5 ;  /* 0x0000000500027310 */ /* 0x020e220000201800 */
[----:B------:R-:W-:Y:S01]  /*4d30*/  UMOV UR4, 0xa0b5ed8d ;  /* 0xa0b5ed8d00047882 */ /* 0x000fe20000000000 */
[----:B------:R-:W-:Y:S02]  /*4d40*/  UMOV UR5, 0x3eb0c6f7 ;  /* 0x3eb0c6f700057882 */ /* 0x000fe40000000000 */
[----:B0-----:R-:W-:-:S10]  /*4d50*/  DADD R8, R2, UR4 ;  /* 0x0000000402087e29 */ /* 0x001fd40008000000 */
[----:B------:R-:W-:Y:S01]  /*4d60*/  ISETP.GT.AND P0, PT, R9, 0xfffff, PT ;  /* 0x000fffff0900780c */ /* 0x000fe20003f04270 */
[----:B------:R-:W-:Y:S01]  /*4d70*/  IMAD.MOV.U32 R7, RZ, RZ, R9 ;  /* 0x000000ffff077224 */ /* 0x000fe200078e0009 */
[-C--:B------:R-:W-:Y:S02]  /*4d80*/  MOV R6, R8.reuse ;  /* 0x0000000800067202 */ /* 0x080fe40000000f00 */
[----:B------:R-:W-:Y:S02]  /*4d90*/  MOV R3, R9 ;  /* 0x0000000900037202 */ /* 0x000fe40000000f00 */
[----:B------:R-:W-:-:S07]  /*4da0*/  MOV R4, R8 ;  /* 0x0000000800047202 */ /* 0x000fce0000000f00 */
[----:B------:R-:W-:-:S10]  /*4db0*/  @!P0 DMUL R6, R6, 1.80143985094819840000e+16 ;  /* 0x4350000006068828 */ /* 0x000fd40000000000 */
[----:B------:R-:W-:Y:S01]  /*4dc0*/  @!P0 IMAD.MOV.U32 R3, RZ, RZ, R7 ;  /* 0x000000ffff038224 */ /* 0x000fe200078e0007 */
[----:B------:R-:W-:-:S04]  /*4dd0*/  @!P0 MOV R4, R6 ;  /* 0x0000000600048202 */ /* 0x000fc80000000f00 */
[----:B------:R-:W-:-:S04]  /*4de0*/  IADD3 R2, PT, PT, R3, -0x1, RZ ;  /* 0xffffffff03027810 */ /* 0x000fc80007ffe0ff */
[----:B------:R-:W-:Y:S01]  /*4df0*/  ISETP.GT.U32.AND P1, PT, R2, 0x7feffffe, PT ;  /* 0x7feffffe0200780c */ /* 0x000fe20003f24070 */
[----:B------:R-:W-:Y:S02]  /*4e00*/  IMAD.MOV.U32 R2, RZ, RZ, -0x3ff ;  /* 0xfffffc01ff027424 */ /* 0x000fe400078e00ff */
[----:B------:R-:W-:-:S10]  /*4e10*/  @!P0 IMAD.MOV.U32 R2, RZ, RZ, -0x435 ;  /* 0xfffffbcbff028424 */ /* 0x000fd400078e00ff */
[----:B------:R-:W-:Y:S05]  /*4e20*/  @P1 BRA `(.L_x_56) ;  /* 0x0000000400041947 */ /* 0x000fea0003800000 */
[----:B------:R-:W-:Y:S01]  /*4e30*/  LOP3.LUT R5, R3, 0xfffff, RZ, 0xc0, !PT ;  /* 0x000fffff03057812 */ /* 0x000fe200078ec0ff */
[----:B------:R-:W-:Y:S01]  /*4e40*/  IMAD.MOV.U32 R6, RZ, RZ, RZ ;  /* 0x000000ffff067224 */ /* 0x000fe200078e00ff */
[----:B------:R-:W-:Y:S01]  /*4e50*/  MOV R14, 0x8b7a8b04 ;  /* 0x8b7a8b04000e7802 */ /* 0x000fe20000000f00 */
[----:B------:R-:W-:Y:S01]  /*4e60*/  IMAD.MOV.U32 R15, RZ, RZ, 0x3ed0ee25 ;  /* 0x3ed0ee25ff0f7424 */ /* 0x000fe200078e00ff */
[----:B------:R-:W-:Y:S01]  /*4e70*/  LOP3.LUT R5, R5, 0x3ff00000, RZ, 0xfc, !PT ;  /* 0x3ff0000005057812 */ /* 0x000fe200078efcff */
[----:B------:R-:W-:Y:S01]  /*4e80*/  UMOV UR4, 0x3ae80f1e ;  /* 0x3ae80f1e00047882 */ /* 0x000fe20000000000 */
[----:B------:R-:W-:Y:S01]  /*4e90*/  UMOV UR5, 0x3eb1380b ;  /* 0x3eb1380b00057882 */ /* 0x000fe20000000000 */
[----:B------:R-:W-:Y:S01]  /*4ea0*/  LEA.HI R16, R3, R2, RZ, 0xc ;  /* 0x0000000203107211 */ /* 0x000fe200078f60ff */
[----:B------:R-:W-:Y:S01]  /*4eb0*/  IMAD.MOV.U32 R17, RZ, RZ, 0x43300000 ;  /* 0x43300000ff117424 */ /* 0x000fe200078e00ff */
[----:B------:R-:W-:Y:S01]  /*4ec0*/  ISETP.GE.U32.AND P0, PT, R5, 0x3ff6a09f, PT ;  /* 0x3ff6a09f0500780c */ /* 0x000fe20003f06070 */
[----:B------:R-:W-:Y:S01]  /*4ed0*/  UMOV UR6, 0x80000000 ;  /* 0x8000000000067882 */ /* 0x000fe20000000000 */
[----:B------:R-:W-:-:S11]  /*4ee0*/  UMOV UR7, 0x43300000 ;  /* 0x4330000000077882 */ /* 0x000fd60000000000 */
[----:B------:R-:W-:Y:S01]  /*4ef0*/  @P0 VIADD R7, R5, 0xfff00000 ;  /* 0xfff0000005070836 */ /* 0x000fe20000000000 */
[----:B------:R-:W-:-:S04]  /*4f00*/  @P0 IADD3 R16, PT, PT, R16, 0x1, RZ ;  /* 0x0000000110100810 */ /* 0x000fc80007ffe0ff */
[----:B------:R-:W-:Y:S02]  /*4f10*/  @P0 MOV R5, R7 ;  /* 0x0000000700050202 */ /* 0x000fe40000000f00 */
[----:B------:R-:W-:-:S04]  /*4f20*/  LOP3.LUT R16, R16, 0x80000000, RZ, 0x3c, !PT ;  /* 0x8000000010107812 */ /* 0x000fc800078e3cff */
[C---:B------:R-:W-:Y:S02]  /*4f30*/  DADD R12, R4.reuse, 1 ;  /* 0x3ff00000040c7429 */ /* 0x040fe40000000000 */
[----:B------:R-:W-:-:S04]  /*4f40*/  DADD R4, R4, -1 ;  /* 0xbff0000004047429 */ /* 0x000fc80000000000 */
[----:B------:R-:W0:Y:S02]  /*4f50*/  MUFU.RCP64H R7, R13 ;  /* 0x0000000d00077308 */ /* 0x000e240000001800 */
[----:B0-----:R-:W-:-:S08]  /*4f60*/  DFMA R8, -R12, R6, 1 ;  /* 0x3ff000000c08742b */ /* 0x001fd00000000106 */
[----:B------:R-:W-:-:S08]  /*4f70*/  DFMA R8, R8, R8, R8 ;  /* 0x000000080808722b */ /* 0x000fd00000000008 */
[----:B------:R-:W-:-:S08]  /*4f80*/  DFMA R6, R6, R8, R6 ;  /* 0x000000080606722b */ /* 0x000fd00000000006 */
[----:B------:R-:W-:-:S08]  /*4f90*/  DMUL R8, R4, R6 ;  /* 0x0000000604087228 */ /* 0x000fd00000000000 */
[----:B------:R-:W-:-:S08]  /*4fa0*/  DFMA R8, R4, R6, R8 ;  /* 0x000000060408722b */ /* 0x000fd00000000008 */
[----:B------:R-:W-:Y:S02]  /*4fb0*/  DMUL R10, R8, R8 ;  /* 0x00000008080a7228 */ /* 0x000fe40000000000 */
[----:B------:R-:W-:-:S06]  /*4fc0*/  DADD R2, R4, -R8 ;  /* 0x0000000004027229 */ /* 0x000fcc0000000808 */
[----:B------:R-:W-:Y:S01]  /*4fd0*/  DFMA R12, R10, UR4, R14 ;  /* 0x000000040a0c7c2b */ /* 0x000fe2000800000e */
[----:B------:R-:W-:Y:S01]  /*4fe0*/  UMOV UR4, 0x9f02676f ;  /* 0x9f02676f00047882 */ /* 0x000fe20000000000 */
[----:B------:R-:W-:Y:S01]  /*4ff0*/  UMOV UR5, 0x3ef3b266 ;  /* 0x3ef3b26600057882 */ /* 0x000fe20000000000 */
[----:B------:R-:W-:Y:S02]  /*5000*/  DADD R14, R2, R2 ;  /* 0x00000000020e7229 */ /* 0x000fe40000000002 */
[----:B------:R-:W-:Y:S01]  /*5010*/  DADD R2, R16, -UR6 ;  /* 0x8000000610027e29 */ /* 0x000fe20008000000 */
[----:B------:R-:W-:Y:S01]  /*5020*/  UMOV UR6, 0xfefa39ef ;  /* 0xfefa39ef00067882 */ /* 0x000fe20000000000 */
[----:B------:R-:W-:Y:S01]  /*5030*/  UMOV UR7, 0x3fe62e42 ;  /* 0x3fe62e4200077882 */ /* 0x000fe20000000000 */
[----:B------:R-:W-:Y:S01]  /*5040*/  DFMA R12, R10, R12, UR4 ;  /* 0x000000040a0c7e2b */ /* 0x000fe2000800000c */
[----:B------:R-:W-:Y:S01]  /*5050*/  UMOV UR4, 0xa9ab0956 ;  /* 0xa9ab095600047882 */ /* 0x000fe20000000000 */
[----:B------:R-:W-:Y:S01]  /*5060*/  UMOV UR5, 0x3f1745cb ;  /* 0x3f1745cb00057882 */ /* 0x000fe20000000000 */
[----:B------:R-:W-:-:S02]  /*5070*/  DFMA R14, R4, -R8, R14 ;  /* 0x80000008040e722b */ /* 0x000fc4000000000e */
[----:B------:R-:W-:-:S03]  /*5080*/  DFMA R4, R2, UR6, R8 ;  /* 0x0000000602047c2b */ /* 0x000fc60008000008 */
[----:B------:R-:W-:Y:S01]  /*5090*/  DFMA R12, R10, R12, UR4 ;  /* 0x000000040a0c7e2b */ /* 0x000fe2000800000c */
[----:B------:R-:W-:Y:S01]  /*50a0*/  UMOV UR4, 0x2d1b5154 ;  /* 0x2d1b515400047882 */ /* 0x000fe20000000000 */
[----:B------:R-:W-:Y:S01]  /*50b0*/  UMOV UR5, 0x3f3c71c7 ;  /* 0x3f3c71c700057882 */ /* 0x000fe20000000000 */
[----:B------:R-:W-:-:S05]  /*50c0*/  DMUL R14, R6, R14 ;  /* 0x0000000e060e7228 */ /* 0x000fca0000000000 */
[----:B------:R-:W-:Y:S01]  /*50d0*/  DFMA R12, R10, R12, UR4 ;  /* 0x000000040a0c7e2b */ /* 0x000fe2000800000c */
[----:B------:R-:W-:Y:S01]  /*50e0*/  UMOV UR4, 0x923be72d ;  /* 0x923be72d00047882 */ /* 0x000fe20000000000 */
[----:B------:R-:W-:-:S06]  /*50f0*/  UMOV UR5, 0x3f624924 ;  /* 0x3f62492400057882 */ /* 0x000fcc0000000000 */
        /* <DEDUP_REMOVED lines=8> */
[----:B------:R-:W-:Y:S02]  /*5180*/  UMOV UR5, 0x3fe62e42 ;  /* 0x3fe62e4200057882 */ /* 0x000fe40000000000 */
[----:B------:R-:W-:Y:S01]  /*5190*/  DFMA R16, R2, -UR4, R4 ;  /* 0x8000000402107c2b */ /* 0x000fe20008000004 */
[----:B------:R-:W-:Y:S01]  /*51a0*/  UMOV UR4, 0x3b39803f ;  /* 0x3b39803f00047882 */ /* 0x000fe20000000000 */
[----:B------:R-:W-:Y:S02]  /*51b0*/  UMOV UR5, 0x3c7abc9e ;  /* 0x3c7abc9e00057882 */ /* 0x000fe40000000000 */
[----:B------:R-:W-:-:S04]  /*51c0*/  DMUL R12, R10, R12 ;  /* 0x0000000c0a0c7228 */ /* 0x000fc80000000000 */
[----:B------:R-:W-:-:S04]  /*51d0*/  DADD R16, -R8, R16 ;  /* 0x0000000008107229 */ /* 0x000fc80000000110 */
[----:B------:R-:W-:-:S08]  /*51e0*/  DFMA R12, R8, R12, R14 ;  /* 0x0000000c080c722b */ /* 0x000fd0000000000e */
[----:B------:R-:W-:-:S08]  /*51f0*/  DADD R12, R12, -R16 ;  /* 0x000000000c0c7229 */ /* 0x000fd00000000810 */
[----:B------:R-:W-:-:S08]  /*5200*/  DFMA R12, R2, UR4, R12 ;  /* 0x00000004020c7c2b */ /* 0x000fd0000800000c */
[----:B------:R-:W-:-:S06]  /*5210*/  DADD R12, R4, R12 ;  /* 0x00000000040c7229 */ /* 0x000fcc000000000c */
[----:B------:R0:W1:Y:S01]  /*5220*/  F2F.F32.F64 R3, R12 ;  /* 0x0000000c00037310 */ /* 0x0000620000301000 */
[----:B------:R-:W-:Y:S05]  /*5230*/  BRA `(.L_x_39) ;  /* 0x0000000c000c7947 */ /* 0x000fea0003800000 */
.L_x_56:
[----:B------:R-:W-:Y:S01]  /*5240*/  MOV R2, 0x0 ;  /* 0x0000000000027802 */ /* 0x000fe20000000f00 */
[----:B------:R-:W-:Y:S01]  /*5250*/  IMAD.MOV.U32 R3, RZ, RZ, 0x7ff00000 ;  /* 0x7ff00000ff037424 */ /* 0x000fe200078e00ff */
[----:B------:R-:W-:-:S05]  /*5260*/  LOP3.LUT P0, RZ, R7, 0x7fffffff, RZ, 0xc0, !PT ;  /* 0x7fffffff07ff7812 */ /* 0x000fca000780c0ff */
[----:B------:R-:W-:-:S10]  /*5270*/  DFMA R2, R6, R2, +INF ;  /* 0x7ff000000602742b */ /* 0x000fd40000000002 */
[----:B------:R-:W-:Y:S02]  /*5280*/  FSEL R3, R3, -QNAN , P0 ;  /* 0xfff0000003037808 */ /* 0x000fe40000000000 */
[----:B------:R-:W-:-:S04]  /*5290*/  FSEL R2, R2, RZ, P0 ;  /* 0x000000ff02027208 */ /* 0x000fc80000000000 */
[----:B------:R0:W1:Y:S01]  /*52a0*/  F2F.F32.F64 R3, R2 ;  /* 0x0000000200037310 */ /* 0x0000620000301000 */
[----:B------:R-:W-:Y:S05]  /*52b0*/  BRA `(.L_x_39) ;  /* 0x0000000800ec7947 */ /* 0x000fea0003800000 */
.L_x_52:
[----:B------:R-:W-:-:S09]  /*52c0*/  UISETP.NE.AND UP0, UPT, UR4, 0xc, UPT ;  /* 0x0000000c0400788c */ /* 0x000fd2000bf05270 */
[----:B------:R-:W-:Y:S05]  /*52d0*/  BRA.U !UP0, `(.L_x_57) ;  /* 0x0000000108407547 */ /* 0x000fea000b800000 */
[----:B------:R-:W-:-:S09]  /*52e0*/  UISETP.NE.AND UP0, UPT, UR4, 0xd, UPT ;  /* 0x0000000d0400788c */ /* 0x000fd2000bf05270 */
[----:B------:R-:W-:Y:S05]  /*52f0*/  BRA.U UP0, `(.L_x_38) ;  /* 0x0000000500207547 */ /* 0x000fea000b800000 */
[----:B-----5:R-:W-:Y:S01]  /*5300*/  IADD3 R2, PT, PT, R5, 0x1800000, RZ ;  /* 0x0180000005027810 */ /* 0x020fe20007ffe0ff */
[----:B------:R-:W-:Y:S03]  /*5310*/  BSSY.RECONVERGENT B1, `(.L_x_58) ;  /* 0x000000b000017945 */ /* 0x000fe60003800200 */
[----:B------:R-:W-:-:S04]  /*5320*/  LOP3.LUT R2, R2, 0x7f800000, RZ, 0xc0, !PT ;  /* 0x7f80000002027812 */ /* 0x000fc800078ec0ff */
[----:B------:R-:W-:-:S13]  /*5330*/  ISETP.GT.U32.AND P0, PT, R2, 0x1ffffff, PT ;  /* 0x01ffffff0200780c */ /* 0x000fda0003f04070 */
[----:B------:R-:W-:Y:S05]  /*5340*/  @P0 BRA `(.L_x_59) ;  /* 0x00000000000c0947 */ /* 0x000fea0003800000 */
[----:B------:R-:W-:-:S07]  /*5350*/  MOV R4, 0x5370 ;  /* 0x0000537000047802 */ /* 0x000fce0000000f00 */
[----:B------:R-:W-:Y:S05]  /*5360*/  CALL.REL.NOINC `($__internal_2_$__cuda_sm20_rcp_rn_f32_slowpath) ;  /* 0x0000001000f47944 */ /* 0x000fea0003c00000 */
[----:B------:R-:W-:Y:S05]  /*5370*/  BRA `(.L_x_60) ;  /* 0x0000000000107947 */ /* 0x000fea0003800000 */
.L_x_59:
[----:B------:R-:W0:Y:S02]  /*5380*/  MUFU.RCP R2, R5 ;  /* 0x0000000500027308 */ /* 0x000e240000001000 */
[----:B0-----:R-:W-:-:S04]  /*5390*/  FFMA R3, R5, R2, -1 ;  /* 0xbf80000005037423 */ /* 0x001fc80000000002 */
[----:B------:R-:W-:-:S04]  /*53a0*/  FADD.FTZ R3, -R3, -RZ ;  /* 0x800000ff03037221 */ /* 0x000fc80000010100 */
[----:B------:R-:W-:-:S07]  /*53b0*/  FFMA R3, R2, R3, R2 ;  /* 0x0000000302037223 */ /* 0x000fce0000000002 */
.L_x_60:
[----:B------:R-:W-:Y:S05]  /*53c0*/  BSYNC.RECONVERGENT B1 ;  /* 0x0000000000017941 */ /* 0x000fea0003800200 */
.L_x_58:
[----:B------:R-:W-:Y:S05]  /*53d0*/  BRA `(.L_x_39) ;  /* 0x0000000800a47947 */ /* 0x000fea0003800000 */
.L_x_57:
[----:B------:R-:W-:Y:S01]  /*53e0*/  IMAD.MOV.U32 R2, RZ, RZ, 0x3bbb989d ;  /* 0x3bbb989dff027424 */ /* 0x000fe200078e00ff */
[----:B------:R-:W-:-:S03]  /*53f0*/  MOV R3, 0x437c0000 ;  /* 0x437c000000037802 */ /* 0x000fc60000000f00 */
[----:B-----5:R-:W-:-:S04]  /*5400*/  FFMA.SAT R2, R5, R2, 0.5 ;  /* 0x3f00000005027423 */ /* 0x020fc80000002002 */
[----:B------:R-:W-:-:S04]  /*5410*/  FFMA.RM R2, R2, R3, 12582913 ;  /* 0x4b40000102027423 */ /* 0x000fc80000004003 */
[C---:B------:R-:W-:Y:S01]  /*5420*/  FADD R4, R2.reuse, -12583039 ;  /* 0xcb40007f02047421 */ /* 0x040fe20000000000 */
[----:B------:R-:W-:-:S03]  /*5430*/  IMAD.SHL.U32 R2, R2, 0x800000, RZ ;  /* 0x0080000002027824 */ /* 0x000fc600078e00ff */
[----:B------:R-:W-:-:S04]  /*5440*/  FFMA R4, R5, 1.4426950216293334961, -R4 ;  /* 0x3fb8aa3b05047823 */ /* 0x000fc80000000804 */
[----:B------:R-:W-:-:S04]  /*5450*/  FFMA R4, R5, 1.925963033500011079e-08, R4 ;  /* 0x32a5706005047823 */ /* 0x000fc80000000004 */
[----:B------:R-:W0:Y:S02]  /*5460*/  MUFU.EX2 R3, R4 ;  /* 0x0000000400037308 */ /* 0x000e240000000800 */
[----:B0-----:R-:W-:Y:S01]  /*5470*/  FMUL R3, R2, R3 ;  /* 0x0000000302037220 */ /* 0x001fe20000400000 */
[----:B------:R-:W-:Y:S06]  /*5480*/  BRA `(.L_x_39) ;  /* 0x0000000800787947 */ /* 0x000fec0003800000 */
.L_x_51:
[----:B------:R-:W-:-:S09]  /*5490*/  UISETP.GT.AND UP0, UPT, UR4, 0xf, UPT ;  /* 0x0000000f0400788c */ /* 0x000fd2000bf04270 */
[----:B------:R-:W-:Y:S05]  /*54a0*/  BRA.U UP0, `(.L_x_61) ;  /* 0x0000000100947547 */ /* 0x000fea000b800000 */
[----:B------:R-:W-:-:S09]  /*54b0*/  UISETP.NE.AND UP0, UPT, UR4, 0xe, UPT ;  /* 0x0000000e0400788c */ /* 0x000fd2000bf05270 */
[----:B------:R-:W-:Y:S05]  /*54c0*/  BRA.U !UP0, `(.L_x_62) ;  /* 0x0000000108307547 */ /* 0x000fea000b800000 */
[----:B------:R-:W-:-:S09]  /*54d0*/  UISETP.NE.AND UP0, UPT, UR4, 0xf, UPT ;  /* 0x0000000f0400788c */ /* 0x000fd2000bf05270 */
[----:B------:R-:W-:Y:S05]  /*54e0*/  BRA.U UP0, `(.L_x_38) ;  /* 0x0000000100a47547 */ /* 0x000fea000b800000 */
[C-C-:B-----5:R-:W-:Y:S01]  /*54f0*/  FADD R6, -R5.reuse, R4.reuse ;  /* 0x0000000405067221 */ /* 0x160fe20000000100 */
[----:B------:R-:W-:Y:S01]  /*5500*/  FADD R2, R5, -R4 ;  /* 0x8000000405027221 */ /* 0x000fe20000000000 */
[----:B------:R-:W-:Y:S01]  /*5510*/  UMOV UR4, 0x47ae147b ;  /* 0x47ae147b00047882 */ /* 0x000fe20000000000 */
[----:B------:R-:W-:-:S03]  /*5520*/  UMOV UR5, 0x3f847ae1 ;  /* 0x3f847ae100057882 */ /* 0x000fc60000000000 */
[----:B------:R-:W0:Y:S08]  /*5530*/  F2F.F64.F32 R6, R6 ;  /* 0x0000000600067310 */ /* 0x000e300000201800 */
[----:B------:R-:W1:Y:S01]  /*5540*/  F2F.F64.F32 R2, R2 ;  /* 0x0000000200027310 */ /* 0x000e620000201800 */
[----:B0-----:R-:W-:-:S06]  /*5550*/  DSETP.GEU.AND P0, PT, R6, UR4, PT ;  /* 0x0000000406007e2a */ /* 0x001fcc000bf0e000 */
[----:B-1----:R-:W-:-:S06]  /*5560*/  DSETP.LT.AND P0, PT, R2, UR4, !P0 ;  /* 0x0000000402007e2a */ /* 0x002fcc000c701000 */
[----:B------:R-:W-:Y:S01]  /*5570*/  FSEL R3, RZ, 1, !P0 ;  /* 0x3f800000ff037808 */ /* 0x000fe20004000000 */
[----:B------:R-:W-:Y:S07]  /*5580*/  BRA `(.L_x_39) ;  /* 0x0000000800387947 */ /* 0x000fee0003800000 */
.L_x_62:
[----:B-----5:R-:W-:Y:S01]  /*5590*/  FMUL R10, R5, R5 ;  /* 0x00000005050a7220 */ /* 0x020fe20000400000 */
[----:B------:R-:W-:Y:S05]  /*55a0*/  BSSY.RECONVERGENT B1, `(.L_x_63) ;  /* 0x0000011000017945 */ /* 0x000fea0003800200 */
[----:B------:R-:W0:Y:S08]  /*55b0*/  F2F.F64.F32 R10, R10 ;  /* 0x0000000a000a7310 */ /* 0x000e300000201800 */
[----:B0-----:R-:W0:Y:S01]  /*55c0*/  MUFU.RCP64H R3, R11 ;  /* 0x0000000b00037308 */ /* 0x001e220000001800 */
[----:B------:R-:W-:-:S04]  /*55d0*/  IADD3 R2, PT, PT, R11, 0x300402, RZ ;  /* 0x003004020b027810 */ /* 0x000fc80007ffe0ff */
[----:B------:R-:W-:Y:S02]  /*55e0*/  FSETP.GEU.AND P0, PT, |R2|, 5.8789094863358348022e-39, PT ;  /* 0x004004020200780b */ /* 0x000fe40003f0e200 */
        /* <DEDUP_REMOVED lines=8> */
[----:B------:R-:W-:-:S03]  /*5670*/  MOV R7, R11 ;  /* 0x0000000b00077202 */ /* 0x000fc60000000f00 */
[----:B------:R-:W-:Y:S01]  /*5680*/  VIADD R10, R2, 0xfff00000 ;  /* 0xfff00000020a7836 */ /* 0x000fe20000000000 */
[----:B------:R-:W-:-:S07]  /*5690*/  MOV R2, 0x56b0 ;  /* 0x000056b000027802 */ /* 0x000fce0000000f00 */
[----:B------:R-:W-:Y:S05]  /*56a0*/  CALL.REL.NOINC `($__internal_0_$__cuda_sm20_dblrcp_rn_slowpath_v3) ;  /* 0x0000000800047944 */ /* 0x000fea0003c00000 */
.L_x_64:
[----:B------:R-:W-:Y:S05]  /*56b0*/  BSYNC.RECONVERGENT B1 ;  /* 0x0000000000017941 */ /* 0x000fea0003800200 */
.L_x_63:
[----:B------:R-:W0:Y:S02]  /*56c0*/  F2F.F64.F32 R4, R4 ;  /* 0x0000000400047310 */ /* 0x000e240000201800 */
[----:B0-----:R-:W-:-:S06]  /*56d0*/  DMUL R6, R6, -R4 ;  /* 0x8000000406067228 */ /* 0x001fcc0000000000 */
[----:B------:R4:W0:Y:S01]  /*56e0*/  F2F.F32.F64 R3, R6 ;  /* 0x0000000600037310 */ /* 0x0008220000301000 */
[----:B------:R-:W-:Y:S05]  /*56f0*/  BRA `(.L_x_39) ;  /* 0x0000000400dc7947 */ /* 0x000fea0003800000 */
.L_x_61:
[----:B------:R-:W-:-:S09]  /*5700*/  UISETP.NE.AND UP0, UPT, UR4, 0x10, UPT ;  /* 0x000000100400788c */ /* 0x000fd2000bf05270 */
[----:B------:R-:W-:Y:S05]  /*5710*/  BRA.U !UP0, `(.L_x_65) ;  /* 0x0000000508cc7547 */ /* 0x000fea000b800000 */
[----:B------:R-:W-:Y:S01]  /*5720*/  UISETP.NE.AND UP0, UPT, UR4, 0x11, UPT ;  /* 0x000000110400788c */ /* 0x000fe2000bf05270 */
[----:B------:R-:W-:-:S08]  /*5730*/  MOV R3, 0x3f800000 ;  /* 0x3f80000000037802 */ /* 0x000fd00000000f00 */
[----:B------:R-:W-:Y:S05]  /*5740*/  BRA.U !UP0, `(.L_x_66) ;  /* 0x0000000108587547 */ /* 0x000fea000b800000 */
[----:B------:R-:W-:Y:S01]  /*5750*/  UISETP.NE.AND UP0, UPT, UR4, 0x12, UPT ;  /* 0x000000120400788c */ /* 0x000fe2000bf05270 */
[----:B------:R-:W-:-:S08]  /*5760*/  IMAD.MOV.U32 R3, RZ, RZ, 0x3f800000 ;  /* 0x3f800000ff037424 */ /* 0x000fd000078e00ff */
[----:B------:R-:W-:Y:S05]  /*5770*/  BRA.U !UP0, `(.L_x_67) ;  /* 0x0000000108087547 */ /* 0x000fea000b800000 */
.L_x_38:
[----:B-----5:R-:W-:Y:S01]  /*5780*/  FADD R3, R5, R4 ;  /* 0x0000000405037221 */ /* 0x020fe20000000000 */
[----:B------:R-:W-:Y:S06]  /*5790*/  BRA `(.L_x_39) ;  /* 0x0000000400b47947 */ /* 0x000fec0003800000 */
.L_x_67:
[C---:B-----5:R-:W-:Y:S01]  /*57a0*/  FMUL R2, |R5|.reuse, 2.8853900432586669922 ;  /* 0x4038aa3b05027820 */ /* 0x060fe20000400200 */
[----:B------:R-:W-:Y:S02]  /*57b0*/  HFMA2 R6, -RZ, RZ, 1.125, -9232 ;  /* 0x3c80f082ff067431 */ /* 0x000fe400000001ff */
[C---:B------:R-:W-:Y:S01]  /*57c0*/  FMUL R9, R5.reuse, R5 ;  /* 0x0000000505097220 */ /* 0x040fe20000400000 */
[C---:B------:R-:W-:Y:S02]  /*57d0*/  FSETP.GE.AND P1, PT, |R5|.reuse, 0.60000002384185791016, PT ;  /* 0x3f19999a0500780b */ /* 0x040fe40003f26200 */
[----:B------:R-:W-:Y:S01]  /*57e0*/  FSETP.GE.AND P0, PT, |R5|, 9.010913848876953125, PT ;  /* 0x41102cb40500780b */ /* 0x000fe20003f06200 */
[----:B------:R-:W0:Y:S01]  /*57f0*/  MUFU.EX2 R2, R2 ;  /* 0x0000000200027308 */ /* 0x000e220000000800 */
[----:B------:R-:W-:-:S04]  /*5800*/  FFMA R6, R9, R6, -0.052303962409496307373 ;  /* 0xbd563cae09067423 */ /* 0x000fc80000000006 */
[----:B------:R-:W-:Y:S01]  /*5810*/  FFMA R7, R6, R9, 0.1331529766321182251 ;  /* 0x3e08594106077423 */ /* 0x000fe20000000009 */
[----:B0-----:R-:W-:-:S03]  /*5820*/  FADD R4, R2, 1 ;  /* 0x3f80000002047421 */ /* 0x001fc60000000000 */
[----:B------:R-:W-:-:S04]  /*5830*/  FFMA R2, R7, R9, -0.33332768082618713379 ;  /* 0xbeaaa9ed07027423 */ /* 0x000fc80000000009 */
[----:B------:R-:W-:Y:S01]  /*5840*/  FFMA R2, R2, R9, RZ ;  /* 0x0000000902027223 */ /* 0x000fe200000000ff */
[----:B------:R-:W0:Y:S02]  /*5850*/  MUFU.RCP R4, R4 ;  /* 0x0000000400047308 */ /* 0x000e240000001000 */
[----:B0-----:R-:W-:-:S05]  /*5860*/  FFMA R3, R4, -2, R3 ;  /* 0xc000000004037823 */ /* 0x001fca0000000003 */
[----:B------:R-:W-:-:S04]  /*5870*/  FSEL R6, R3, 1, !P0 ;  /* 0x3f80000003067808 */ /* 0x000fc80004000000 */
[--C-:B------:R-:W-:Y:S01]  /*5880*/  LOP3.LUT R3, R6, 0x80000000, R5.reuse, 0xb8, !PT ;  /* 0x8000000006037812 */ /* 0x100fe200078eb805 */
[----:B------:R-:W-:Y:S01]  /*5890*/  @!P1 FFMA R3, R5, R2, R5 ;  /* 0x0000000205039223 */ /* 0x000fe20000000005 */
[----:B------:R-:W-:Y:S06]  /*58a0*/  BRA `(.L_x_39) ;  /* 0x0000000400707947 */ /* 0x000fec0003800000 */
.L_x_66:
[C---:B-----5:R-:W-:Y:S01]  /*58b0*/  FMUL R2, |R5|.reuse, 16777216 ;  /* 0x4b80000005027820 */ /* 0x060fe20000400200 */
[----:B------:R-:W-:Y:S01]  /*58c0*/  FSETP.GEU.AND P0, PT, |R5|, 1.175494350822287508e-38, PT ;  /* 0x008000000500780b */ /* 0x000fe20003f0e200 */
[----:B------:R-:W-:-:S03]  /*58d0*/  IMAD.MOV.U32 R12, RZ, RZ, 0x3a2c32e4 ;  /* 0x3a2c32e4ff0c7424 */ /* 0x000fc600078e00ff */
[----:B------:R-:W-:-:S05]  /*58e0*/  FSEL R2, R2, |R5|, !P0 ;  /* 0x4000000502027208 */ /* 0x000fca0004000000 */
[----:B------:R-:W-:-:S05]  /*58f0*/  VIADD R6, R2, 0xc0cafb0d ;  /* 0xc0cafb0d02067836 */ /* 0x000fca0000000000 */
[----:B------:R-:W-:-:S04]  /*5900*/  LOP3.LUT R7, R6, 0xff800000, RZ, 0xc0, !PT ;  /* 0xff80000006077812 */ /* 0x000fc800078ec0ff */
[-C--:B------:R-:W-:Y:S02]  /*5910*/  IADD3 R2, PT, PT, R2, -R7.reuse, RZ ;  /* 0x8000000702027210 */ /* 0x080fe40007ffe0ff */
[----:B------:R-:W-:-:S03]  /*5920*/  I2FP.F32.S32 R7, R7 ;  /* 0x0000000700077245 */ /* 0x000fc60000201400 */
[C---:B------:R-:W-:Y:S01]  /*5930*/  FADD R8, R2.reuse, 1 ;  /* 0x3f80000002087421 */ /* 0x040fe20000000000 */
[----:B------:R-:W-:Y:S01]  /*5940*/  FADD R6, R2, -1 ;  /* 0xbf80000002067421 */ /* 0x000fe20000000000 */
[----:B------:R-:W-:-:S03]  /*5950*/  FSEL R2, RZ, -24, P0 ;  /* 0xc1c00000ff027808 */ /* 0x000fc60000000000 */
[----:B------:R-:W-:Y:S01]  /*5960*/  FADD R9, R6, R6 ;  /* 0x0000000606097221 */ /* 0x000fe20000000000 */
[----:B------:R-:W0:Y:S01]  /*5970*/  MUFU.RCP R8, R8 ;  /* 0x0000000800087308 */ /* 0x000e220000001000 */
[----:B------:R-:W-:Y:S02]  /*5980*/  FFMA R2, R7, 1.1920928955078125e-07, R2 ;  /* 0x3400000007027823 */ /* 0x000fe40000000002 */
[----:B0-----:R-:W-:-:S04]  /*5990*/  FMUL R9, R8, R9 ;  /* 0x0000000908097220 */ /* 0x001fc80000400000 */
[----:B------:R-:W-:Y:S01]  /*59a0*/  FADD R10, R6, -R9 ;  /* 0x80000009060a7221 */ /* 0x000fe20000000000 */
[CC--:B------:R-:W-:Y:S01]  /*59b0*/  FMUL R7, R9.reuse, R9.reuse ;  /* 0x0000000909077220 */ /* 0x0c0fe20000400000 */
[----:B------:R-:W-:Y:S02]  /*59c0*/  FFMA R13, R9, 1.4426950216293334961, R2 ;  /* 0x3fb8aa3b090d7823 */ /* 0x000fe40000000002 */
[----:B------:R-:W-:Y:S01]  /*59d0*/  FADD R11, R10, R10 ;  /* 0x0000000a0a0b7221 */ /* 0x000fe20000000000 */
[C---:B------:R-:W-:Y:S01]  /*59e0*/  FFMA R10, R7.reuse, R12, 0.0032181653659790754318 ;  /* 0x3b52e7db070a7423 */ /* 0x040fe2000000000c */
[----:B------:R-:W-:Y:S02]  /*59f0*/  FADD R2, R2, -R13 ;  /* 0x8000000d02027221 */ /* 0x000fe40000000000 */
[----:B------:R-:W-:Y:S01]  /*5a00*/  FFMA R11, R6, -R9, R11 ;  /* 0x80000009060b7223 */ /* 0x000fe2000000000b */
[----:B------:R-:W-:Y:S01]  /*5a10*/  FFMA R10, R7, R10, 0.018033718690276145935 ;  /* 0x3c93bb73070a7423 */ /* 0x000fe2000000000a */
[----:B------:R-:W-:-:S02]  /*5a20*/  FFMA R2, R9, 1.4426950216293334961, R2 ;  /* 0x3fb8aa3b09027823 */ /* 0x000fc40000000002 */
[----:B------:R-:W-:Y:S01]  /*5a30*/  FMUL R11, R8, R11 ;  /* 0x0000000b080b7220 */ /* 0x000fe20000400000 */
[----:B------:R-:W-:-:S03]  /*5a40*/  FFMA R10, R7, R10, 0.12022458761930465698 ;  /* 0x3df6384f070a7423 */ /* 0x000fc6000000000a */
[----:B------:R-:W-:Y:S01]  /*5a50*/  FFMA R2, R11, 1.4426950216293334961, R2 ;  /* 0x3fb8aa3b0b027823 */ /* 0x000fe20000000002 */
[----:B------:R-:W-:-:S03]  /*5a60*/  FMUL R10, R7, R10 ;  /* 0x0000000a070a7220 */ /* 0x000fc60000400000 */
[----:B------:R-:W-:Y:S01]  /*5a70*/  FFMA R2, R9, 1.9251366722983220825e-08, R2 ;  /* 0x32a55e3409027823 */ /* 0x000fe20000000002 */
[----:B------:R-:W-:-:S04]  /*5a80*/  FMUL R6, R10, 3 ;  /* 0x404000000a067820 */ /* 0x000fc80000400000 */
[----:B------:R-:W-:-:S04]  /*5a90*/  FFMA R11, R11, R6, R2 ;  /* 0x000000060b0b7223 */ /* 0x000fc80000000002 */
[----:B------:R-:W-:Y:S01]  /*5aa0*/  FFMA R10, R9, R10, R11 ;  /* 0x0000000a090a7223 */ /* 0x000fe2000000000b */
[----:B------:R-:W-:-:S03]  /*5ab0*/  MOV R11, 0x391fcb8e ;  /* 0x391fcb8e000b7802 */ /* 0x000fc60000000f00 */
[----:B------:R-:W-:-:S04]  /*5ac0*/  FADD R7, R13, R10 ;  /* 0x0000000a0d077221 */ /* 0x000fc80000000000 */
[----:B------:R-:W-:Y:S01]  /*5ad0*/  FMUL R9, R4, R7 ;  /* 0x0000000704097220 */ /* 0x000fe20000400000 */
[----:B------:R-:W-:-:S03]  /*5ae0*/  FADD R13, -R13, R7 ;  /* 0x000000070d0d7221 */ /* 0x000fc60000000100 */
[----:B------:R-:W0:Y:S01]  /*5af0*/  FRND R6, R9 ;  /* 0x0000000900067307 */ /* 0x000e220000201000 */
[----:B------:R-:W-:Y:S01]  /*5b00*/  FADD R13, R10, -R13 ;  /* 0x8000000d0a0d7221 */ /* 0x000fe20000000000 */
[C---:B------:R-:W-:Y:S01]  /*5b10*/  FFMA R2, R4.reuse, R7, -R9 ;  /* 0x0000000704027223 */ /* 0x040fe20000000809 */
[C---:B------:R-:W-:Y:S02]  /*5b20*/  FSETP.GT.AND P1, PT, |R9|.reuse, 152, PT ;  /* 0x431800000900780b */ /* 0x040fe40003f24200 */
[C---:B------:R-:W-:Y:S01]  /*5b30*/  FSETP.GEU.AND P2, PT, R9.reuse, RZ, PT ;  /* 0x000000ff0900720b */ /* 0x040fe20003f4e000 */
[----:B------:R-:W-:Y:S02]  /*5b40*/  FFMA R2, R4, R13, R2 ;  /* 0x0000000d04027223 */ /* 0x000fe40000000002 */
[----:B------:R-:W1:Y:S01]  /*5b50*/  F2I.NTZ R8, R9 ;  /* 0x0000000900087305 */ /* 0x000e620000203100 */
[----:B0-----:R-:W-:Y:S01]  /*5b60*/  FADD R7, R9, -R6 ;  /* 0x8000000609077221 */ /* 0x001fe20000000000 */
[----:B------:R-:W-:-:S03]  /*5b70*/  FSETP.GT.AND P0, PT, R6, RZ, PT ;  /* 0x000000ff0600720b */ /* 0x000fc60003f04000 */
[----:B------:R-:W-:-:S04]  /*5b80*/  FADD R2, R2, R7 ;  /* 0x0000000702027221 */ /* 0x000fc80000000000 */
[----:B------:R-:W-:Y:S01]  /*5b90*/  FFMA R7, R2, R11, 0.0013391353422775864601 ;  /* 0x3aaf85ed02077423 */ /* 0x000fe2000000000b */
[----:B------:R-:W-:Y:S02]  /*5ba0*/  SEL R11, RZ, 0x83000000, P0 ;  /* 0x83000000ff0b7807 */ /* 0x000fe40000000000 */
[----:B------:R-:W-:Y:S01]  /*5bb0*/  FSETP.NEU.AND P0, PT, R4, RZ, PT ;  /* 0x000000ff0400720b */ /* 0x000fe20003f0d000 */
[C---:B------:R-:W-:Y:S02]  /*5bc0*/  FFMA R7, R2.reuse, R7, 0.0096188392490148544312 ;  /* 0x3c1d985602077423 */ /* 0x040fe40000000007 */
[----:B------:R-:W-:Y:S01]  /*5bd0*/  VIADD R6, R11, 0x7f000000 ;  /* 0x7f0000000b067836 */ /* 0x000fe20000000000 */
[----:B------:R-:W-:Y:S01]  /*5be0*/  FSETP.EQ.OR P0, PT, R5, 1, !P0 ;  /* 0x3f8000000500780b */ /* 0x000fe20004702400 */
[----:B------:R-:W-:Y:S01]  /*5bf0*/  FFMA R7, R2, R7, 0.055503588169813156128 ;  /* 0x3d6357bb02077423 */ /* 0x000fe20000000007 */
[----:B-1----:R-:W-:-:S03]  /*5c00*/  LEA R11, R8, -R11, 0x17 ;  /* 0x8000000b080b7211 */ /* 0x002fc600078eb8ff */
[----:B------:R-:W-:-:S04]  /*5c10*/  FFMA R7, R2, R7, 0.24022644758224487305 ;  /* 0x3e75fdec02077423 */ /* 0x000fc80000000007 */
[----:B------:R-:W-:-:S04]  /*5c20*/  FFMA R7, R2, R7, 0.69314718246459960938 ;  /* 0x3f31721802077423 */ /* 0x000fc80000000007 */
[----:B------:R-:W-:-:S04]  /*5c30*/  FFMA R7, R2, R7, 1 ;  /* 0x3f80000002077423 */ /* 0x000fc80000000007 */
[----:B------:R-:W-:-:S04]  /*5c40*/  FMUL R6, R7, R6 ;  /* 0x0000000607067220 */ /* 0x000fc80000400000 */
[----:B------:R-:W-:Y:S01]  /*5c50*/  FMUL R11, R6, R11 ;  /* 0x0000000b060b7220 */ /* 0x000fe20000400000 */
[----:B------:R-:W-:Y:S01]  /*5c60*/  @P1 FSEL R11, RZ, +INF , !P2 ;  /* 0x7f800000ff0b1808 */ /* 0x000fe20005000000 */
[----:B------:R-:W-:Y:S06]  /*5c70*/  @P0 BRA `(.L_x_39) ;  /* 0x00000000007c0947 */ /* 0x000fec0003800000 */
[----:B------:R-:W-:-:S04]  /*5c80*/  FSETP.NAN.AND P0, PT, |R4|, |R4|, PT ;  /* 0x400000040400720b */ /* 0x000fc80003f08200 */
[----:B------:R-:W-:-:S13]  /*5c90*/  FSETP.NUM.AND P0, PT, |R5|, |R5|, !P0 ;  /* 0x400000050500720b */ /* 0x000fda0004707200 */
[----:B------:R-:W-:Y:S01]  /*5ca0*/  @!P0 FADD R3, R5, R4 ;  /* 0x0000000405038221 */ /* 0x000fe20000000000 */
[----:B------:R-:W-:Y:S06]  /*5cb0*/  @!P0 BRA `(.L_x_39) ;  /* 0x00000000006c8947 */ /* 0x000fec0003800000 */
[----:B------:R-:W-:Y:S01]  /*5cc0*/  FMUL R6, R4, 0.5 ;  /* 0x3f00000004067820 */ /* 0x000fe20000400000 */
[----:B------:R-:W-:-:S04]  /*5cd0*/  FSETP.NEU.AND P0, PT, |R5|, +INF , PT ;  /* 0x7f8000000500780b */ /* 0x000fc80003f0d200 */
[----:B------:R-:W-:Y:S01]  /*5ce0*/  FSETP.NEU.AND P0, PT, R5, RZ, P0 ;  /* 0x000000ff0500720b */ /* 0x000fe2000070d000 */
[----:B------:R-:W0:Y:S03]  /*5cf0*/  FRND.TRUNC R6, R6 ;  /* 0x0000000600067307 */ /* 0x000e26000020d000 */
[----:B------:R-:W-:-:S09]  /*5d00*/  FSETP.GEU.OR P1, PT, R4, RZ, P0 ;  /* 0x000000ff0400720b */ /* 0x000fd2000072e400 */
[----:B------:R-:W-:Y:S01]  /*5d10*/  @!P0 FADD R2, R5, R5 ;  /* 0x0000000505028221 */ /* 0x000fe20000000000 */
[----:B0-----:R-:W-:-:S04]  /*5d20*/  FADD R7, R6, R6 ;  /* 0x0000000606077221 */ /* 0x001fc80000000000 */
[----:B------:R-:W-:Y:S01]  /*5d30*/  @!P1 LOP3.LUT R2, R2, 0x7f800000, RZ, 0x3c, !PT ;  /* 0x7f80000002029812 */ /* 0x000fe200078e3cff */
[----:B------:R-:W-:-:S05]  /*5d40*/  FADD R7, R4, -R7 ;  /* 0x8000000704077221 */ /* 0x000fca0000000000 */
[----:B------:R-:W-:-:S13]  /*5d50*/  FSETP.NEU.AND P2, PT, |R7|, 1, !P0 ;  /* 0x3f8000000700780b */ /* 0x000fda000474d200 */
[----:B------:R-:W-:-:S05]  /*5d60*/  @P2 LOP3.LUT R2, R2, 0x7fffffff, RZ, 0xc0, !PT ;  /* 0x7fffffff02022812 */ /* 0x000fca00078ec0ff */
[----:B------:R-:W-:Y:S01]  /*5d70*/  @!P0 IMAD.MOV.U32 R3, RZ, RZ, R2 ;  /* 0x000000ffff038224 */ /* 0x000fe200078e0002 */
[----:B------:R-:W-:Y:S06]  /*5d80*/  @!P0 BRA `(.L_x_39) ;  /* 0x0000000000388947 */ /* 0x000fec0003800000 */
[----:B------:R-:W-:Y:S02]  /*5d90*/  FSETP.NEU.AND P0, PT, |R4|, +INF , PT ;  /* 0x7f8000000400780b */ /* 0x000fe40003f0d200 */
[----:B------:R-:W-:-:S13]  /*5da0*/  FSETP.EQ.AND P1, PT, R5, -1, PT ;  /* 0xbf8000000500780b */ /* 0x000fda0003f22000 */
[----:B------:R-:W-:Y:S05]  /*5db0*/  @!P0 BRA P1, `(.L_x_39) ;  /* 0x00000000002c8947 */ /* 0x000fea0000800000 */
[----:B------:R-:W-:Y:S02]  /*5dc0*/  FSETP.GEU.AND P0, PT, R5, RZ, PT ;  /* 0x000000ff0500720b */ /* 0x000fe40003f0e000 */
[----:B------:R-:W-:-:S11]  /*5dd0*/  MOV R3, R11 ;  /* 0x0000000b00037202 */ /* 0x000fd60000000f00 */
[----:B------:R-:W-:Y:S05]  /*5de0*/  @P0 BRA `(.L_x_39) ;  /* 0x0000000000200947 */ /* 0x000fea0003800000 */
[----:B------:R-:W0:Y:S01]  /*5df0*/  FRND.FLOOR R3, R4 ;  /* 0x0000000400037307 */ /* 0x000e220000205000 */
[----:B------:R-:W-:Y:S02]  /*5e00*/  FSETP.NEU.AND P1, PT, |R7|, 1, PT ;  /* 0x3f8000000700780b */ /* 0x000fe40003f2d200 */
[----:B0-----:R-:W-:Y:S02]  /*5e10*/  FSETP.NEU.AND P0, PT, R4, R3, PT ;  /* 0x000000030400720b */ /* 0x001fe40003f0d000 */
[----:B------:R-:W-:-:S04]  /*5e20*/  FSEL R3, R11, -R11, P1 ;  /* 0x8000000b0b037208 */ /* 0x000fc80000800000 */
[----:B------:R-:W-:Y:S01]  /*5e30*/  FSEL R3, R3, +QNAN , !P0 ;  /* 0x7fffffff03037808 */ /* 0x000fe20004000000 */
[----:B------:R-:W-:Y:S06]  /*5e40*/  BRA `(.L_x_39) ;  /* 0x0000000000087947 */ /* 0x000fec0003800000 */
.L_x_65:
[----:B-----5:R-:W-:-:S04]  /*5e50*/  FSETP.GT.AND P0, PT, R5, R4, PT ;  /* 0x000000040500720b */ /* 0x020fc80003f04000 */
[----:B------:R-:W-:-:S09]  /*5e60*/  FSEL R3, R5, R4, P0 ;  /* 0x0000000405037208 */ /* 0x000fd20000000000 */
.L_x_39:
[----:B------:R-:W-:Y:S05]  /*5e70*/  BSYNC.RECONVERGENT B0 ;  /* 0x0000000000007941 */ /* 0x000fea0003800200 */
.L_x_33:
[----:B0-----:R-:W0:Y:S02]  /*5e80*/  LDC.64 R4, c[0x0][0x380] ;  /* 0x0000e000ff047b82 */ /* 0x001e240000000a00 */
[----:B0-----:R-:W-:-:S05]  /*5e90*/  IMAD.WIDE R4, R0, 0x4, R4 ;  /* 0x0000000400047825 */ /* 0x001fca00078e0204 */
[----:B-1-3--:R-:W-:Y:S01]  /*5ea0*/  STG.E desc[UR8][R4.64], R3 ;  /* 0x0000000304007986 */ /* 0x00afe2000c101908 */
[----:B------:R-:W-:Y:S05]  /*5eb0*/  EXIT ;  /* 0x000000000000794d */ /* 0x000fea0003800000 */
        .weak           $__internal_0_$__cuda_sm20_dblrcp_rn_slowpath_v3
        .type           $__internal_0_$__cuda_sm20_dblrcp_rn_slowpath_v3,@function
        .size           $__internal_0_$__cuda_sm20_dblrcp_rn_slowpath_v3,($__internal_1_$__cuda_sm20_div_rn_f64_full - $__internal_0_$__cuda_sm20_dblrcp_rn_slowpath_v3)
$__internal_0_$__cuda_sm20_dblrcp_rn_slowpath_v3:
[----:B------:R-:W-:Y:S01]  /*5ec0*/  DSETP.GTU.AND P0, PT, |R6|, +INF , PT ;  /* 0x7ff000000600742a */ /* 0x000fe20003f0c200 */
[----:B------:R-:W-:-:S13]  /*5ed0*/  BSSY.RECONVERGENT B3, `(.L_x_68) ;  /* 0x0000023000037945 */ /* 0x000fda0003800200 */
[----:B------:R-:W-:Y:S05]  /*5ee0*/  @P0 BRA `(.L_x_69) ;  /* 0x00000000007c0947 */ /* 0x000fea0003800000 */
[----:B------:R-:W-:-:S05]  /*5ef0*/  LOP3.LUT R5, R7, 0x7fffffff, RZ, 0xc0, !PT ;  /* 0x7fffffff07057812 */ /* 0x000fca00078ec0ff */
[----:B------:R-:W-:-:S05]  /*5f00*/  VIADD R3, R5, 0xffffffff ;  /* 0xffffffff05037836 */ /* 0x000fca0000000000 */
[----:B------:R-:W-:-:S13]  /*5f10*/  ISETP.GE.U32.AND P0, PT, R3, 0x7fefffff, PT ;  /* 0x7fefffff0300780c */ /* 0x000fda0003f06070 */
[----:B------:R-:W-:Y:S02]  /*5f20*/  @P0 LOP3.LUT R9, R7, 0x7ff00000, RZ, 0x3c, !PT ;  /* 0x7ff0000007090812 */ /* 0x000fe400078e3cff */
[----:B------:R-:W-:Y:S01]  /*5f30*/  @P0 MOV R8, RZ ;  /* 0x000000ff00080202 */ /* 0x000fe20000000f00 */
[----:B------:R-:W-:Y:S06]  /*5f40*/  @P0 BRA `(.L_x_70) ;  /* 0x00000000006c0947 */ /* 0x000fec0003800000 */
[----:B------:R-:W-:-:S13]  /*5f50*/  ISETP.GE.U32.AND P0, PT, R5, 0x1000001, PT ;  /* 0x010000010500780c */ /* 0x000fda0003f06070 */
[----:B------:R-:W-:Y:S05]  /*5f60*/  @!P0 BRA `(.L_x_71) ;  /* 0x0000000000348947 */ /* 0x000fea0003800000 */
[----:B------:R-:W-:Y:S01]  /*5f70*/  VIADD R9, R7, 0xc0200000 ;  /* 0xc020000007097836 */ /* 0x000fe20000000000 */
[----:B------:R-:W-:-:S03]  /*5f80*/  MOV R8, R6 ;  /* 0x0000000600087202 */ /* 0x000fc60000000f00 */
[----:B------:R-:W0:Y:S03]  /*5f90*/  MUFU.RCP64H R11, R9 ;  /* 0x00000009000b7308 */ /* 0x000e260000001800 */
[----:B0-----:R-:W-:-:S08]  /*5fa0*/  DFMA R12, -R8, R10, 1 ;  /* 0x3ff00000080c742b */ /* 0x001fd0000000010a */
[----:B------:R-:W-:-:S08]  /*5fb0*/  DFMA R12, R12, R12, R12 ;  /* 0x0000000c0c0c722b */ /* 0x000fd0000000000c */
[----:B------:R-:W-:-:S08]  /*5fc0*/  DFMA R12, R10, R12, R10 ;  /* 0x0000000c0a0c722b */ /* 0x000fd0000000000a */
[----:B------:R-:W-:-:S08]  /*5fd0*/  DFMA R10, -R8, R12, 1 ;  /* 0x3ff00000080a742b */ /* 0x000fd0000000010c */
[----:B------:R-:W-:-:S08]  /*5fe0*/  DFMA R10, R12, R10, R12 ;  /* 0x0000000a0c0a722b */ /* 0x000fd0000000000c */
[----:B------:R-:W-:-:S08]  /*5ff0*/  DMUL R10, R10, 2.2250738585072013831e-308 ;  /* 0x001000000a0a7828 */ /* 0x000fd00000000000 */
[----:B------:R-:W-:-:S08]  /*6000*/  DFMA R6, -R6, R10, 1 ;  /* 0x3ff000000606742b */ /* 0x000fd0000000010a */
[----:B------:R-:W-:-:S08]  /*6010*/  DFMA R6, R6, R6, R6 ;  /* 0x000000060606722b */ /* 0x000fd00000000006 */
[----:B------:R-:W-:Y:S01]  /*6020*/  DFMA R8, R10, R6, R10 ;  /* 0x000000060a08722b */ /* 0x000fe2000000000a */
[----:B------:R-:W-:Y:S10]  /*6030*/  BRA `(.L_x_70) ;  /* 0x0000000000307947 */ /* 0x000ff40003800000 */
.L_x_71:
[----:B------:R-:W-:Y:S01]  /*6040*/  DMUL R6, R6, 8.11296384146066816958e+31 ;  /* 0x4690000006067828 */ /* 0x000fe20000000000 */
[----:B------:R-:W-:-:S05]  /*6050*/  IMAD.MOV.U32 R8, RZ, RZ, R10 ;  /* 0x000000ffff087224 */ /* 0x000fca00078e000a */
[----:B------:R-:W0:Y:S02]  /*6060*/  MUFU.RCP64H R9, R7 ;  /* 0x0000000700097308 */ /* 0x000e240000001800 */
[----:B0-----:R-:W-:-:S08]  /*6070*/  DFMA R10, -R6, R8, 1 ;  /* 0x3ff00000060a742b */ /* 0x001fd00000000108 */
[----:B------:R-:W-:-:S08]  /*6080*/  DFMA R10, R10, R10, R10 ;  /* 0x0000000a0a0a722b */ /* 0x000fd0000000000a */
[----:B------:R-:W-:-:S08]  /*6090*/  DFMA R10, R8, R10, R8 ;  /* 0x0000000a080a722b */ /* 0x000fd00000000008 */
[----:B------:R-:W-:-:S08]  /*60a0*/  DFMA R8, -R6, R10, 1 ;  /* 0x3ff000000608742b */ /* 0x000fd0000000010a */
[----:B------:R-:W-:-:S08]  /*60b0*/  DFMA R8, R10, R8, R10 ;  /* 0x000000080a08722b */ /* 0x000fd0000000000a */
[----:B------:R-:W-:Y:S01]  /*60c0*/  DMUL R8, R8, 8.11296384146066816958e+31 ;  /* 0x4690000008087828 */ /* 0x000fe20000000000 */
[----:B------:R-:W-:Y:S10]  /*60d0*/  BRA `(.L_x_70) ;  /* 0x0000000000087947 */ /* 0x000ff40003800000 */
.L_x_69:
[----:B------:R-:W-:Y:S02]  /*60e0*/  LOP3.LUT R9, R7, 0x80000, RZ, 0xfc, !PT ;  /* 0x0008000007097812 */ /* 0x000fe400078efcff */
[----:B------:R-:W-:-:S07]  /*60f0*/  MOV R8, R6 ;  /* 0x0000000600087202 */ /* 0x000fce0000000f00 */
.L_x_70:
[----:B------:R-:W-:Y:S05]  /*6100*/  BSYNC.RECONVERGENT B3 ;  /* 0x0000000000037941 */ /* 0x000fea0003800200 */
.L_x_68:
[----:B------:R-:W-:Y:S01]  /*6110*/  IMAD.MOV.U32 R3, RZ, RZ, 0x0 ;  /* 0x00000000ff037424 */ /* 0x000fe200078e00ff */
[----:B------:R-:W-:Y:S01]  /*6120*/  MOV R7, R9 ;  /* 0x0000000900077202 */ /* 0x000fe20000000f00 */
[----:B------:R-:W-:Y:S02]  /*6130*/  IMAD.MOV.U32 R6, RZ, RZ, R8 ;  /* 0x000000ffff067224 */ /* 0x000fe400078e0008 */
[----:B------:R-:W-:Y:S05]  /*6140*/  RET.REL.NODEC R2 `(_Z9zipKernelPfPiS0_iiS_S0_S0_iS_S0_S0_ii) ;  /* 0xffffff9c02ac7950 */ /* 0x000fea0003c3ffff */
        .weak           $__internal_1_$__cuda_sm20_div_rn_f64_full
        .type           $__internal_1_$__cuda_sm20_div_rn_f64_full,@function
        .size           $__internal_1_$__cuda_sm20_div_rn_f64_full,($__internal_2_$__cuda_sm20_rcp_rn_f32_slowpath - $__internal_1_$__cuda_sm20_div_rn_f64_full)
$__internal_1_$__cuda_sm20_div_rn_f64_full:
[C---:B------:R-:W-:Y:S01]  /*6150*/  FSETP.GEU.AND P0, PT, |R5|.reuse, 1.469367938527859385e-39, PT ;  /* 0x001000000500780b */ /* 0x040fe20003f0e200 */
[----:B------:R-:W-:Y:S01]  /*6160*/  IMAD.MOV.U32 R16, RZ, RZ, 0x1 ;  /* 0x00000001ff107424 */ /* 0x000fe200078e00ff */
[----:B------:R-:W-:Y:S01]  /*6170*/  LOP3.LUT R2, R5, 0x800fffff, RZ, 0xc0, !PT ;  /* 0x800fffff05027812 */ /* 0x000fe200078ec0ff */
[----:B------:R-:W-:Y:S01]  /*6180*/  IMAD.MOV.U32 R6, RZ, RZ, R12 ;  /* 0x000000ffff067224 */ /* 0x000fe200078e000c */
[----:B------:R-:W-:Y:S01]  /*6190*/  MOV R7, R13 ;  /* 0x0000000d00077202 */ /* 0x000fe20000000f00 */
[----:B------:R-:W-:Y:S01]  /*61a0*/  BSSY.RECONVERGENT B3, `(.L_x_72) ;  /* 0x0000055000037945 */ /* 0x000fe20003800200 */
[----:B------:R-:W-:Y:S02]  /*61b0*/  LOP3.LUT R3, R2, 0x3ff00000, RZ, 0xfc, !PT ;  /* 0x3ff0000002037812 */ /* 0x000fe400078efcff */
[----:B------:R-:W-:Y:S02]  /*61c0*/  MOV R2, R4 ;  /* 0x0000000400027202 */ /* 0x000fe40000000f00 */
[----:B------:R-:W-:-:S02]  /*61d0*/  FSETP.GEU.AND P2, PT, |R7|, 1.469367938527859385e-39, PT ;  /* 0x001000000700780b */ /* 0x000fc40003f4e200 */
[----:B------:R-:W-:Y:S01]  /*61e0*/  LOP3.LUT R11, R7, 0x7ff00000, RZ, 0xc0, !PT ;  /* 0x7ff00000070b7812 */ /* 0x000fe200078ec0ff */
[----:B------:R-:W-:Y:S01]  /*61f0*/  @!P0 DMUL R2, R4, 8.98846567431157953865e+307 ;  /* 0x7fe0000004028828 */ /* 0x000fe20000000000 */
[----:B------:R-:W-:-:S04]  /*6200*/  LOP3.LUT R14, R5, 0x7ff00000, RZ, 0xc0, !PT ;  /* 0x7ff00000050e7812 */ /* 0x000fc800078ec0ff */
[----:B------:R-:W-:Y:S01]  /*6210*/  ISETP.GE.U32.AND P1, PT, R11, R14, PT ;  /* 0x0000000e0b00720c */ /* 0x000fe20003f26070 */
[----:B------:R-:W0:Y:S04]  /*6220*/  MUFU.RCP64H R17, R3 ;  /* 0x0000000300117308 */ /* 0x000e280000001800 */
[----:B------:R-:W-:Y:S02]  /*6230*/  @!P2 LOP3.LUT R12, R5, 0x7ff00000, RZ, 0xc0, !PT ;  /* 0x7ff00000050ca812 */ /* 0x000fe400078ec0ff */
[----:B------:R-:W-:Y:S02]  /*6240*/  @!P2 MOV R18, RZ ;  /* 0x000000ff0012a202 */ /* 0x000fe40000000f00 */
[----:B------:R-:W-:Y:S02]  /*6250*/  @!P2 ISETP.GE.U32.AND P3, PT, R11, R12, PT ;  /* 0x0000000c0b00a20c */ /* 0x000fe40003f66070 */
[----:B------:R-:W-:-:S04]  /*6260*/  MOV R12, 0x1ca00000 ;  /* 0x1ca00000000c7802 */ /* 0x000fc80000000f00 */
[----:B------:R-:W-:Y:S01]  /*6270*/  @!P2 SEL R13, R12, 0x63400000, !P3 ;  /* 0x634000000c0da807 */ /* 0x000fe20005800000 */
[----:B0-----:R-:W-:-:S03]  /*6280*/  DFMA R8, R16, -R2, 1 ;  /* 0x3ff000001008742b */ /* 0x001fc60000000802 */
[----:B------:R-:W-:-:S04]  /*6290*/  @!P2 LOP3.LUT R13, R13, 0x80000000, R7, 0xf8, !PT ;  /* 0x800000000d0da812 */ /* 0x000fc800078ef807 */
[----:B------:R-:W-:Y:S01]  /*62a0*/  @!P2 LOP3.LUT R19, R13, 0x100000, RZ, 0xfc, !PT ;  /* 0x001000000d13a812 */ /* 0x000fe200078efcff */
[----:B------:R-:W-:-:S08]  /*62b0*/  DFMA R8, R8, R8, R8 ;  /* 0x000000080808722b */ /* 0x000fd00000000008 */
[----:B------:R-:W-:Y:S01]  /*62c0*/  DFMA R16, R16, R8, R16 ;  /* 0x000000081010722b */ /* 0x000fe20000000010 */
[----:B------:R-:W-:Y:S01]  /*62d0*/  SEL R9, R12, 0x63400000, !P1 ;  /* 0x634000000c097807 */ /* 0x000fe20004800000 */
[----:B------:R-:W-:-:S03]  /*62e0*/  IMAD.MOV.U32 R8, RZ, RZ, R6 ;  /* 0x000000ffff087224 */ /* 0x000fc600078e0006 */
[----:B------:R-:W-:-:S03]  /*62f0*/  LOP3.LUT R9, R9, 0x800fffff, R7, 0xf8, !PT ;  /* 0x800fffff09097812 */ /* 0x000fc600078ef807 */
[----:B------:R-:W-:-:S03]  /*6300*/  DFMA R20, R16, -R2, 1 ;  /* 0x3ff000001014742b */ /* 0x000fc60000000802 */
[----:B------:R-:W-:-:S05]  /*6310*/  @!P2 DFMA R8, R8, 2, -R18 ;  /* 0x400000000808a82b */ /* 0x000fca0000000812 */
[----:B------:R-:W-:Y:S01]  /*6320*/  DFMA R16, R16, R20, R16 ;  /* 0x000000141010722b */ /* 0x000fe20000000010 */
[----:B------:R-:W-:Y:S01]  /*6330*/  IMAD.MOV.U32 R21, RZ, RZ, R11 ;  /* 0x000000ffff157224 */ /* 0x000fe200078e000b */
[----:B------:R-:W-:Y:S02]  /*6340*/  MOV R20, R14 ;  /* 0x0000000e00147202 */ /* 0x000fe40000000f00 */
[----:B------:R-:W-:Y:S02]  /*6350*/  @!P0 LOP3.LUT R20, R3, 0x7ff00000, RZ, 0xc0, !PT ;  /* 0x7ff0000003148812 */ /* 0x000fe400078ec0ff */
[----:B------:R-:W-:Y:S02]  /*6360*/  @!P2 LOP3.LUT R21, R9, 0x7ff00000, RZ, 0xc0, !PT ;  /* 0x7ff000000915a812 */ /* 0x000fe400078ec0ff */
[----:B------:R-:W-:Y:S01]  /*6370*/  DMUL R18, R16, R8 ;  /* 0x0000000810127228 */ /* 0x000fe20000000000 */
[----:B------:R-:W-:Y:S02]  /*6380*/  IADD3 R22, PT, PT, R20, -0x1, RZ ;  /* 0xffffffff14167810 */ /* 0x000fe40007ffe0ff */
[----:B------:R-:W-:-:S05]  /*6390*/  VIADD R13, R21, 0xffffffff ;  /* 0xffffffff150d7836 */ /* 0x000fca0000000000 */
[----:B------:R-:W-:Y:S01]  /*63a0*/  DFMA R14, R18, -R2, R8 ;  /* 0x80000002120e722b */ /* 0x000fe20000000008 */
[----:B------:R-:W-:-:S04]  /*63b0*/  ISETP.GT.U32.AND P0, PT, R13, 0x7feffffe, PT ;  /* 0x7feffffe0d00780c */ /* 0x000fc80003f04070 */
[----:B------:R-:W-:-:S03]  /*63c0*/  ISETP.GT.U32.OR P0, PT, R22, 0x7feffffe, P0 ;  /* 0x7feffffe1600780c */ /* 0x000fc60000704470 */
[----:B------:R-:W-:-:S10]  /*63d0*/  DFMA R14, R16, R14, R18 ;  /* 0x0000000e100e722b */ /* 0x000fd40000000012 */
[----:B------:R-:W-:Y:S05]  /*63e0*/  @P0 BRA `(.L_x_73) ;  /* 0x00000000006c0947 */ /* 0x000fea0003800000 */
[----:B------:R-:W-:-:S04]  /*63f0*/  LOP3.LUT R16, R5, 0x7ff00000, RZ, 0xc0, !PT ;  /* 0x7ff0000005107812 */ /* 0x000fc800078ec0ff */
[CC--:B------:R-:W-:Y:S02]  /*6400*/  VIADDMNMX R6, R11.reuse, -R16.reuse, 0xb9600000, !PT ;  /* 0xb96000000b067446 */ /* 0x0c0fe40007800910 */
[----:B------:R-:W-:Y:S02]  /*6410*/  ISETP.GE.U32.AND P0, PT, R11, R16, PT ;  /* 0x000000100b00720c */ /* 0x000fe40003f06070 */
[----:B------:R-:W-:Y:S02]  /*6420*/  VIMNMX R6, PT, PT, R6, 0x46a00000, PT ;  /* 0x46a0000006067848 */ /* 0x000fe40003fe0100 */
[----:B------:R-:W-:-:S05]  /*6430*/  SEL R11, R12, 0x63400000, !P0 ;  /* 0x634000000c0b7807 */ /* 0x000fca0004000000 */
[----:B------:R-:W-:Y:S02]  /*6440*/  IMAD.IADD R11, R6, 0x1, -R11 ;  /* 0x00000001060b7824 */ /* 0x000fe400078e0a0b */
[----:B------:R-:W-:-:S03]  /*6450*/  IMAD.MOV.U32 R6, RZ, RZ, RZ ;  /* 0x000000ffff067224 */ /* 0x000fc600078e00ff */
[----:B------:R-:W-:-:S06]  /*6460*/  IADD3 R7, PT, PT, R11, 0x7fe00000, RZ ;  /* 0x7fe000000b077810 */ /* 0x000fcc0007ffe0ff */
[----:B------:R-:W-:-:S10]  /*6470*/  DMUL R12, R14, R6 ;  /* 0x000000060e0c7228 */ /* 0x000fd40000000000 */
[----:B------:R-:W-:-:S13]  /*6480*/  FSETP.GTU.AND P0, PT, |R13|, 1.469367938527859385e-39, PT ;  /* 0x001000000d00780b */ /* 0x000fda0003f0c200 */
[----:B------:R-:W-:Y:S05]  /*6490*/  @P0 BRA `(.L_x_74) ;  /* 0x0000000000940947 */ /* 0x000fea0003800000 */
[----:B------:R-:W-:Y:S01]  /*64a0*/  DFMA R2, R14, -R2, R8 ;  /* 0x800000020e02722b */ /* 0x000fe20000000008 */
[----:B------:R-:W-:-:S09]  /*64b0*/  MOV R6, RZ ;  /* 0x000000ff00067202 */ /* 0x000fd20000000f00 */
[C---:B------:R-:W-:Y:S02]  /*64c0*/  FSETP.NEU.AND P0, PT, R3.reuse, RZ, PT ;  /* 0x000000ff0300720b */ /* 0x040fe40003f0d000 */
[----:B------:R-:W-:-:S04]  /*64d0*/  LOP3.LUT R5, R3, 0x80000000, R5, 0x48, !PT ;  /* 0x8000000003057812 */ /* 0x000fc800078e4805 */
[----:B------:R-:W-:-:S07]  /*64e0*/  LOP3.LUT R7, R5, R7, RZ, 0xfc, !PT ;  /* 0x0000000705077212 */ /* 0x000fce00078efcff */
[----:B------:R-:W-:Y:S05]  /*64f0*/  @!P0 BRA `(.L_x_74) ;  /* 0x00000000007c8947 */ /* 0x000fea0003800000 */
[----:B------:R-:W-:Y:S01]  /*6500*/  IMAD.MOV R3, RZ, RZ, -R11 ;  /* 0x000000ffff037224 */ /* 0x000fe200078e0a0b */
[----:B------:R-:W-:Y:S01]  /*6510*/  MOV R2, RZ ;  /* 0x000000ff00027202 */ /* 0x000fe20000000f00 */
[----:B------:R-:W-:-:S05]  /*6520*/  DMUL.RP R6, R14, R6 ;  /* 0x000000060e067228 */ /* 0x000fca0000008000 */
[----:B------:R-:W-:-:S05]  /*6530*/  DFMA R2, R12, -R2, R14 ;  /* 0x800000020c02722b */ /* 0x000fca000000000e */
[----:B------:R-:W-:Y:S02]  /*6540*/  LOP3.LUT R5, R7, R5, RZ, 0x3c, !PT ;  /* 0x0000000507057212 */ /* 0x000fe400078e3cff */
[----:B------:R-:W-:-:S04]  /*6550*/  IADD3 R2, PT, PT, -R11, -0x43300000, RZ ;  /* 0xbcd000000b027810 */ /* 0x000fc80007ffe1ff */
[----:B------:R-:W-:-:S04]  /*6560*/  FSETP.NEU.AND P0, PT, |R3|, R2, PT ;  /* 0x000000020300720b */ /* 0x000fc80003f0d200 */
[----:B------:R-:W-:Y:S02]  /*6570*/  FSEL R12, R6, R12, !P0 ;  /* 0x0000000c060c7208 */ /* 0x000fe40004000000 */
[----:B------:R-:W-:Y:S01]  /*6580*/  FSEL R13, R5, R13, !P0 ;  /* 0x0000000d050d7208 */ /* 0x000fe20004000000 */
[----:B------:R-:W-:Y:S06]  /*6590*/  BRA `(.L_x_74) ;  /* 0x0000000000547947 */ /* 0x000fec0003800000 */
.L_x_73:
[----:B------:R-:W-:-:S14]  /*65a0*/  DSETP.NAN.AND P0, PT, R6, R6, PT ;  /* 0x000000060600722a */ /* 0x000fdc0003f08000 */
[----:B------:R-:W-:Y:S05]  /*65b0*/  @P0 BRA `(.L_x_75) ;  /* 0x0000000000440947 */ /* 0x000fea0003800000 */
[----:B------:R-:W-:-:S14]  /*65c0*/  DSETP.NAN.AND P0, PT, R4, R4, PT ;  /* 0x000000040400722a */ /* 0x000fdc0003f08000 */
[----:B------:R-:W-:Y:S05]  /*65d0*/  @P0 BRA `(.L_x_76) ;  /* 0x0000000000300947 */ /* 0x000fea0003800000 */
[----:B------:R-:W-:Y:S01]  /*65e0*/  ISETP.NE.AND P0, PT, R21, R20, PT ;  /* 0x000000141500720c */ /* 0x000fe20003f05270 */
[----:B------:R-:W-:Y:S01]  /*65f0*/  IMAD.MOV.U32 R12, RZ, RZ, 0x0 ;  /* 0x00000000ff0c7424 */ /* 0x000fe200078e00ff */
[----:B------:R-:W-:-:S11]  /*6600*/  MOV R13, 0xfff80000 ;  /* 0xfff80000000d7802 */ /* 0x000fd60000000f00 */
[----:B------:R-:W-:Y:S05]  /*6610*/  @!P0 BRA `(.L_x_74) ;  /* 0x0000000000348947 */ /* 0x000fea0003800000 */
[----:B------:R-:W-:Y:S02]  /*6620*/  ISETP.NE.AND P0, PT, R21, 0x7ff00000, PT ;  /* 0x7ff000001500780c */ /* 0x000fe40003f05270 */
[----:B------:R-:W-:Y:S02]  /*6630*/  LOP3.LUT R13, R7, 0x80000000, R5, 0x48, !PT ;  /* 0x80000000070d7812 */ /* 0x000fe400078e4805 */
[----:B------:R-:W-:-:S13]  /*6640*/  ISETP.EQ.OR P0, PT, R20, RZ, !P0 ;  /* 0x000000ff1400720c */ /* 0x000fda0004702670 */
[----:B------:R-:W-:Y:S01]  /*6650*/  @P0 LOP3.LUT R2, R13, 0x7ff00000, RZ, 0xfc, !PT ;  /* 0x7ff000000d020812 */ /* 0x000fe200078efcff */
[----:B------:R-:W-:Y:S01]  /*6660*/  @!P0 IMAD.MOV.U32 R12, RZ, RZ, RZ ;  /* 0x000000ffff0c8224 */ /* 0x000fe200078e00ff */
[----:B------:R-:W-:-:S03]  /*6670*/  @P0 MOV R12, RZ ;  /* 0x000000ff000c0202 */ /* 0x000fc60000000f00 */
[----:B------:R-:W-:Y:S01]  /*6680*/  @P0 IMAD.MOV.U32 R13, RZ, RZ, R2 ;  /* 0x000000ffff0d0224 */ /* 0x000fe200078e0002 */
[----:B------:R-:W-:Y:S06]  /*6690*/  BRA `(.L_x_74) ;  /* 0x0000000000147947 */ /* 0x000fec0003800000 */
.L_x_76:
[----:B------:R-:W-:Y:S02]  /*66a0*/  LOP3.LUT R13, R5, 0x80000, RZ, 0xfc, !PT ;  /* 0x00080000050d7812 */ /* 0x000fe400078efcff */
[----:B------:R-:W-:Y:S01]  /*66b0*/  MOV R12, R4 ;  /* 0x00000004000c7202 */ /* 0x000fe20000000f00 */
[----:B------:R-:W-:Y:S06]  /*66c0*/  BRA `(.L_x_74) ;  /* 0x0000000000087947 */ /* 0x000fec0003800000 */
.L_x_75:
[----:B------:R-:W-:Y:S01]  /*66d0*/  LOP3.LUT R13, R7, 0x80000, RZ, 0xfc, !PT ;  /* 0x00080000070d7812 */ /* 0x000fe200078efcff */
[----:B------:R-:W-:-:S07]  /*66e0*/  IMAD.MOV.U32 R12, RZ, RZ, R6 ;  /* 0x000000ffff0c7224 */ /* 0x000fce00078e0006 */
.L_x_74:
[----:B------:R-:W-:Y:S05]  /*66f0*/  BSYNC.RECONVERGENT B3 ;  /* 0x0000000000037941 */ /* 0x000fea0003800200 */
.L_x_72:
[----:B------:R-:W-:Y:S01]  /*6700*/  HFMA2 R11, -RZ, RZ, 0, 0 ;  /* 0x00000000ff0b7431 */ /* 0x000fe200000001ff */
[----:B------:R-:W-:Y:S01]  /*6710*/  MOV R2, R12 ;  /* 0x0000000c00027202 */ /* 0x000fe20000000f00 */
[----:B------:R-:W-:Y:S02]  /*6720*/  IMAD.MOV.U32 R3, RZ, RZ, R13 ;  /* 0x000000ffff037224 */ /* 0x000fe400078e000d */
[----:B------:R-:W-:Y:S05]  /*6730*/  RET.REL.NODEC R10 `(_Z9zipKernelPfPiS0_iiS_S0_S0_iS_S0_S0_ii) ;  /* 0xffffff980a307950 */ /* 0x000fea0003c3ffff */
        .weak           $__internal_2_$__cuda_sm20_rcp_rn_f32_slowpath
        .type           $__internal_2_$__cuda_sm20_rcp_rn_f32_slowpath,@function
        .size           $__internal_2_$__cuda_sm20_rcp_rn_f32_slowpath,(.L_x_245 - $__internal_2_$__cuda_sm20_rcp_rn_f32_slowpath)
$__internal_2_$__cuda_sm20_rcp_rn_f32_slowpath:
[----:B------:R-:W-:Y:S01]  /*6740*/  IMAD.SHL.U32 R2, R5, 0x2, RZ ;  /* 0x0000000205027824 */ /* 0x000fe200078e00ff */
[----:B------:R-:W-:Y:S04]  /*6750*/  BSSY.RECONVERGENT B2, `(.L_x_77) ;  /* 0x0000031000027945 */ /* 0x000fe80003800200 */
[----:B------:R-:W-:Y:S02]  /*6760*/  SHF.R.U32.HI R9, RZ, 0x18, R2 ;  /* 0x00000018ff097819 */ /* 0x000fe40000011602 */
[----:B------:R-:W-:Y:S02]  /*6770*/  MOV R2, R5 ;  /* 0x0000000500027202 */ /* 0x000fe40000000f00 */
[----:B------:R-:W-:-:S13]  /*6780*/  ISETP.NE.U32.AND P0, PT, R9, RZ, PT ;  /* 0x000000ff0900720c */ /* 0x000fda0003f05070 */
[----:B------:R-:W-:Y:S05]  /*6790*/  @P0 BRA `(.L_x_78) ;  /* 0x0000000000280947 */ /* 0x000fea0003800000 */
[----:B------:R-:W-:-:S05]  /*67a0*/  IMAD.SHL.U32 R3, R2, 0x2, RZ ;  /* 0x0000000202037824 */ /* 0x000fca00078e00ff */
[----:B------:R-:W-:-:S13]  /*67b0*/  ISETP.NE.AND P0, PT, R3, RZ, PT ;  /* 0x000000ff0300720c */ /* 0x000fda0003f05270 */
[----:B------:R-:W-:Y:S01]  /*67c0*/  @P0 FFMA R6, R2, 1.84467440737095516160e+19, RZ ;  /* 0x5f80000002060823 */ /* 0x000fe200000000ff */
[----:B------:R-:W-:Y:S08]  /*67d0*/  @!P0 MUFU.RCP R5, R2 ;  /* 0x0000000200058308 */ /* 0x000ff00000001000 */
[----:B------:R-:W0:Y:S02]  /*67e0*/  @P0 MUFU.RCP R3, R6 ;  /* 0x0000000600030308 */ /* 0x000e240000001000 */
[----:B0-----:R-:W-:-:S04]  /*67f0*/  @P0 FFMA R7, R6, R3, -1 ;  /* 0xbf80000006070423 */ /* 0x001fc80000000003 */
[----:B------:R-:W-:-:S04]  /*6800*/  @P0 FADD.FTZ R8, -R7, -RZ ;  /* 0x800000ff07080221 */ /* 0x000fc80000010100 */
[----:B------:R-:W-:-:S04]  /*6810*/  @P0 FFMA R3, R3, R8, R3 ;  /* 0x0000000803030223 */ /* 0x000fc80000000003 */
[----:B------:R-:W-:Y:S01]  /*6820*/  @P0 FFMA R5, R3, 1.84467440737095516160e+19, RZ ;  /* 0x5f80000003050823 */ /* 0x000fe200000000ff */
[----:B------:R-:W-:Y:S06]  /*6830*/  BRA `(.L_x_79) ;  /* 0x0000000000887947 */ /* 0x000fec0003800000 */
.L_x_78:
[----:B------:R-:W-:-:S04]  /*6840*/  IADD3 R11, PT, PT, R9, -0xfd, RZ ;  /* 0xffffff03090b7810 */ /* 0x000fc80007ffe0ff */
[----:B------:R-:W-:-:S13]  /*6850*/  ISETP.GT.U32.AND P0, PT, R11, 0x1, PT ;  /* 0x000000010b00780c */ /* 0x000fda0003f04070 */
[----:B------:R-:W-:Y:S05]  /*6860*/  @P0 BRA `(.L_x_80) ;  /* 0x0000000000780947 */ /* 0x000fea0003800000 */
[----:B------:R-:W-:Y:S01]  /*6870*/  LOP3.LUT R3, R2, 0x7fffff, RZ, 0xc0, !PT ;  /* 0x007fffff02037812 */ /* 0x000fe200078ec0ff */
[----:B------:R-:W-:-:S03]  /*6880*/  IMAD.MOV.U32 R8, RZ, RZ, 0x3 ;  /* 0x00000003ff087424 */ /* 0x000fc600078e00ff */
[----:B------:R-:W-:Y:S02]  /*6890*/  LOP3.LUT R3, R3, 0x3f800000, RZ, 0xfc, !PT ;  /* 0x3f80000003037812 */ /* 0x000fe400078efcff */
[----:B------:R-:W-:Y:S02]  /*68a0*/  SHF.L.U32 R8, R8, R11, RZ ;  /* 0x0000000b08087219 */ /* 0x000fe400000006ff */
[----:B------:R-:W0:Y:S02]  /*68b0*/  MUFU.RCP R6, R3 ;  /* 0x0000000300067308 */ /* 0x000e240000001000 */
[----:B0-----:R-:W-:-:S04]  /*68c0*/  FFMA R5, R3, R6, -1 ;  /* 0xbf80000003057423 */ /* 0x001fc80000000006 */
[----:B------:R-:W-:-:S04]  /*68d0*/  FADD.FTZ R5, -R5, -RZ ;  /* 0x800000ff05057221 */ /* 0x000fc80000010100 */
[CCC-:B------:R-:W-:Y:S01]  /*68e0*/  FFMA.RM R7, R6.reuse, R5.reuse, R6.reuse ;  /* 0x0000000506077223 */ /* 0x1c0fe20000004006 */
[----:B------:R-:W-:-:S04]  /*68f0*/  FFMA.RP R6, R6, R5, R6 ;  /* 0x0000000506067223 */ /* 0x000fc80000008006 */
[C---:B------:R-:W-:Y:S02]  /*6900*/  LOP3.LUT R5, R7.reuse, 0x7fffff, RZ, 0xc0, !PT ;  /* 0x007fffff07057812 */ /* 0x040fe400078ec0ff */
[----:B------:R-:W-:Y:S02]  /*6910*/  FSETP.NEU.FTZ.AND P0, PT, R7, R6, PT ;  /* 0x000000060700720b */ /* 0x000fe40003f1d000 */
[----:B------:R-:W-:Y:S02]  /*6920*/  LOP3.LUT R5, R5, 0x800000, RZ, 0xfc, !PT ;  /* 0x0080000005057812 */ /* 0x000fe400078efcff */
[----:B------:R-:W-:Y:S02]  /*6930*/  SEL R6, RZ, 0xffffffff, !P0 ;  /* 0xffffffffff067807 */ /* 0x000fe40004000000 */
[----:B------:R-:W-:Y:S02]  /*6940*/  LOP3.LUT R8, R8, R5, RZ, 0xc0, !PT ;  /* 0x0000000508087212 */ /* 0x000fe400078ec0ff */
[----:B------:R-:W-:-:S02]  /*6950*/  IADD3 R6, PT, PT, -R6, RZ, RZ ;  /* 0x000000ff06067210 */ /* 0x000fc40007ffe1ff */
[-C--:B------:R-:W-:Y:S02]  /*6960*/  SHF.R.U32.HI R8, RZ, R11.reuse, R8 ;  /* 0x0000000bff087219 */ /* 0x080fe40000011608 */
[----:B------:R-:W-:Y:S02]  /*6970*/  LOP3.LUT P1, RZ, R6, R11, R5, 0xf8, !PT ;  /* 0x0000000b06ff7212 */ /* 0x000fe4000782f805 */
[C---:B------:R-:W-:Y:S02]  /*6980*/  LOP3.LUT P0, RZ, R8.reuse, 0x1, RZ, 0xc0, !PT ;  /* 0x0000000108ff7812 */ /* 0x040fe4000780c0ff */
[----:B------:R-:W-:Y:S02]  /*6990*/  LOP3.LUT P2, RZ, R8, 0x2, RZ, 0xc0, !PT ;  /* 0x0000000208ff7812 */ /* 0x000fe4000784c0ff */
[----:B------:R-:W-:Y:S02]  /*69a0*/  IADD3 R6, PT, PT, R9, -0xfc, RZ ;  /* 0xffffff0409067810 */ /* 0x000fe40007ffe0ff */
[----:B------:R-:W-:-:S02]  /*69b0*/  PLOP3.LUT P0, PT, P0, P1, P2, 0xe0, 0x0 ;  /* 0x000000000000781c */ /* 0x000fc40000703c20 */
[----:B------:R-:W-:Y:S02]  /*69c0*/  LOP3.LUT P1, RZ, R2, 0x7fffff, RZ, 0xc0, !PT ;  /* 0x007fffff02ff7812 */ /* 0x000fe4000782c0ff */
[----:B------:R-:W-:Y:S02]  /*69d0*/  SEL R3, RZ, 0x1, !P0 ;  /* 0x00000001ff037807 */ /* 0x000fe40004000000 */
[----:B------:R-:W-:-:S03]  /*69e0*/  SHF.R.U32.HI R5, RZ, R6, R5 ;  /* 0x00000006ff057219 */ /* 0x000fc60000011605 */
[----:B------:R-:W-:-:S05]  /*69f0*/  IMAD.MOV R3, RZ, RZ, -R3 ;  /* 0x000000ffff037224 */ /* 0x000fca00078e0a03 */
[----:B------:R-:W-:-:S13]  /*6a00*/  ISETP.GE.AND P0, PT, R3, RZ, PT ;  /* 0x000000ff0300720c */ /* 0x000fda0003f06270 */
[----:B------:R-:W-:-:S05]  /*6a10*/  @!P0 VIADD R5, R5, 0x1 ;  /* 0x0000000105058836 */ /* 0x000fca0000000000 */
[----:B------:R-:W-:-:S04]  /*6a20*/  @!P1 SHF.L.U32 R5, R5, 0x1, RZ ;  /* 0x0000000105059819 */ /* 0x000fc800000006ff */
[----:B------:R-:W-:Y:S01]  /*6a30*/  LOP3.LUT R5, R5, 0x80000000, R2, 0xf8, !PT ;  /* 0x8000000005057812 */ /* 0x000fe200078ef802 */
[----:B------:R-:W-:Y:S06]  /*6a40*/  BRA `(.L_x_79) ;  /* 0x0000000000047947 */ /* 0x000fec0003800000 */
.L_x_80:
[----:B------:R0:W1:Y:S02]  /*6a50*/  MUFU.RCP R5, R2 ;  /* 0x0000000200057308 */ /* 0x0000640000001000 */
.L_x_79:
[----:B------:R-:W-:Y:S05]  /*6a60*/  BSYNC.RECONVERGENT B2 ;  /* 0x0000000000027941 */ /* 0x000fea0003800200 */
.L_x_77:
[----:B-1----:R-:W-:Y:S02]  /*6a70*/  IMAD.MOV.U32 R3, RZ, RZ, R5 ;  /* 0x000000ffff037224 */ /* 0x002fe400078e0005 */
[----:B------:R-:W-:-:S04]  /*6a80*/  HFMA2 R5, -RZ, RZ, 0, 0 ;  /* 0x00000000ff057431 */ /* 0x000fc800000001ff */
[----:B0-----:R-:W-:Y:S05]  /*6a90*/  RET.REL.NODEC R4 `(_Z9zipKernelPfPiS0_iiS_S0_S0_iS_S0_S0_ii) ;  /* 0xffffff9404587950 */ /* 0x001fea0003c3ffff */
.L_x_81:
[----:B------:R-:W-:-:S00]  /*6aa0*/  BRA `(.L_x_81) ;  /* 0xfffffffc00fc7947 */ /* 0x000fc0000383ffff */
[----:B------:R-:W-:-:S00]  /*6ab0*/  NOP ;  /* 0x0000000000007918 */ /* 0x000fc00000000000 */
        /* <DEDUP_REMOVED lines=12> */
.L_x_245:


//--------------------- .text._Z12reduceKernelPfPiS0_iS_S0_S0_ifii --------------------------
	.section	.text._Z12reduceKernelPfPiS0_iS_S0_S0_ifii,"ax",@progbits
	.align	128
        .global         _Z12reduceKernelPfPiS0_iS_S0_S0_ifii
        .type           _Z12reduceKernelPfPiS0_iS_S0_S0_ifii,@function
        .size           _Z12reduceKernelPfPiS0_iS_S0_S0_ifii,(.L_x_248 - _Z12reduceKernelPfPiS0_iS_S0_S0_ifii)
        .other          _Z12reduceKernelPfPiS0_iS_S0_S0_ifii,@"STO_CUDA_ENTRY STV_DEFAULT"
_Z12reduceKernelPfPiS0_iS_S0_S0_ifii:
.text._Z12reduceKernelPfPiS0_iS_S0_S0_ifii:
[----:B------:R-:W0:Y:S01]  /*0000*/  LDC R1, c[0x0][0x37c] ;  /* 0x0000df00ff017b82 */ /* 0x000e220000000800 */
[----:B------:R-:W1:Y:S07]  /*0010*/  S2R R3, SR_TID.X ;  /* 0x0000000000037919 */ /* 0x000e6e0000002100 */
[----:B------:R-:W1:Y:S01]  /*0020*/  S2UR UR4, SR_CTAID.X ;  /* 0x00000000000479c3 */ /* 0x000e620000002500 */
[----:B------:R-:W2:Y:S01]  /*0030*/  LDCU UR5, c[0x0][0x398] ;  /* 0x00007300ff0577ac */ /* 0x000ea20008000800 */
[----:B0-----:R-:W-:-:S05]  /*0040*/  VIADD R1, R1, 0xffffffb0 ;  /* 0xffffffb001017836 */ /* 0x001fca0000000000 */
[----:B------:R-:W-:Y:S01]  /*0050*/  R2UR UR19, R1 ;  /* 0x00000000011372ca */ /* 0x000fe200000e0000 */
        /* <DEDUP_REMOVED lines=10> */
[----:B------:R-:W-:Y:S02]  /*0100*/  UISETP.GE.U32.AND UP0, UPT, UR5, 0x8, UPT ;  /* 0x000000080500788c */ /* 0x000fe4000bf06070 */
[----:B------:R-:W-:-:S04]  /*0110*/  ULOP3.LUT UR6, UR5, 0x7, URZ, 0xc0, !UPT ;  /* 0x0000000705067892 */ /* 0x000fc8000f8ec0ff */
[----:B------:R-:W-:Y:S01]  /*0120*/  UISETP.NE.AND UP1, UPT, UR6, URZ, UPT ;  /* 0x000000ff0600728c */ /* 0x000fe2000bf25270 */
[----:B0-----:R-:W-:Y:S02]  /*0130*/  MOV R2, UR4 ;  /* 0x0000000400027c02 */ /* 0x001fe40008000f00 */
[----:B------:R-:W-:Y:S08]  /*0140*/  BRA.U !UP0, `(.L_x_83) ;  /* 0x0000001108187547 */ /* 0x000ff0000b800000 */
[----:B------:R-:W0:Y:S01]  /*0150*/  LDC.64 R14, c[0x0][0x388] ;  /* 0x0000e200ff0e7b82 */ /* 0x000e220000000a00 */
[----:B------:R-:W-:Y:S01]  /*0160*/  IMAD.MOV.U32 R11, RZ, RZ, R0 ;  /* 0x000000ffff0b7224 */ /* 0x000fe200078e0000 */
[----:B------:R-:W-:Y:S01]  /*0170*/  ULOP3.LUT UR5, UR5, 0x7ffffff8, URZ, 0xc0, !UPT ;  /* 0x7ffffff805057892 */ /* 0x000fe2000f8ec0ff */
[----:B------:R-:W-:Y:S01]  /*0180*/  IMAD.U32 R2, RZ, RZ, UR4 ;  /* 0x00000004ff027e24 */ /* 0x000fe2000f8e00ff */
[----:B------:R-:W-:-:S10]  /*0190*/  UMOV UR4, URZ ;  /* 0x000000ff00047c82 */ /* 0x000fd40008000000 */
.L_x_84:
[----:B-1----:R-:W-:-:S05]  /*01a0*/  IADD3 R4, PT, PT, R2, -0x1, RZ ;  /* 0xffffffff02047810 */ /* 0x002fca0007ffe0ff */
[----:B0-----:R-:W-:-:S06]  /*01b0*/  IMAD.WIDE.U32 R20, R4, 0x4, R14 ;  /* 0x0000000404147825 */ /* 0x001fcc00078e000e */
[----:B------:R-:W2:Y:S01]  /*01c0*/  LDG.E R20, desc[UR10][R20.64] ;  /* 0x0000000a14147981 */ /* 0x000ea2000c1e1900 */
[----:B------:R-:W-:-:S04]  /*01d0*/  VIADD R6, R2, 0xfffffffe ;  /* 0xfffffffe02067836 */ /* 0x000fc80000000000 */
[----:B------:R-:W-:-:S05]  /*01e0*/  IMAD.WIDE.U32 R16, R6, 0x4, R14 ;  /* 0x0000000406107825 */ /* 0x000fca00078e000e */
[----:B------:R-:W3:Y:S01]  /*01f0*/  LDG.E R3, desc[UR10][R16.64] ;  /* 0x0000000a10037981 */ /* 0x000ee2000c1e1900 */
[----:B------:R-:W-:-:S04]  /*0200*/  VIADD R8, R2, 0xfffffffd ;  /* 0xfffffffd02087836 */ /* 0x000fc80000000000 */
[----:B------:R-:W-:-:S05]  /*0210*/  IMAD.WIDE.U32 R22, R8, 0x4, R14 ;  /* 0x0000000408167825 */ /* 0x000fca00078e000e */
[----:B------:R0:W4:Y:S01]  /*0220*/  LDG.E R5, desc[UR10][R22.64] ;  /* 0x0000000a16057981 */ /* 0x000122000c1e1900 */
[----:B------:R-:W-:-:S05]  /*0230*/  IADD3 R10, PT, PT, R2, -0x4, RZ ;  /* 0xfffffffc020a7810 */ /* 0x000fca0007ffe0ff */
[----:B------:R-:W-:-:S05]  /*0240*/  IMAD.WIDE.U32 R24, R10, 0x4, R14 ;  /* 0x000000040a187825 */ /* 0x000fca00078e000e */
[----:B------:R1:W5:Y:S01]  /*0250*/  LDG.E R7, desc[UR10][R24.64] ;  /* 0x0000000a18077981 */ /* 0x000362000c1e1900 */
[----:B------:R-:W-:-:S04]  /*0260*/  VIADD R12, R2, 0xfffffffb ;  /* 0xfffffffb020c7836 */ /* 0x000fc80000000000 */
[----:B------:R-:W-:-:S05]  /*0270*/  IMAD.WIDE.U32 R18, R12, 0x4, R14 ;  /* 0x000000040c127825 */ /* 0x000fca00078e000e */
[----:B------:R3:W5:Y:S01]  /*0280*/  LDG.E R9, desc[UR10][R18.64] ;  /* 0x0000000a12097981 */ /* 0x000762000c1e1900 */
[----:B0-----:R-:W-:Y:S02]  /*0290*/  IABS R23, R11 ;  /* 0x0000000b00177213 */ /* 0x001fe40000000000 */
[-C--:B--2---:R-:W-:Y:S02]  /*02a0*/  IABS R13, R20.reuse ;  /* 0x00000014000d7213 */ /* 0x084fe40000000000 */
[----:B-1----:R-:W-:Y:S02]  /*02b0*/  IABS R24, R20 ;  /* 0x0000001400187213 */ /* 0x002fe40000000000 */
        /* <DEDUP_REMOVED lines=12> */
[----:B------:R-:W-:-:S05]  /*0380*/  IADD3 R19, PT, PT, RZ, -R24, RZ ;  /* 0x80000018ff137210 */ /* 0x000fca0007ffe0ff */
[----:B------:R-:W-:-:S04]  /*0390*/  IMAD.HI.U32 R16, R17, R22, RZ ;  /* 0x0000001611107227 */ /* 0x000fc800078e00ff */
[----:B------:R-:W-:Y:S01]  /*03a0*/  IMAD R22, R16, R19, R22 ;  /* 0x0000001310167224 */ /* 0x000fe200078e0216 */
[----:B----4-:R-:W-:Y:S01]  /*03b0*/  IABS R19, R5 ;  /* 0x0000000500137213 */ /* 0x010fe20000000000 */
[----:B------:R-:W-:-:S03]  /*03c0*/  VIADD R17, R18, 0xffffffe ;  /* 0x0ffffffe12117836 */ /* 0x000fc60000000000 */
[----:B------:R-:W-:Y:S01]  /*03d0*/  ISETP.GT.U32.AND P1, PT, R13, R22, PT ;  /* 0x000000160d00720c */ /* 0x000fe20003f24070 */
[----:B------:R-:W0:Y:S08]  /*03e0*/  I2F.RP R23, R19 ;  /* 0x0000001300177306 */ /* 0x000e300000209400 */
[----:B------:R-:W1:Y:S04]  /*03f0*/  F2I.FTZ.U32.TRUNC.NTZ R17, R17 ;  /* 0x0000001100117305 */ /* 0x000e68000021f000 */
[----:B------:R-:W-:Y:S01]  /*0400*/  @!P1 IMAD.IADD R22, R22, 0x1, -R13 ;  /* 0x0000000116169824 */ /* 0x000fe200078e0a0d */
[----:B------:R-:W-:-:S02]  /*0410*/  @!P1 IADD3 R16, PT, PT, R16, 0x1, RZ ;  /* 0x0000000110109810 */ /* 0x000fc40007ffe0ff */
[----:B------:R-:W-:Y:S01]  /*0420*/  ISETP.NE.AND P1, PT, R20, RZ, PT ;  /* 0x000000ff1400720c */ /* 0x000fe20003f25270 */
[----:B0-----:R-:W0:Y:S01]  /*0430*/  MUFU.RCP R23, R23 ;  /* 0x0000001700177308 */ /* 0x001e220000001000 */
[----:B------:R-:W-:Y:S02]  /*0440*/  ISETP.GE.U32.AND P0, PT, R22, R13, PT ;  /* 0x0000000d1600720c */ /* 0x000fe40003f06070 */
[----:B------:R-:W-:-:S04]  /*0450*/  LOP3.LUT R13, R11, R20, RZ, 0x3c, !PT ;  /* 0x000000140b0d7212 */ /* 0x000fc800078e3cff */
[----:B------:R-:W-:Y:S01]  /*0460*/  ISETP.GE.AND P2, PT, R13, RZ, PT ;  /* 0x000000ff0d00720c */ /* 0x000fe20003f46270 */
[----:B-1----:R-:W-:-:S06]  /*0470*/  IMAD.MOV R13, RZ, RZ, -R17 ;  /* 0x000000ffff0d7224 */ /* 0x002fcc00078e0a11 */
[----:B------:R-:W-:-:S05]  /*0480*/  @P0 VIADD R16, R16, 0x1 ;  /* 0x0000000110100836 */ /* 0x000fca0000000000 */
[----:B------:R-:W-:Y:S01]  /*0490*/  MOV R18, R16 ;  /* 0x0000001000127202 */ /* 0x000fe20000000f00 */
[----:B------:R-:W-:-:S04]  /*04a0*/  IMAD.MOV.U32 R16, RZ, RZ, R13 ;  /* 0x000000ffff107224 */ /* 0x000fc800078e000d */
[----:B------:R-:W-:Y:S02]  /*04b0*/  IMAD R13, R16, R21, RZ ;  /* 0x00000015100d7224 */ /* 0x000fe400078e02ff */
[----:B------:R-:W-:Y:S02]  /*04c0*/  HFMA2 R16, -RZ, RZ, 0, 0 ;  /* 0x00000000ff107431 */ /* 0x000fe400000001ff */
[----:B------:R-:W-:Y:S01]  /*04d0*/  @!P2 IMAD.MOV R18, RZ, RZ, -R18 ;  /* 0x000000ffff12a224 */ /* 0x000fe200078e0a12 */
[----:B------:R-:W-:Y:S02]  /*04e0*/  @!P1 LOP3.LUT R18, RZ, R20, RZ, 0x33, !PT ;  /* 0x00000014ff129212 */ /* 0x000fe400078e33ff */
[----:B------:R-:W-:Y:S01]  /*04f0*/  IMAD.HI.U32 R16, R17, R13, R16 ;  /* 0x0000000d11107227 */ /* 0x000fe200078e0010 */
[----:B------:R-:W-:Y:S02]  /*0500*/  IABS R17, R3 ;  /* 0x0000000300117213 */ /* 0x000fe40000000000 */
[----:B------:R-:W-:-:S03]  /*0510*/  IABS R13, R18 ;  /* 0x00000012000d7213 */ /* 0x000fc60000000000 */
[----:B------:R-:W-:Y:S02]  /*0520*/  IMAD.MOV R17, RZ, RZ, -R17 ;  /* 0x000000ffff117224 */ /* 0x000fe400078e0a11 */
[----:B------:R-:W-:-:S04]  /*0530*/  IMAD.HI.U32 R22, R16, R13, RZ ;  /* 0x0000000d10167227 */ /* 0x000fc800078e00ff */
[----:B------:R-:W-:Y:S01]  /*0540*/  IMAD R16, R22, R17, R13 ;  /* 0x0000001116107224 */ /* 0x000fe200078e020d */
[----:B-----5:R-:W-:Y:S01]  /*0550*/  IABS R13, R7 ;  /* 0x00000007000d7213 */ /* 0x020fe20000000000 */
[----:B0-----:R-:W-:-:S03]  /*0560*/  VIADD R17, R23, 0xffffffe ;  /* 0x0ffffffe17117836 */ /* 0x001fc60000000000 */
[----:B------:R-:W-:-:S03]  /*0570*/  ISETP.GT.U32.AND P1, PT, R21, R16, PT ;  /* 0x000000101500720c */ /* 0x000fc60003f24070 */
[----:B------:R-:W0:Y:S10]  /*0580*/  F2I.FTZ.U32.TRUNC.NTZ R17, R17 ;  /* 0x0000001100117305 */ /* 0x000e34000021f000 */
[----:B------:R-:W-:Y:S01]  /*0590*/  @!P1 IADD3 R16, PT, PT, R16, -R21, RZ ;  /* 0x8000001510109210 */ /* 0x000fe20007ffe0ff */
[----:B------:R-:W-:Y:S01]  /*05a0*/  @!P1 VIADD R22, R22, 0x1 ;  /* 0x0000000116169836 */ /* 0x000fe20000000000 */
[----:B------:R-:W-:-:S02]  /*05b0*/  ISETP.NE.AND P1, PT, R3, RZ, PT ;  /* 0x000000ff0300720c */ /* 0x000fc40003f25270 */
[----:B------:R-:W-:Y:S02]  /*05c0*/  ISETP.GE.U32.AND P0, PT, R16, R21, PT ;  /* 0x000000151000720c */ /* 0x000fe40003f06070 */
[----:B------:R-:W1:Y:S01]  /*05d0*/  I2F.RP R21, R13 ;  /* 0x0000000d00157306 */ /* 0x000e620000209400 */
[----:B------:R-:W-:-:S04]  /*05e0*/  LOP3.LUT R16, R18, R3, RZ, 0x3c, !PT ;  /* 0x0000000312107212 */ /* 0x000fc800078e3cff */
[----:B------:R-:W-:Y:S02]  /*05f0*/  ISETP.GE.AND P2, PT, R16, RZ, PT ;  /* 0x000000ff1000720c */ /* 0x000fe40003f46270 */
[----:B0-----:R-:W-:-:S04]  /*0600*/  IADD3 R16, PT, PT, RZ, -R17, RZ ;  /* 0x80000011ff107210 */ /* 0x001fc80007ffe0ff */
[----:B------:R-:W-:Y:S02]  /*0610*/  @P0 VIADD R22, R22, 0x1 ;  /* 0x0000000116160836 */ /* 0x000fe40000000000 */
[----:B------:R-:W-:Y:S01]  /*0620*/  IMAD R23, R16, R19, RZ ;  /* 0x0000001310177224 */ /* 0x000fe200078e02ff */
[----:B-1----:R-:W0:Y:S01]  /*0630*/  MUFU.RCP R21, R21 ;  /* 0x0000001500157308 */ /* 0x002e220000001000 */
[----:B------:R-:W-:-:S03]  /*0640*/  IMAD.MOV.U32 R16, RZ, RZ, RZ ;  /* 0x000000ffff107224 */ /* 0x000fc600078e00ff */
[----:B------:R-:W-:Y:S01]  /*0650*/  @!P2 IMAD.MOV R22, RZ, RZ, -R22 ;  /* 0x000000ffff16a224 */ /* 0x000fe200078e0a16 */
[----:B------:R-:W-:Y:S01]  /*0660*/  @!P1 LOP3.LUT R22, RZ, R3, RZ, 0x33, !PT ;  /* 0x00000003ff169212 */ /* 0x000fe200078e33ff */
[----:B------:R-:W-:Y:S01]  /*0670*/  IMAD.HI.U32 R16, R17, R23, R16 ;  /* 0x0000001711107227 */ /* 0x000fe200078e0010 */
[----:B------:R-:W-:Y:S02]  /*0680*/  IABS R17, R5 ;  /* 0x0000000500117213 */ /* 0x000fe40000000000 */
[----:B------:R-:W-:Y:S02]  /*0690*/  IABS R23, R22 ;  /* 0x0000001600177213 */ /* 0x000fe40000000000 */
[----:B------:R-:W-:-:S03]  /*06a0*/  IADD3 R25, PT, PT, RZ, -R17, RZ ;  /* 0x80000011ff197210 */ /* 0x000fc60007ffe0ff */
[----:B------:R-:W-:-:S04]  /*06b0*/  IMAD.HI.U32 R24, R16, R23, RZ ;  /* 0x0000001710187227 */ /* 0x000fc800078e00ff */
[----:B0-----:R-:W-:Y:S02]  /*06c0*/  VIADD R21, R21, 0xffffffe ;  /* 0x0ffffffe15157836 */ /* 0x001fe40000000000 */
[----:B------:R-:W-:Y:S02]  /*06d0*/  IMAD R16, R24, R25, R23 ;  /* 0x0000001918107224 */ /* 0x000fe400078e0217 */
[----:B------:R0:W1:Y:S03]  /*06e0*/  F2I.FTZ.U32.TRUNC.NTZ R17, R21 ;  /* 0x0000001500117305 */ /* 0x000066000021f000 */
[----:B------:R-:W-:Y:S02]  /*06f0*/  ISETP.GT.U32.AND P1, PT, R19, R16, PT ;  /* 0x000000101300720c */ /* 0x000fe40003f24070 */
[----:B0-----:R-:W-:Y:S01]  /*0700*/  IABS R21, R9 ;  /* 0x0000000900157213 */ /* 0x001fe20000000000 */
[----:B-1----:R-:W-:-:S10]  /*0710*/  IMAD.MOV R26, RZ, RZ, -R17 ;  /* 0x000000ffff1a7224 */ /* 0x002fd400078e0a11 */
[----:B------:R-:W-:Y:S01]  /*0720*/  @!P1 IADD3 R16, PT, PT, R16, -R19, RZ ;  /* 0x8000001310109210 */ /* 0x000fe20007ffe0ff */
[----:B------:R-:W-:Y:S01]  /*0730*/  @!P1 VIADD R24, R24, 0x1 ;  /* 0x0000000118189836 */ /* 0x000fe20000000000 */
[----:B------:R-:W-:Y:S01]  /*0740*/  ISETP.NE.AND P1, PT, R5, RZ, PT ;  /* 0x000000ff0500720c */ /* 0x000fe20003f25270 */
[----:B------:R-:W-:Y:S01]  /*0750*/  IMAD R23, R26, R13, RZ ;  /* 0x0000000d1a177224 */ /* 0x000fe200078e02ff */
[----:B------:R-:W-:Y:S01]  /*0760*/  ISETP.GE.U32.AND P0, PT, R16, R19, PT ;  /* 0x000000131000720c */ /* 0x000fe20003f06070 */
[----:B------:R-:W-:Y:S01]  /*0770*/  IMAD.MOV.U32 R16, RZ, RZ, RZ ;  /* 0x000000ffff107224 */ /* 0x000fe200078e00ff */
[----:B------:R-:W0:Y:S03]  /*0780*/  I2F.RP R19, R21 ;  /* 0x0000001500137306 */ /* 0x000e260000209400 */
[----:B------:R-:W-:Y:S01]  /*0790*/  IMAD.HI.U32 R16, R17, R23, R16 ;  /* 0x0000001711107227 */ /* 0x000fe200078e0010 */
[----:B------:R-:W-:-:S02]  /*07a0*/  LOP3.LUT R17, R22, R5, RZ, 0x3c, !PT ;  /* 0x0000000516117212 */ /* 0x000fc400078e3cff */
[----:B------:R-:W-:Y:S02]  /*07b0*/  IABS R23, R7 ;  /* 0x0000000700177213 */ /* 0x000fe40000000000 */
[----:B------:R-:W-:-:S03]  /*07c0*/  ISETP.GE.AND P2, PT, R17, RZ, PT ;  /* 0x000000ff1100720c */ /* 0x000fc60003f46270 */
[----:B------:R-:W-:Y:S01]  /*07d0*/  @P0 IADD3 R24, PT, PT, R24, 0x1, RZ ;  /* 0x0000000118180810 */ /* 0x000fe20007ffe0ff */
[----:B------:R-:W-:Y:S01]  /*07e0*/  IMAD.MOV R25, RZ, RZ, -R23 ;  /* 0x000000ffff197224 */ /* 0x000fe200078e0a17 */
[----:B0-----:R-:W0:Y:S08]  /*07f0*/  MUFU.RCP R19, R19 ;  /* 0x0000001300137308 */ /* 0x001e300000001000 */
[----:B------:R-:W-:Y:S01]  /*0800*/  @!P2 IMAD.MOV R24, RZ, RZ, -R24 ;  /* 0x000000ffff18a224 */ /* 0x000fe200078e0a18 */
[----:B------:R-:W-:-:S04]  /*0810*/  @!P1 LOP3.LUT R24, RZ, R5, RZ, 0x33, !PT ;  /* 0x00000005ff189212 */ /* 0x000fc800078e33ff */
[----:B------:R-:W-:-:S05]  /*0820*/  IABS R17, R24 ;  /* 0x0000001800117213 */ /* 0x000fca0000000000 */
[----:B------:R-:W-:Y:S01]  /*0830*/  IMAD.HI.U32 R26, R16, R17, RZ ;  /* 0x00000011101a7227 */ /* 0x000fe200078e00ff */
[----:B0-----:R-:W-:-:S03]  /*0840*/  IADD3 R23, PT, PT, R19, 0xffffffe, RZ ;  /* 0x0ffffffe13177810 */ /* 0x001fc60007ffe0ff */
[----:B------:R-:W-:Y:S02]  /*0850*/  IMAD R16, R26, R25, R17 ;  /* 0x000000191a107224 */ /* 0x000fe400078e0211 */
[----:B------:R-:W0:Y:S03]  /*0860*/  F2I.FTZ.U32.TRUNC.NTZ R17, R23 ;  /* 0x0000001700117305 */ /* 0x000e26000021f000 */
[----:B------:R-:W-:Y:S01]  /*0870*/  ISETP.GT.U32.AND P1, PT, R13, R16, PT ;  /* 0x000000100d00720c */ /* 0x000fe20003f24070 */
[----:B0-----:R-:W-:-:S12]  /*0880*/  IMAD.MOV R28, RZ, RZ, -R17 ;  /* 0x000000ffff1c7224 */ /* 0x001fd800078e0a11 */
[----:B------:R-:W-:Y:S02]  /*0890*/  @!P1 IMAD.IADD R16, R16, 0x1, -R13 ;  /* 0x0000000110109824 */ /* 0x000fe400078e0a0d */
[----:B------:R-:W-:-:S03]  /*08a0*/  IMAD R25, R28, R21, RZ ;  /* 0x000000151c197224 */ /* 0x000fc600078e02ff */
[----:B------:R-:W-:Y:S01]  /*08b0*/  ISETP.GE.U32.AND P0, PT, R16, R13, PT ;  /* 0x0000000d1000720c */ /* 0x000fe20003f06070 */
[----:B------:R-:W-:Y:S01]  /*08c0*/  IMAD.MOV.U32 R16, RZ, RZ, RZ ;  /* 0x000000ffff107224 */ /* 0x000fe200078e00ff */
[----:B------:R-:W-:-:S03]  /*08d0*/  IADD3 R13, PT, PT, R2, -0x6, RZ ;  /* 0xfffffffa020d7810 */ /* 0x000fc60007ffe0ff */
[----:B------:R-:W-:-:S04]  /*08e0*/  IMAD.HI.U32 R25, R17, R25, R16 ;  /* 0x0000001911197227 */ /* 0x000fc800078e0010 */
[----:B------:R-:W-:-:S05]  /*08f0*/  IMAD.WIDE.U32 R16, R13, 0x4, R14 ;  /* 0x000000040d107825 */ /* 0x000fca00078e000e */
[----:B------:R0:W2:Y:S01]  /*0900*/  LDG.E R19, desc[UR10][R16.64] ;  /* 0x0000000a10137981 */ /* 0x0000a2000c1e1900 */
[----:B------:R-:W-:Y:S01]  /*0910*/  LOP3.LUT R23, R24, R7, RZ, 0x3c, !PT ;  /* 0x0000000718177212 */ /* 0x000fe200078e3cff */
[----:B------:R-:W-:Y:S01]  /*0920*/  @!P1 VIADD R26, R26, 0x1 ;  /* 0x000000011a1a9836 */ /* 0x000fe20000000000 */
[----:B------:R-:W-:Y:S01]  /*0930*/  ISETP.NE.AND P1, PT, R7, RZ, PT ;  /* 0x000000ff0700720c */ /* 0x000fe20003f25270 */
[----:B------:R-:W-:Y:S01]  /*0940*/  IMAD R28, R4, 0x4, R1 ;  /* 0x00000004041c7824 */ /* 0x000fe200078e0201 */
[----:B------:R-:W-:Y:S01]  /*0950*/  ISETP.GE.AND P2, PT, R23, RZ, PT ;  /* 0x000000ff1700720c */ /* 0x000fe20003f46270 */
[----:B------:R-:W-:Y:S01]  /*0960*/  IMAD.MOV R23, RZ, RZ, -R18 ;  /* 0x000000ffff177224 */ /* 0x000fe200078e0a12 */
[----:B------:R-:W-:Y:S01]  /*0970*/  @P0 IADD3 R26, PT, PT, R26, 0x1, RZ ;  /* 0x000000011a1a0810 */ /* 0x000fe20007ffe0ff */
[----:B------:R-:W-:Y:S02]  /*0980*/  VIADD R4, R2, 0xfffffff9 ;  /* 0xfffffff902047836 */ /* 0x000fe40000000000 */
[----:B------:R-:W-:Y:S01]  /*0990*/  IMAD R23, R20, R23, R11 ;  /* 0x0000001714177224 */ /* 0x000fe200078e020b */
[----:B------:R-:W-:-:S04]  /*09a0*/  IABS R11, R9 ;  /* 0x00000009000b7213 */ /* 0x000fc80000000000 */
[----:B0-----:R-:W-:Y:S01]  /*09b0*/  IADD3 R17, PT, PT, RZ, -R11, RZ ;  /* 0x8000000bff117210 */ /* 0x001fe20007ffe0ff */
[----:B------:R0:W-:Y:S02]  /*09c0*/  STL [R28], R23 ;  /* 0x000000171c007387 */ /* 0x0001e40000100800 */
[----:B------:R-:W-:Y:S01]  /*09d0*/  @!P2 IMAD.MOV R26, RZ, RZ, -R26 ;  /* 0x000000ffff1aa224 */ /* 0x000fe200078e0a1a */
[----:B------:R-:W-:-:S04]  /*09e0*/  @!P1 LOP3.LUT R26, RZ, R7, RZ, 0x33, !PT ;  /* 0x00000007ff1a9212 */ /* 0x000fc800078e33ff */
[----:B------:R-:W-:-:S05]  /*09f0*/  IABS R16, R26 ;  /* 0x0000001a00107213 */ /* 0x000fca0000000000 */
[----:B------:R-:W-:-:S04]  /*0a00*/  IMAD.HI.U32 R20, R25, R16, RZ ;  /* 0x0000001019147227 */ /* 0x000fc800078e00ff */
[----:B------:R-:W-:-:S05]  /*0a10*/  IMAD R16, R20, R17, R16 ;  /* 0x0000001114107224 */ /* 0x000fca00078e0210 */
[----:B------:R-:W-:-:S13]  /*0a20*/  ISETP.GT.U32.AND P1, PT, R21, R16, PT ;  /* 0x000000101500720c */ /* 0x000fda0003f24070 */
[----:B------:R-:W-:-:S05]  /*0a30*/  @!P1 IMAD.IADD R16, R16, 0x1, -R21 ;  /* 0x0000000110109824 */ /* 0x000fca00078e0a15 */
[----:B------:R-:W-:Y:S02]  /*0a40*/  ISETP.GE.U32.AND P0, PT, R16, R21, PT ;  /* 0x000000151000720c */ /* 0x000fe40003f06070 */
[----:B------:R-:W-:Y:S02]  /*0a50*/  MOV R16, RZ ;  /* 0x000000ff00107202 */ /* 0x000fe40000000f00 */
[----:B--2---:R-:W-:-:S04]  /*0a60*/  IABS R11, R19 ;  /* 0x00000013000b7213 */ /* 0x004fc80000000000 */
[----:B------:R-:W1:Y:S08]  /*0a70*/  I2F.RP R25, R11 ;  /* 0x0000000b00197306 */ /* 0x000e700000209400 */
[----:B-1----:R-:W1:Y:S02]  /*0a80*/  MUFU.RCP R25, R25 ;  /* 0x0000001900197308 */ /* 0x002e640000001000 */
[----:B-1----:R-:W-:-:S06]  /*0a90*/  VIADD R17, R25, 0xffffffe ;  /* 0x0ffffffe19117836 */ /* 0x002fcc0000000000 */
[----:B------:R-:W1:Y:S02]  /*0aa0*/  F2I.FTZ.U32.TRUNC.NTZ R17, R17 ;  /* 0x0000001100117305 */ /* 0x000e64000021f000 */
[----:B-1----:R-:W-:-:S05]  /*0ab0*/  IADD3 R27, PT, PT, RZ, -R17, RZ ;  /* 0x80000011ff1b7210 */ /* 0x002fca0007ffe0ff */
[----:B------:R-:W-:-:S04]  /*0ac0*/  IMAD R21, R27, R11, RZ ;  /* 0x0000000b1b157224 */ /* 0x000fc800078e02ff */
[----:B------:R-:W-:-:S04]  /*0ad0*/  IMAD.HI.U32 R21, R17, R21, R16 ;  /* 0x0000001511157227 */ /* 0x000fc800078e0010 */
[----:B------:R-:W-:-:S06]  /*0ae0*/  IMAD.WIDE.U32 R16, R4, 0x4, R14 ;  /* 0x0000000404107825 */ /* 0x000fcc00078e000e */
[----:B------:R-:W2:Y:S01]  /*0af0*/  LDG.E R16, desc[UR10][R16.64] ;  /* 0x0000000a10107981 */ /* 0x000ea2000c1e1900 */
[----:B0-----:R-:W-:Y:S01]  /*0b00*/  LOP3.LUT R23, R26, R9, RZ, 0x3c, !PT ;  /* 0x000000091a177212 */ /* 0x001fe200078e3cff */
[----:B------:R-:W-:Y:S01]  /*0b10*/  @!P1 VIADD R20, R20, 0x1 ;  /* 0x0000000114149836 */ /* 0x000fe20000000000 */
[----:B------:R-:W-:Y:S01]  /*0b20*/  ISETP.NE.AND P1, PT, R9, RZ, PT ;  /* 0x000000ff0900720c */ /* 0x000fe20003f25270 */
[----:B------:R-:W-:Y:S01]  /*0b30*/  IMAD R25, R6, 0x4, R1 ;  /* 0x0000000406197824 */ /* 0x000fe200078e0201 */
[----:B------:R-:W-:Y:S01]  /*0b40*/  ISETP.GE.AND P2, PT, R23, RZ, PT ;  /* 0x000000ff1700720c */ /* 0x000fe20003f46270 */
[----:B------:R-:W-:Y:S02]  /*0b50*/  @P0 VIADD R20, R20, 0x1 ;  /* 0x0000000114140836 */ /* 0x000fe40000000000 */
[----:B------:R-:W-:Y:S02]  /*0b60*/  IMAD.MOV R23, RZ, RZ, -R22 ;  /* 0x000000ffff177224 */ /* 0x000fe400078e0a16 */
[----:B------:R-:W-:-:S02]  /*0b70*/  VIADD R6, R2, 0xfffffff8 ;  /* 0xfffffff802067836 */ /* 0x000fc40000000000 */
[----:B------:R-:W-:Y:S01]  /*0b80*/  IMAD R23, R3, R23, R18 ;  /* 0x0000001703177224 */ /* 0x000fe200078e0212 */
[----:B------:R-:W-:Y:S01]  /*0b90*/  IABS R3, R19 ;  /* 0x0000001300037213 */ /* 0x000fe20000000000 */
[----:B------:R-:W-:-:S03]  /*0ba0*/  IMAD.MOV.U32 R2, RZ, RZ, RZ ;  /* 0x000000ffff027224 */ /* 0x000fc600078e00ff */
[----:B------:R0:W-:Y:S01]  /*0bb0*/  STL [R25], R23 ;  /* 0x0000001719007387 */ /* 0x0001e20000100800 */
[----:B------:R-:W-:Y:S01]  /*0bc0*/  @!P2 IADD3 R20, PT, PT, -R20, RZ, RZ ;  /* 0x000000ff1414a210 */ /* 0x000fe20007ffe1ff */
[----:B------:R-:W-:Y:S01]  /*0bd0*/  IMAD.MOV R3, RZ, RZ, -R3 ;  /* 0x000000ffff037224 */ /* 0x000fe200078e0a03 */
[----:B------:R-:W-:-:S04]  /*0be0*/  @!P1 LOP3.LUT R20, RZ, R9, RZ, 0x33, !PT ;  /* 0x00000009ff149212 */ /* 0x000fc800078e33ff */
[----:B------:R-:W-:-:S05]  /*0bf0*/  IABS R28, R20 ;  /* 0x00000014001c7213 */ /* 0x000fca0000000000 */
[----:B------:R-:W-:-:S04]  /*0c00*/  IMAD.HI.U32 R18, R21, R28, RZ ;  /* 0x0000001c15127227 */ /* 0x000fc800078e00ff */
[----:B------:R-:W-:-:S05]  /*0c10*/  IMAD R28, R18, R3, R28 ;  /* 0x00000003121c7224 */ /* 0x000fca00078e021c */
[----:B------:R-:W-:-:S13]  /*0c20*/  ISETP.GT.U32.AND P1, PT, R11, R28, PT ;  /* 0x0000001c0b00720c */ /* 0x000fda0003f24070 */
[----:B------:R-:W-:-:S04]  /*0c30*/  @!P1 IADD3 R28, PT, PT, R28, -R11, RZ ;  /* 0x8000000b1c1c9210 */ /* 0x000fc80007ffe0ff */
[----:B------:R-:W-:Y:S02]  /*0c40*/  ISETP.GE.U32.AND P0, PT, R28, R11, PT ;  /* 0x0000000b1c00720c */ /* 0x000fe40003f06070 */
[----:B--2---:R-:W-:-:S04]  /*0c50*/  IABS R17, R16 ;  /* 0x0000001000117213 */ /* 0x004fc80000000000 */
[----:B------:R-:W1:Y:S08]  /*0c60*/  I2F.RP R21, R17 ;  /* 0x0000001100157306 */ /* 0x000e700000209400 */
[----:B-1----:R-:W1:Y:S02]  /*0c70*/  MUFU.RCP R21, R21 ;  /* 0x0000001500157308 */ /* 0x002e640000001000 */
[----:B-1----:R-:W-:-:S06]  /*0c80*/  IADD3 R3, PT, PT, R21, 0xffffffe, RZ ;  /* 0x0ffffffe15037810 */ /* 0x002fcc0007ffe0ff */
[----:B------:R-:W1:Y:S02]  /*0c90*/  F2I.FTZ.U32.TRUNC.NTZ R3, R3 ;  /* 0x0000000300037305 */ /* 0x000e64000021f000 */
[----:B-1----:R-:W-:-:S04]  /*0ca0*/  IMAD.MOV R27, RZ, RZ, -R3 ;  /* 0x000000ffff1b7224 */ /* 0x002fc800078e0a03 */
[----:B------:R-:W-:-:S04]  /*0cb0*/  IMAD R27, R27, R17, RZ ;  /* 0x000000111b1b7224 */ /* 0x000fc800078e02ff */
[----:B------:R-:W-:-:S04]  /*0cc0*/  IMAD.HI.U32 R21, R3, R27, R2 ;  /* 0x0000001b03157227 */ /* 0x000fc800078e0002 */
[----:B------:R-:W-:-:S05]  /*0cd0*/  IMAD.WIDE.U32 R2, R6, 0x4, R14 ;  /* 0x0000000406027825 */ /* 0x000fca00078e000e */
[----:B------:R1:W2:Y:S01]  /*0ce0*/  LDG.E R11, desc[UR10][R2.64] ;  /* 0x0000000a020b7981 */ /* 0x0002a2000c1e1900 */
[----:B0-----:R-:W-:Y:S01]  /*0cf0*/  IADD3 R23, PT, PT, -R24, RZ, RZ ;  /* 0x000000ff18177210 */ /* 0x001fe20007ffe1ff */
[----:B------:R-:W-:Y:S01]  /*0d00*/  @!P1 VIADD R18, R18, 0x1 ;  /* 0x0000000112129836 */ /* 0x000fe20000000000 */
[----:B------:R-:W-:Y:S01]  /*0d10*/  ISETP.NE.AND P1, PT, R19, RZ, PT ;  /* 0x000000ff1300720c */ /* 0x000fe20003f25270 */
[--C-:B------:R-:W-:Y:S01]  /*0d20*/  IMAD R8, R8, 0x4, R1.reuse ;  /* 0x0000000408087824 */ /* 0x100fe200078e0201 */
[----:B------:R-:W-:Y:S01]  /*0d30*/  LEA R10, R10, R1, 0x2 ;  /* 0x000000010a0a7211 */ /* 0x000fe200078e10ff */
[----:B------:R-:W-:Y:S01]  /*0d40*/  IMAD R5, R5, R23, R22 ;  /* 0x0000001705057224 */ /* 0x000fe200078e0216 */
[----:B------:R-:W-:Y:S01]  /*0d50*/  LOP3.LUT R22, R20, R19, RZ, 0x3c, !PT ;  /* 0x0000001314167212 */ /* 0x000fe200078e3cff */
[----:B------:R-:W-:Y:S01]  /*0d60*/  IMAD R12, R12, 0x4, R1 ;  /* 0x000000040c0c7824 */ /* 0x000fe200078e0201 */
[----:B------:R-:W-:Y:S01]  /*0d70*/  @P0 IADD3 R18, PT, PT, R18, 0x1, RZ ;  /* 0x0000000112120810 */ /* 0x000fe20007ffe0ff */
[----:B------:R-:W-:Y:S01]  /*0d80*/  UIADD3 UR4, UPT, UPT, UR4, 0x8, URZ ;  /* 0x0000000804047890 */ /* 0x000fe2000fffe0ff */
[----:B------:R-:W-:Y:S01]  /*0d90*/  ISETP.GE.AND P2, PT, R22, RZ, PT ;  /* 0x000000ff1600720c */ /* 0x000fe20003f46270 */
[----:B------:R0:W-:Y:S01]  /*0da0*/  STL [R8], R5 ;  /* 0x0000000508007387 */ /* 0x0001e20000100800 */
[----:B-1----:R-:W-:Y:S01]  /*0db0*/  IABS R3, R16 ;  /* 0x0000001000037213 */ /* 0x002fe20000000000 */
[----:B------:R-:W-:-:S04]  /*0dc0*/  UISETP.NE.AND UP0, UPT, UR4, UR5, UPT ;  /* 0x000000050400728c */ /* 0x000fc8000bf05270 */
[----:B------:R-:W-:Y:S02]  /*0dd0*/  IMAD.MOV R3, RZ, RZ, -R3 ;  /* 0x000000ffff037224 */ /* 0x000fe400078e0a03 */
[----:B0-----:R-:W-:Y:S01]  /*0de0*/  IMAD R8, R13, 0x4, R1 ;  /* 0x000000040d087824 */ /* 0x001fe200078e0201 */
[----:B------:R-:W-:-:S03]  /*0df0*/  LEA R5, R4, R1, 0x2 ;  /* 0x0000000104057211 */ /* 0x000fc600078e10ff */
[----:B------:R-:W-:Y:S01]  /*0e00*/  @!P2 IMAD.MOV R18, RZ, RZ, -R18 ;  /* 0x000000ffff12a224 */ /* 0x000fe200078e0a12 */
[----:B------:R-:W-:Y:S01]  /*0e10*/  @!P1 LOP3.LUT R18, RZ, R19, RZ, 0x33, !PT ;  /* 0x00000013ff129212 */ /* 0x000fe200078e33ff */
[----:B------:R-:W-:-:S03]  /*0e20*/  IMAD R4, R6, 0x4, R1 ;  /* 0x0000000406047824 */ /* 0x000fc600078e0201 */
[----:B------:R-:W-:-:S05]  /*0e30*/  IABS R28, R18 ;  /* 0x00000012001c7213 */ /* 0x000fca0000000000 */
[----:B------:R-:W-:-:S04]  /*0e40*/  IMAD.HI.U32 R21, R21, R28, RZ ;  /* 0x0000001c15157227 */ /* 0x000fc800078e00ff */
[----:B------:R-:W-:-:S05]  /*0e50*/  IMAD R28, R21, R3, R28 ;  /* 0x00000003151c7224 */ /* 0x000fca00078e021c */
[----:B------:R-:W-:-:S13]  /*0e60*/  ISETP.GT.U32.AND P1, PT, R17, R28, PT ;  /* 0x0000001c1100720c */ /* 0x000fda0003f24070 */
[----:B------:R-:W-:Y:S02]  /*0e70*/  @!P1 IMAD.IADD R28, R28, 0x1, -R17 ;  /* 0x000000011c1c9824 */ /* 0x000fe400078e0a11 */
[----:B------:R-:W-:Y:S01]  /*0e80*/  @!P1 VIADD R21, R21, 0x1 ;  /* 0x0000000115159836 */ /* 0x000fe20000000000 */
[----:B------:R-:W-:Y:S02]  /*0e90*/  ISETP.NE.AND P1, PT, R16, RZ, PT ;  /* 0x000000ff1000720c */ /* 0x000fe40003f25270 */
[----:B------:R-:W-:-:S13]  /*0ea0*/  ISETP.GE.U32.AND P0, PT, R28, R17, PT ;  /* 0x000000111c00720c */ /* 0x000fda0003f06070 */
[----:B------:R-:W-:Y:S01]  /*0eb0*/  @P0 VIADD R21, R21, 0x1 ;  /* 0x0000000115150836 */ /* 0x000fe20000000000 */
[----:B--2---:R-:W-:-:S05]  /*0ec0*/  IABS R23, R11 ;  /* 0x0000000b00177213 */ /* 0x004fca0000000000 */
[----:B------:R-:W-:-:S04]  /*0ed0*/  IMAD.MOV.U32 R22, RZ, RZ, R23 ;  /* 0x000000ffff167224 */ /* 0x000fc800078e0017 */
[----:B------:R-:W0:Y:S08]  /*0ee0*/  I2F.RP R23, R22 ;  /* 0x0000001600177306 */ /* 0x000e300000209400 */
[----:B0-----:R-:W0:Y:S02]  /*0ef0*/  MUFU.RCP R2, R23 ;  /* 0x0000001700027308 */ /* 0x001e240000001000 */
[----:B0-----:R-:W-:-:S02]  /*0f00*/  IADD3 R3, PT, PT, R2, 0xffffffe, RZ ;  /* 0x0ffffffe02037810 */ /* 0x001fc40007ffe0ff */
[----:B------:R-:W-:-:S04]  /*0f10*/  LOP3.LUT R2, R18, R16, RZ, 0x3c, !PT ;  /* 0x0000001012027212 */ /* 0x000fc800078e3cff */
[----:B------:R-:W0:Y:S01]  /*0f20*/  F2I.FTZ.U32.TRUNC.NTZ R3, R3 ;  /* 0x0000000300037305 */ /* 0x000e22000021f000 */
[----:B------:R-:W-:Y:S01]  /*0f30*/  ISETP.GE.AND P2, PT, R2, RZ, PT ;  /* 0x000000ff0200720c */ /* 0x000fe20003f46270 */
[----:B------:R-:W-:-:S12]  /*0f40*/  HFMA2 R2, -RZ, RZ, 0, 0 ;  /* 0x00000000ff027431 */ /* 0x000fd800000001ff */
[----:B------:R-:W-:Y:S01]  /*0f50*/  @!P2 IADD3 R21, PT, PT, -R21, RZ, RZ ;  /* 0x000000ff1515a210 */ /* 0x000fe20007ffe1ff */
[----:B0-----:R-:W-:Y:S01]  /*0f60*/  IMAD.MOV R17, RZ, RZ, -R3 ;  /* 0x000000ffff117224 */ /* 0x001fe200078e0a03 */
[----:B------:R-:W-:-:S03]  /*0f70*/  @!P1 LOP3.LUT R21, RZ, R16, RZ, 0x33, !PT ;  /* 0x00000010ff159212 */ /* 0x000fc600078e33ff */
[----:B------:R-:W-:Y:S02]  /*0f80*/  IMAD R17, R17, R22, RZ ;  /* 0x0000001611117224 */ /* 0x000fe400078e02ff */
[----:B------:R-:W-:Y:S02]  /*0f90*/  IMAD.MOV R23, RZ, RZ, -R21 ;  /* 0x000000ffff177224 */ /* 0x000fe400078e0a15 */
[----:B------:R-:W-:Y:S01]  /*0fa0*/  IMAD.HI.U32 R2, R3, R17, R2 ;  /* 0x0000001103027227 */ /* 0x000fe200078e0002 */
[----:B------:R-:W-:Y:S02]  /*0fb0*/  IABS R3, R11 ;  /* 0x0000000b00037213 */ /* 0x000fe40000000000 */
[----:B------:R-:W-:Y:S01]  /*0fc0*/  IABS R17, R21 ;  /* 0x0000001500117213 */ /* 0x000fe20000000000 */
[----:B------:R-:W-:Y:S02]  /*0fd0*/  IMAD R16, R16, R23, R18 ;  /* 0x0000001710107224 */ /* 0x000fe400078e0212 */
[----:B------:R-:W-:-:S02]  /*0fe0*/  IMAD.MOV R28, RZ, RZ, -R3 ;  /* 0x000000ffff1c7224 */ /* 0x000fc400078e0a03 */
[----:B------:R-:W-:Y:S01]  /*0ff0*/  IMAD.HI.U32 R3, R2, R17, RZ ;  /* 0x0000001102037227 */ /* 0x000fe200078e00ff */
[----:B------:R-:W-:-:S03]  /*1000*/  LOP3.LUT R2, R21, R11, RZ, 0x3c, !PT ;  /* 0x0000000b15027212 */ /* 0x000fc600078e3cff */
[----:B------:R-:W-:Y:S01]  /*1010*/  IMAD R17, R3, R28, R17 ;  /* 0x0000001c03117224 */ /* 0x000fe200078e0211 */
[----:B------:R-:W-:Y:S02]  /*1020*/  ISETP.GE.AND P2, PT, R2, RZ, PT ;  /* 0x000000ff0200720c */ /* 0x000fe40003f46270 */
[----:B------:R-:W-:Y:S02]  /*1030*/  IADD3 R2, PT, PT, -R26, RZ, RZ ;  /* 0x000000ff1a027210 */ /* 0x000fe40007ffe1ff */
[----:B------:R-:W-:-:S03]  /*1040*/  ISETP.GT.U32.AND P1, PT, R22, R17, PT ;  /* 0x000000111600720c */ /* 0x000fc60003f24070 */
[----:B------:R-:W-:Y:S02]  /*1050*/  IMAD R7, R7, R2, R24 ;  /* 0x0000000207077224 */ /* 0x000fe400078e0218 */
[----:B------:R-:W-:-:S03]  /*1060*/  IMAD.MOV R2, RZ, RZ, -R20 ;  /* 0x000000ffff027224 */ /* 0x000fc600078e0a14 */
[----:B------:R1:W-:Y:S01]  /*1070*/  STL [R10], R7 ;  /* 0x000000070a007387 */ /* 0x0003e20000100800 */
[----:B------:R-:W-:Y:S02]  /*1080*/  IMAD R9, R9, R2, R26 ;  /* 0x0000000209097224 */ /* 0x000fe400078e021a */
[----:B------:R-:W-:Y:S02]  /*1090*/  IMAD.MOV.U32 R2, RZ, RZ, R6 ;  /* 0x000000ffff027224 */ /* 0x000fe400078e0006 */
[----:B------:R-:W-:Y:S01]  /*10a0*/  @!P1 IMAD.IADD R17, R17, 0x1, -R22 ;  /* 0x0000000111119824 */ /* 0x000fe200078e0a16 */
[----:B------:R-:W-:Y:S01]  /*10b0*/  @!P1 IADD3 R3, PT, PT, R3, 0x1, RZ ;  /* 0x0000000103039810 */ /* 0x000fe20007ffe0ff */
[----:B------:R1:W-:Y:S01]  /*10c0*/  STL [R12], R9 ;  /* 0x000000090c007387 */ /* 0x0003e20000100800 */
[----:B------:R-:W-:Y:S02]  /*10d0*/  ISETP.NE.AND P1, PT, R11, RZ, PT ;  /* 0x000000ff0b00720c */ /* 0x000fe40003f25270 */
[----:B------:R-:W-:-:S02]  /*10e0*/  ISETP.GE.U32.AND P0, PT, R17, R22, PT ;  /* 0x000000161100720c */ /* 0x000fc40003f06070 */
[----:B------:R-:W-:-:S05]  /*10f0*/  IADD3 R17, PT, PT, -R18, RZ, RZ ;  /* 0x000000ff12117210 */ /* 0x000fca0007ffe1ff */
[----:B------:R-:W-:-:S05]  /*1100*/  IMAD R19, R19, R17, R20 ;  /* 0x0000001113137224 */ /* 0x000fca00078e0214 */
[----:B------:R1:W-:Y:S01]  /*1110*/  STL [R8], R19 ;  /* 0x0000001308007387 */ /* 0x0003e20000100800 */
[----:B------:R-:W-:-:S03]  /*1120*/  @P0 VIADD R3, R3, 0x1 ;  /* 0x0000000103030836 */ /* 0x000fc60000000000 */
[----:B------:R1:W-:Y:S01]  /*1130*/  STL [R5], R16 ;  /* 0x0000001005007387 */ /* 0x0003e20000100800 */
[----:B------:R-:W-:Y:S01]  /*1140*/  @!P2 IMAD.MOV R3, RZ, RZ, -R3 ;  /* 0x000000ffff03a224 */ /* 0x000fe200078e0a03 */
[----:B------:R-:W-:-:S05]  /*1150*/  @!P1 LOP3.LUT R3, RZ, R11, RZ, 0x33, !PT ;  /* 0x0000000bff039212 */ /* 0x000fca00078e33ff */
[----:B------:R-:W-:-:S04]  /*1160*/  IMAD.MOV R22, RZ, RZ, -R3 ;  /* 0x000000ffff167224 */ /* 0x000fc800078e0a03 */
[----:B------:R-:W-:Y:S01]  /*1170*/  IMAD R21, R11, R22, R21 ;  /* 0x000000160b157224 */ /* 0x000fe200078e0215 */
[----:B------:R-:W-:-:S04]  /*1180*/  MOV R11, R3 ;  /* 0x00000003000b7202 */ /* 0x000fc80000000f00 */
[----:B------:R1:W-:Y:S01]  /*1190*/  STL [R4], R21 ;  /* 0x0000001504007387 */ /* 0x0003e20000100800 */
[----:B------:R-:W-:Y:S05]  /*11a0*/  BRA.U UP0, `(.L_x_84) ;  /* 0xffffffed00fc7547 */ /* 0x000fea000b83ffff */
.L_x_83:
[----:B------:R-:W-:Y:S05]  /*11b0*/  BRA.U !UP1, `(.L_x_82) ;  /* 0x0000000d09d07547 */ /* 0x000fea000b800000 */
[----:B------:R-:W0:Y:S01]  /*11c0*/  LDCU UR4, c[0x0][0x3c0] ;  /* 0x00007800ff0477ac */ /* 0x000e220008000800 */
[----:B------:R-:W-:Y:S02]  /*11d0*/  UISETP.GE.U32.AND UP0, UPT, UR6, 0x4, UPT ;  /* 0x000000040600788c */ /* 0x000fe4000bf06070 */
[----:B0-----:R-:W-:-:S04]  /*11e0*/  ULOP3.LUT UR5, UR4, 0x3, URZ, 0xc0, !UPT ;  /* 0x0000000304057892 */ /* 0x001fc8000f8ec0ff */
[----:B------:R-:W-:-:S03]  /*11f0*/  UISETP.NE.AND UP1, UPT, UR5, URZ, UPT ;  /* 0x000000ff0500728c */ /* 0x000fc6000bf25270 */
[----:B------:R-:W-:Y:S08]  /*1200*/  BRA.U !UP0, `(.L_x_85) ;  /* 0x0000000908287547 */ /* 0x000ff0000b800000 */
[----:B-1----:R-:W0:Y:S01]  /*1210*/  LDC.64 R12, c[0x0][0x388] ;  /* 0x0000e200ff0c7b82 */ /* 0x002e220000000a00 */
[----:B------:R-:W-:-:S04]  /*1220*/  VIADD R4, R2, 0xffffffff ;  /* 0xffffffff02047836 */ /* 0x000fc80000000000 */
[----:B0-----:R-:W-:-:S05]  /*1230*/  IMAD.WIDE.U32 R14, R4, 0x4, R12 ;  /* 0x00000004040e7825 */ /* 0x001fca00078e000c */
[----:B------:R-:W2:Y:S01]  /*1240*/  LDG.E R8, desc[UR10][R14.64] ;  /* 0x0000000a0e087981 */ /* 0x000ea2000c1e1900 */
[----:B------:R-:W-:-:S04]  /*1250*/  VIADD R6, R2, 0xfffffffe ;  /* 0xfffffffe02067836 */ /* 0x000fc80000000000 */
[----:B------:R-:W-:-:S05]  /*1260*/  IMAD.WIDE.U32 R16, R6, 0x4, R12 ;  /* 0x0000000406107825 */ /* 0x000fca00078e000c */
[----:B------:R0:W3:Y:S01]  /*1270*/  LDG.E R5, desc[UR10][R16.64] ;  /* 0x0000000a10057981 */ /* 0x0000e2000c1e1900 */
[----:B------:R-:W-:-:S05]  /*1280*/  IADD3 R7, PT, PT, R2, -0x3, RZ ;  /* 0xfffffffd02077810 */ /* 0x000fca0007ffe0ff */
[----:B------:R-:W-:-:S05]  /*1290*/  IMAD.WIDE.U32 R18, R7, 0x4, R12 ;  /* 0x0000000407127825 */ /* 0x000fca00078e000c */
[----:B------:R1:W4:Y:S01]  /*12a0*/  LDG.E R10, desc[UR10][R18.64] ;  /* 0x0000000a120a7981 */ /* 0x000322000c1e1900 */
[----:B------:R-:W-:-:S04]  /*12b0*/  VIADD R9, R2, 0xfffffffc ;  /* 0xfffffffc02097836 */ /* 0x000fc80000000000 */
[----:B------:R-:W-:-:S06]  /*12c0*/  IMAD.WIDE.U32 R12, R9, 0x4, R12 ;  /* 0x00000004090c7825 */ /* 0x000fcc00078e000c */
[----:B------:R3:W5:Y:S01]  /*12d0*/  LDG.E R12, desc[UR10][R12.64] ;  /* 0x0000000a0c0c7981 */ /* 0x000762000c1e1900 */
[----:B0-----:R-:W-:Y:S01]  /*12e0*/  IABS R16, R11 ;  /* 0x0000000b00107213 */ /* 0x001fe20000000000 */
[----:B------:R-:W-:Y:S01]  /*12f0*/  IMAD R6, R6, 0x4, R1 ;  /* 0x0000000406067824 */ /* 0x000fe200078e0201 */
[----:B------:R-:W-:Y:S02]  /*1300*/  LEA R7, R7, R1, 0x2 ;  /* 0x0000000107077211 */ /* 0x000fe400078e10ff */
[-C--:B--2---:R-:W-:Y:S02]  /*1310*/  IABS R14, R8.reuse ;  /* 0x00000008000e7213 */ /* 0x084fe40000000000 */
[----:B-1----:R-:W-:Y:S02]  /*1320*/  IABS R18, R8 ;  /* 0x0000000800127213 */ /* 0x002fe40000000000 */
[----:B------:R-:W0:Y:S01]  /*1330*/  I2F.RP R15, R14 ;  /* 0x0000000e000f7306 */ /* 0x000e220000209400 */
[----:B---3--:R-:W-:-:S07]  /*1340*/  IABS R13, R5 ;  /* 0x00000005000d7213 */ /* 0x008fce0000000000 */
[----:B0-----:R-:W0:Y:S02]  /*1350*/  MUFU.RCP R15, R15 ;  /* 0x0000000f000f7308 */ /* 0x001e240000001000 */
[----:B0-----:R-:W-:-:S06]  /*1360*/  VIADD R2, R15, 0xffffffe ;  /* 0x0ffffffe0f027836 */ /* 0x001fcc0000000000 */
[----:B------:R-:W0:Y:S08]  /*1370*/  I2F.RP R15, R13 ;  /* 0x0000000d000f7306 */ /* 0x000e300000209400 */
[----:B------:R1:W2:Y:S08]  /*1380*/  F2I.FTZ.U32.TRUNC.NTZ R3, R2 ;  /* 0x0000000200037305 */ /* 0x0002b0000021f000 */
[----:B0-----:R-:W0:Y:S01]  /*1390*/  MUFU.RCP R15, R15 ;  /* 0x0000000f000f7308 */ /* 0x001e220000001000 */
[----:B-1----:R-:W-:Y:S01]  /*13a0*/  IMAD.MOV.U32 R2, RZ, RZ, RZ ;  /* 0x000000ffff027224 */ /* 0x002fe200078e00ff */
[----:B--2---:R-:W-:-:S05]  /*13b0*/  IADD3 R17, PT, PT, RZ, -R3, RZ ;  /* 0x80000003ff117210 */ /* 0x004fca0007ffe0ff */
[----:B------:R-:W-:-:S04]  /*13c0*/  IMAD R17, R17, R14, RZ ;  /* 0x0000000e11117224 */ /* 0x000fc800078e02ff */
[----:B------:R-:W-:-:S04]  /*13d0*/  IMAD.HI.U32 R3, R3, R17, R2 ;  /* 0x0000001103037227 */ /* 0x000fc800078e0002 */
[----:B------:R-:W-:Y:S01]  /*13e0*/  IMAD.MOV R17, RZ, RZ, -R18 ;  /* 0x000000ffff117224 */ /* 0x000fe200078e0a12 */
[----:B------:R-:W-:Y:S01]  /*13f0*/  IABS R18, R5 ;  /* 0x0000000500127213 */ /* 0x000fe20000000000 */
[----:B------:R-:W-:-:S04]  /*1400*/  IMAD.HI.U32 R2, R3, R16, RZ ;  /* 0x0000001003027227 */ /* 0x000fc800078e00ff */
[----:B------:R-:W-:Y:S02]  /*1410*/  IMAD R3, R2, R17, R16 ;  /* 0x0000001102037224 */ /* 0x000fe400078e0210 */
[----:B0-----:R-:W-:Y:S01]  /*1420*/  VIADD R16, R15, 0xffffffe ;  /* 0x0ffffffe0f107836 */ /* 0x001fe20000000000 */
[----:B----4-:R-:W-:Y:S01]  /*1430*/  IABS R15, R10 ;  /* 0x0000000a000f7213 */ /* 0x010fe20000000000 */
[----:B------:R-:W-:Y:S01]  /*1440*/  IMAD.MOV R18, RZ, RZ, -R18 ;  /* 0x000000ffff127224 */ /* 0x000fe200078e0a12 */
[----:B------:R-:W-:Y:S02]  /*1450*/  ISETP.GT.U32.AND P1, PT, R14, R3, PT ;  /* 0x000000030e00720c */ /* 0x000fe40003f24070 */
[----:B------:R-:W0:Y:S11]  /*1460*/  I2F.RP R17, R15 ;  /* 0x0000000f00117306 */ /* 0x000e360000209400 */
[----:B------:R-:W-:Y:S01]  /*1470*/  @!P1 IADD3 R3, PT, PT, R3, -R14, RZ ;  /* 0x8000000e03039210 */ /* 0x000fe20007ffe0ff */
[----:B------:R-:W-:Y:S01]  /*1480*/  @!P1 VIADD R2, R2, 0x1 ;  /* 0x0000000102029836 */ /* 0x000fe20000000000 */
[----:B------:R-:W-:-:S02]  /*1490*/  ISETP.NE.AND P1, PT, R8, RZ, PT ;  /* 0x000000ff0800720c */ /* 0x000fc40003f25270 */
[----:B------:R-:W-:Y:S01]  /*14a0*/  ISETP.GE.U32.AND P0, PT, R3, R14, PT ;  /* 0x0000000e0300720c */ /* 0x000fe20003f06070 */
[----:B0-----:R-:W-:Y:S01]  /*14b0*/  MUFU.RCP R17, R17 ;  /* 0x0000001100117308 */ /* 0x001fe20000001000 */
[----:B------:R-:W-:-:S04]  /*14c0*/  LOP3.LUT R14, R11, R8, RZ, 0x3c, !PT ;  /* 0x000000080b0e7212 */ /* 0x000fc800078e3cff */
[----:B------:R-:W-:-:S03]  /*14d0*/  ISETP.GE.AND P2, PT, R14, RZ, PT ;  /* 0x000000ff0e00720c */ /* 0x000fc60003f46270 */
[----:B------:R-:W0:Y:S04]  /*14e0*/  F2I.FTZ.U32.TRUNC.NTZ R3, R16 ;  /* 0x0000001000037305 */ /* 0x000e28000021f000 */
[----:B------:R-:W-:-:S05]  /*14f0*/  @P0 IADD3 R2, PT, PT, R2, 0x1, RZ ;  /* 0x0000000102020810 */ /* 0x000fca0007ffe0ff */
[----:B------:R-:W-:-:S05]  /*1500*/  IMAD.MOV.U32 R14, RZ, RZ, R2 ;  /* 0x000000ffff0e7224 */ /* 0x000fca00078e0002 */
[----:B------:R-:W-:Y:S01]  /*1510*/  @!P2 IADD3 R14, PT, PT, -R14, RZ, RZ ;  /* 0x000000ff0e0ea210 */ /* 0x000fe20007ffe1ff */
[----:B0-----:R-:W-:Y:S01]  /*1520*/  IMAD.MOV R2, RZ, RZ, -R3 ;  /* 0x000000ffff027224 */ /* 0x001fe200078e0a03 */
[----:B------:R-:W-:-:S03]  /*1530*/  @!P1 LOP3.LUT R14, RZ, R8, RZ, 0x33, !PT ;  /* 0x00000008ff0e9212 */ /* 0x000fc600078e33ff */
[----:B------:R-:W-:Y:S01]  /*1540*/  IMAD R19, R2, R13, RZ ;  /* 0x0000000d02137224 */ /* 0x000fe200078e02ff */
[----:B------:R-:W-:Y:S01]  /*1550*/  IABS R16, R14 ;  /* 0x0000000e00107213 */ /* 0x000fe20000000000 */
[----:B------:R-:W-:-:S04]  /*1560*/  IMAD.MOV.U32 R2, RZ, RZ, RZ ;  /* 0x000000ffff027224 */ /* 0x000fc800078e00ff */
[----:B------:R-:W-:Y:S01]  /*1570*/  IMAD.HI.U32 R2, R3, R19, R2 ;  /* 0x0000001303027227 */ /* 0x000fe200078e0002 */
[----:B------:R-:W-:Y:S02]  /*1580*/  MOV R3, R16 ;  /* 0x0000001000037202 */ /* 0x000fe40000000f00 */
[----:B------:R-:W-:Y:S01]  /*1590*/  IABS R19, R10 ;  /* 0x0000000a00137213 */ /* 0x000fe20000000000 */
[----:B------:R-:W-:Y:S02]  /*15a0*/  IMAD.MOV.U32 R16, RZ, RZ, R18 ;  /* 0x000000ffff107224 */ /* 0x000fe400078e0012 */
[----:B------:R-:W-:-:S04]  /*15b0*/  IMAD.HI.U32 R2, R2, R3, RZ ;  /* 0x0000000302027227 */ /* 0x000fc800078e00ff */
[----:B------:R-:W-:Y:S01]  /*15c0*/  IMAD R16, R2, R16, R3 ;  /* 0x0000001002107224 */ /* 0x000fe200078e0203 */
[----:B------:R-:W-:Y:S01]  /*15d0*/  IADD3 R3, PT, PT, R17, 0xffffffe, RZ ;  /* 0x0ffffffe11037810 */ /* 0x000fe20007ffe0ff */
[----:B------:R-:W-:-:S03]  /*15e0*/  IMAD.MOV R19, RZ, RZ, -R19 ;  /* 0x000000ffff137224 */ /* 0x000fc600078e0a13 */
[----:B------:R-:W-:Y:S02]  /*15f0*/  ISETP.GT.U32.AND P1, PT, R13, R16, PT ;  /* 0x000000100d00720c */ /* 0x000fe40003f24070 */
[----:B------:R-:W0:Y:S11]  /*1600*/  F2I.FTZ.U32.TRUNC.NTZ R3, R3 ;  /* 0x0000000300037305 */ /* 0x000e36000021f000 */
[----:B------:R-:W-:-:S02]  /*1610*/  @!P1 IMAD.IADD R16, R16, 0x1, -R13 ;  /* 0x0000000110109824 */ /* 0x000fc400078e0a0d */
[----:B------:R-:W-:Y:S01]  /*1620*/  @!P1 VIADD R2, R2, 0x1 ;  /* 0x0000000102029836 */ /* 0x000fe20000000000 */
[----:B------:R-:W-:Y:S02]  /*1630*/  ISETP.NE.AND P1, PT, R5, RZ, PT ;  /* 0x000000ff0500720c */ /* 0x000fe40003f25270 */
[----:B------:R-:W-:Y:S02]  /*1640*/  ISETP.GE.U32.AND P0, PT, R16, R13, PT ;  /* 0x0000000d1000720c */ /* 0x000fe40003f06070 */
[----:B------:R-:W-:Y:S02]  /*1650*/  LOP3.LUT R13, R14, R5, RZ, 0x3c, !PT ;  /* 0x000000050e0d7212 */ /* 0x000fe400078e3cff */
[----:B0-----:R-:W-:Y:S02]  /*1660*/  IADD3 R16, PT, PT, RZ, -R3, RZ ;  /* 0x80000003ff107210 */ /* 0x001fe40007ffe0ff */
[----:B------:R-:W-:-:S07]  /*1670*/  ISETP.GE.AND P2, PT, R13, RZ, PT ;  /* 0x000000ff0d00720c */ /* 0x000fce0003f46270 */
[----:B------:R-:W-:-:S04]  /*1680*/  @P0 VIADD R2, R2, 0x1 ;  /* 0x0000000102020836 */ /* 0x000fc80000000000 */
[----:B------:R-:W-:Y:S02]  /*1690*/  IMAD.MOV.U32 R13, RZ, RZ, R2 ;  /* 0x000000ffff0d7224 */ /* 0x000fe400078e0002 */
[----:B------:R-:W-:Y:S01]  /*16a0*/  IMAD.MOV.U32 R2, RZ, RZ, R16 ;  /* 0x000000ffff027224 */ /* 0x000fe200078e0010 */
[----:B-----5:R-:W-:Y:S02]  /*16b0*/  IABS R16, R12 ;  /* 0x0000000c00107213 */ /* 0x020fe40000000000 */
[----:B------:R-:W-:Y:S01]  /*16c0*/  @!P2 IADD3 R13, PT, PT, -R13, RZ, RZ ;  /* 0x000000ff0d0da210 */ /* 0x000fe20007ffe1ff */
[----:B------:R-:W-:Y:S01]  /*16d0*/  IMAD R17, R2, R15, RZ ;  /* 0x0000000f02117224 */ /* 0x000fe200078e02ff */
[----:B------:R-:W-:Y:S01]  /*16e0*/  @!P1 LOP3.LUT R13, RZ, R5, RZ, 0x33, !PT ;  /* 0x00000005ff0d9212 */ /* 0x000fe200078e33ff */
[----:B------:R-:W-:-:S03]  /*16f0*/  IMAD.MOV.U32 R2, RZ, RZ, RZ ;  /* 0x000000ffff027224 */ /* 0x000fc600078e00ff */
[----:B------:R-:W-:Y:S01]  /*1700*/  IABS R18, R13 ;  /* 0x0000000d00127213 */ /* 0x000fe20000000000 */
[----:B------:R-:W-:Y:S02]  /*1710*/  IMAD.HI.U32 R2, R3, R17, R2 ;  /* 0x0000001103027227 */ /* 0x000fe400078e0002 */
[----:B------:R-:W0:Y:S01]  /*1720*/  I2F.RP R17, R16 ;  /* 0x0000001000117306 */ /* 0x000e220000209400 */
[----:B------:R-:W-:Y:S01]  /*1730*/  MOV R3, R18 ;  /* 0x0000001200037202 */ /* 0x000fe20000000f00 */
[----:B------:R-:W-:-:S04]  /*1740*/  IMAD.MOV.U32 R18, RZ, RZ, R19 ;  /* 0x000000ffff127224 */ /* 0x000fc800078e0013 */
[----:B------:R-:W-:-:S04]  /*1750*/  IMAD.HI.U32 R2, R2, R3, RZ ;  /* 0x0000000302027227 */ /* 0x000fc800078e00ff */
[----:B------:R-:W-:-:S05]  /*1760*/  IMAD R18, R2, R18, R3 ;  /* 0x0000001202127224 */ /* 0x000fca00078e0203 */
[----:B------:R-:W-:Y:S01]  /*1770*/  ISETP.GT.U32.AND P1, PT, R15, R18, PT ;  /* 0x000000120f00720c */ /* 0x000fe20003f24070 */
[----:B0-----:R-:W0:-:S12]  /*1780*/  MUFU.RCP R17, R17 ;  /* 0x0000001100117308 */ /* 0x001e180000001000 */
[----:B------:R-:W-:Y:S02]  /*1790*/  @!P1 IMAD.IADD R18, R18, 0x1, -R15 ;  /* 0x0000000112129824 */ /* 0x000fe400078e0a0f */
[----:B------:R-:W-:Y:S01]  /*17a0*/  @!P1 VIADD R2, R2, 0x1 ;  /* 0x0000000102029836 */ /* 0x000fe20000000000 */
[----:B------:R-:W-:Y:S02]  /*17b0*/  ISETP.NE.AND P1, PT, R10, RZ, PT ;  /* 0x000000ff0a00720c */ /* 0x000fe40003f25270 */
[----:B------:R-:W-:Y:S02]  /*17c0*/  ISETP.GE.U32.AND P0, PT, R18, R15, PT ;  /* 0x0000000f1200720c */ /* 0x000fe40003f06070 */
[----:B0-----:R-:W-:Y:S02]  /*17d0*/  IADD3 R3, PT, PT, R17, 0xffffffe, RZ ;  /* 0x0ffffffe11037810 */ /* 0x001fe40007ffe0ff */
[----:B------:R-:W-:-:S04]  /*17e0*/  LOP3.LUT R15, R13, R10, RZ, 0x3c, !PT ;  /* 0x0000000a0d0f7212 */ /* 0x000fc800078e3cff */
[----:B------:R-:W0:Y:S01]  /*17f0*/  F2I.FTZ.U32.TRUNC.NTZ R3, R3 ;  /* 0x0000000300037305 */ /* 0x000e22000021f000 */
[----:B------:R-:W-:-:S04]  /*1800*/  ISETP.GE.AND P2, PT, R15, RZ, PT ;  /* 0x000000ff0f00720c */ /* 0x000fc80003f46270 */
[----:B------:R-:W-:-:S05]  /*1810*/  @P0 VIADD R2, R2, 0x1 ;  /* 0x0000000102020836 */ /* 0x000fca0000000000 */
[----:B------:R-:W-:Y:S02]  /*1820*/  MOV R15, R2 ;  /* 0x00000002000f7202 */ /* 0x000fe40000000f00 */
[----:B------:R-:W-:Y:S01]  /*1830*/  IABS R2, R12 ;  /* 0x0000000c00027213 */ /* 0x000fe20000000000 */
[----:B0-----:R-:W-:-:S03]  /*1840*/  IMAD.MOV R17, RZ, RZ, -R3 ;  /* 0x000000ffff117224 */ /* 0x001fc600078e0a03 */
[----:B------:R-:W-:Y:S01]  /*1850*/  IADD3 R19, PT, PT, RZ, -R2, RZ ;  /* 0x80000002ff137210 */ /* 0x000fe20007ffe0ff */
[----:B------:R-:W-:Y:S01]  /*1860*/  @!P2 IMAD.MOV R15, RZ, RZ, -R15 ;  /* 0x000000ffff0fa224 */ /* 0x000fe200078e0a0f */
[----:B------:R-:W-:Y:S01]  /*1870*/  @!P1 LOP3.LUT R15, RZ, R10, RZ, 0x33, !PT ;  /* 0x0000000aff0f9212 */ /* 0x000fe200078e33ff */
[----:B------:R-:W-:Y:S02]  /*1880*/  IMAD R17, R17, R16, RZ ;  /* 0x0000001011117224 */ /* 0x000fe400078e02ff */
[----:B------:R-:W-:Y:S01]  /*1890*/  IMAD.MOV.U32 R2, RZ, RZ, RZ ;  /* 0x000000ffff027224 */ /* 0x000fe200078e00ff */
[----:B------:R-:W-:-:S03]  /*18a0*/  IABS R18, R15 ;  /* 0x0000000f00127213 */ /* 0x000fc60000000000 */
[----:B------:R-:W-:Y:S01]  /*18b0*/  IMAD.HI.U32 R2, R3, R17, R2 ;  /* 0x0000001103027227 */ /* 0x000fe200078e0002 */
[----:B------:R-:W-:-:S03]  /*18c0*/  MOV R17, R19 ;  /* 0x0000001300117202 */ /* 0x000fc60000000f00 */
[----:B------:R-:W-:-:S04]  /*18d0*/  IMAD.MOV.U32 R3, RZ, RZ, R18 ;  /* 0x000000ffff037224 */ /* 0x000fc800078e0012 */
[----:B------:R-:W-:-:S04]  /*18e0*/  IMAD.HI.U32 R2, R2, R3, RZ ;  /* 0x0000000302027227 */ /* 0x000fc800078e00ff */
[----:B------:R-:W-:Y:S02]  /*18f0*/  IMAD R3, R2, R17, R3 ;  /* 0x0000001102037224 */ /* 0x000fe400078e0203 */
[----:B------:R-:W-:-:S03]  /*1900*/  IMAD.MOV R17, RZ, RZ, -R15 ;  /* 0x000000ffff117224 */ /* 0x000fc600078e0a0f */
[----:B------:R-:W-:Y:S01]  /*1910*/  ISETP.GT.U32.AND P1, PT, R16, R3, PT ;  /* 0x000000031000720c */ /* 0x000fe20003f24070 */
[----:B------:R-:W-:-:S12]  /*1920*/  IMAD R10, R10, R17, R13 ;  /* 0x000000110a0a7224 */ /* 0x000fd800078e020d */
[----:B------:R-:W-:Y:S02]  /*1930*/  @!P1 IMAD.IADD R3, R3, 0x1, -R16 ;  /* 0x0000000103039824 */ /* 0x000fe400078e0a10 */
[----:B------:R-:W-:Y:S01]  /*1940*/  @!P1 VIADD R2, R2, 0x1 ;  /* 0x0000000102029836 */ /* 0x000fe20000000000 */
[----:B------:R-:W-:Y:S02]  /*1950*/  ISETP.NE.AND P1, PT, R12, RZ, PT ;  /* 0x000000ff0c00720c */ /* 0x000fe40003f25270 */
[----:B------:R-:W-:Y:S02]  /*1960*/  ISETP.GE.U32.AND P0, PT, R3, R16, PT ;  /* 0x000000100300720c */ /* 0x000fe40003f06070 */
[----:B------:R-:W-:-:S04]  /*1970*/  LOP3.LUT R3, R15, R12, RZ, 0x3c, !PT ;  /* 0x0000000c0f037212 */ /* 0x000fc800078e3cff */
[----:B------:R-:W-:Y:S01]  /*1980*/  ISETP.GE.AND P2, PT, R3, RZ, PT ;  /* 0x000000ff0300720c */ /* 0x000fe20003f46270 */
[----:B------:R-:W-:Y:S02]  /*1990*/  IMAD.MOV R3, RZ, RZ, -R13 ;  /* 0x000000ffff037224 */ /* 0x000fe400078e0a0d */
[--C-:B------:R-:W-:Y:S02]  /*19a0*/  IMAD R13, R9, 0x4, R1.reuse ;  /* 0x00000004090d7824 */ /* 0x100fe400078e0201 */
[----:B------:R-:W-:Y:S02]  /*19b0*/  IMAD R5, R5, R3, R14 ;  /* 0x0000000305057224 */ /* 0x000fe400078e020e */
[----:B------:R-:W-:Y:S01]  /*19c0*/  @P0 IADD3 R2, PT, PT, R2, 0x1, RZ ;  /* 0x0000000102020810 */ /* 0x000fe20007ffe0ff */
[----:B------:R-:W-:-:S04]  /*19d0*/  IMAD R3, R4, 0x4, R1 ;  /* 0x0000000404037824 */ /* 0x000fc800078e0201 */
[----:B------:R-:W-:Y:S01]  /*19e0*/  IMAD.MOV.U32 R16, RZ, RZ, R2 ;  /* 0x000000ffff107224 */ /* 0x000fe200078e0002 */
[----:B------:R-:W-:-:S03]  /*19f0*/  IADD3 R2, PT, PT, -R14, RZ, RZ ;  /* 0x000000ff0e027210 */ /* 0x000fc60007ffe1ff */
[----:B------:R-:W-:Y:S01]  /*1a00*/  @!P2 IMAD.MOV R16, RZ, RZ, -R16 ;  /* 0x000000ffff10a224 */ /* 0x000fe200078e0a10 */
[----:B------:R-:W-:Y:S01]  /*1a10*/  @!P1 LOP3.LUT R16, RZ, R12, RZ, 0x33, !PT ;  /* 0x0000000cff109212 */ /* 0x000fe200078e33ff */
[----:B------:R-:W-:Y:S02]  /*1a20*/  IMAD R8, R8, R2, R11 ;  /* 0x0000000208087224 */ /* 0x000fe400078e020b */
[----:B------:R-:W-:Y:S01]  /*1a30*/  IMAD.MOV.U32 R2, RZ, RZ, R9 ;  /* 0x000000ffff027224 */ /* 0x000fe200078e0009 */
[----:B------:R-:W-:Y:S02]  /*1a40*/  IADD3 R18, PT, PT, -R16, RZ, RZ ;  /* 0x000000ff10127210 */ /* 0x000fe40007ffe1ff */
[----:B------:R0:W-:Y:S01]  /*1a50*/  STL [R3], R8 ;  /* 0x0000000803007387 */ /* 0x0001e20000100800 */
[----:B------:R-:W-:Y:S02]  /*1a60*/  MOV R11, R16 ;  /* 0x00000010000b7202 */ /* 0x000fe40000000f00 */
[----:B------:R-:W-:Y:S01]  /*1a70*/  IMAD R12, R12, R18, R15 ;  /* 0x000000120c0c7224 */ /* 0x000fe200078e020f */
[----:B------:R0:W-:Y:S04]  /*1a80*/  STL [R6], R5 ;  /* 0x0000000506007387 */ /* 0x0001e80000100800 */
[----:B------:R0:W-:Y:S04]  /*1a90*/  STL [R7], R10 ;  /* 0x0000000a07007387 */ /* 0x0001e80000100800 */
[----:B------:R0:W-:Y:S02]  /*1aa0*/  STL [R13], R12 ;  /* 0x0000000c0d007387 */ /* 0x0001e40000100800 */
.L_x_85:
[----:B------:R-:W-:Y:S05]  /*1ab0*/  BRA.U !UP1, `(.L_x_82) ;  /* 0x0000000509907547 */ /* 0x000fea000b800000 */
[----:B------:R-:W-:Y:S02]  /*1ac0*/  UISETP.NE.AND UP0, UPT, UR5, 0x1, UPT ;  /* 0x000000010500788c */ /* 0x000fe4000bf05270 */
[----:B------:R-:W-:-:S04]  /*1ad0*/  ULOP3.LUT UR4, UR4, 0x1, URZ, 0xc0, !UPT ;  /* 0x0000000104047892 */ /* 0x000fc8000f8ec0ff */
[----:B------:R-:W-:-:S03]  /*1ae0*/  UISETP.NE.U32.AND UP1, UPT, UR4, 0x1, UPT ;  /* 0x000000010400788c */ /* 0x000fc6000bf25070 */
[----:B------:R-:W-:Y:S08]  /*1af0*/  BRA.U !UP0, `(.L_x_86) ;  /* 0x00000005080c7547 */ /* 0x000ff0000b800000 */
[----:B01----:R-:W0:Y:S01]  /*1b00*/  LDC.64 R12, c[0x0][0x388] ;  /* 0x0000e200ff0c7b82 */ /* 0x003e220000000a00 */
[----:B------:R-:W-:-:S04]  /*1b10*/  VIADD R4, R2, 0xffffffff ;  /* 0xffffffff02047836 */ /* 0x000fc80000000000 */
[----:B0-----:R-:W-:-:S06]  /*1b20*/  IMAD.WIDE.U32 R6, R4, 0x4, R12 ;  /* 0x0000000404067825 */ /* 0x001fcc00078e000c */
[----:B------:R-:W2:Y:S01]  /*1b30*/  LDG.E R6, desc[UR10][R6.64] ;  /* 0x0000000a06067981 */ /* 0x000ea2000c1e1900 */
[----:B------:R-:W-:-:S04]  /*1b40*/  VIADD R2, R2, 0xfffffffe ;  /* 0xfffffffe02027836 */ /* 0x000fc80000000000 */
[----:B------:R-:W-:-:S05]  /*1b50*/  IMAD.WIDE.U32 R12, R2, 0x4, R12 ;  /* 0x00000004020c7825 */ /* 0x000fca00078e000c */
[----:B------:R0:W3:Y:S02]  /*1b60*/  LDG.E R3, desc[UR10][R12.64] ;  /* 0x0000000a0c037981 */ /* 0x0000e4000c1e1900 */
[----:B0-----:R-:W-:Y:S02]  /*1b70*/  IABS R12, R11 ;  /* 0x0000000b000c7213 */ /* 0x001fe40000000000 */
[-C--:B--2---:R-:W-:Y:S02]  /*1b80*/  IABS R15, R6.reuse ;  /* 0x00000006000f7213 */ /* 0x084fe40000000000 */
[----:B------:R-:W-:Y:S02]  /*1b90*/  IABS R13, R6 ;  /* 0x00000006000d7213 */ /* 0x000fe40000000000 */
[----:B------:R-:W0:Y:S01]  /*1ba0*/  I2F.RP R10, R15 ;  /* 0x0000000f000a7306 */ /* 0x000e220000209400 */
[----:B---3--:R-:W-:-:S07]  /*1bb0*/  IABS R5, R3 ;  /* 0x0000000300057213 */ /* 0x008fce0000000000 */
[----:B0-----:R-:W0:Y:S02]  /*1bc0*/  MUFU.RCP R10, R10 ;  /* 0x0000000a000a7308 */ /* 0x001e240000001000 */
[----:B0-----:R-:W-:-:S06]  /*1bd0*/  IADD3 R8, PT, PT, R10, 0xffffffe, RZ ;  /* 0x0ffffffe0a087810 */ /* 0x001fcc0007ffe0ff */
[----:B------:R-:W0:Y:S08]  /*1be0*/  I2F.RP R10, R5 ;  /* 0x00000005000a7306 */ /* 0x000e300000209400 */
[----:B------:R1:W2:Y:S08]  /*1bf0*/  F2I.FTZ.U32.TRUNC.NTZ R9, R8 ;  /* 0x0000000800097305 */ /* 0x0002b0000021f000 */
[----:B0-----:R-:W0:Y:S01]  /*1c00*/  MUFU.RCP R10, R10 ;  /* 0x0000000a000a7308 */ /* 0x001e220000001000 */
[----:B-1----:R-:W-:-:S02]  /*1c10*/  IMAD.MOV.U32 R8, RZ, RZ, RZ ;  /* 0x000000ffff087224 */ /* 0x002fc400078e00ff */
[----:B--2---:R-:W-:-:S04]  /*1c20*/  IMAD.MOV R14, RZ, RZ, -R9 ;  /* 0x000000ffff0e7224 */ /* 0x004fc800078e0a09 */
[----:B------:R-:W-:-:S04]  /*1c30*/  IMAD R7, R14, R15, RZ ;  /* 0x0000000f0e077224 */ /* 0x000fc800078e02ff */
[----:B------:R-:W-:Y:S01]  /*1c40*/  IMAD.HI.U32 R9, R9, R7, R8 ;  /* 0x0000000709097227 */ /* 0x000fe200078e0008 */
[----:B------:R-:W-:Y:S02]  /*1c50*/  IADD3 R8, PT, PT, RZ, -R13, RZ ;  /* 0x8000000dff087210 */ /* 0x000fe40007ffe0ff */
[----:B------:R-:W-:-:S03]  /*1c60*/  IABS R13, R3 ;  /* 0x00000003000d7213 */ /* 0x000fc60000000000 */
[----:B------:R-:W-:-:S04]  /*1c70*/  IMAD.HI.U32 R7, R9, R12, RZ ;  /* 0x0000000c09077227 */ /* 0x000fc800078e00ff */
[----:B------:R-:W-:Y:S02]  /*1c80*/  IMAD R8, R7, R8, R12 ;  /* 0x0000000807087224 */ /* 0x000fe400078e020c */
[----:B0-----:R-:W-:Y:S02]  /*1c90*/  VIADD R9, R10, 0xffffffe ;  /* 0x0ffffffe0a097836 */ /* 0x001fe40000000000 */
        /* <DEDUP_REMOVED lines=12> */
[----:B------:R-:W-:Y:S02]  /*1d60*/  IMAD R7, R8, R5, RZ ;  /* 0x0000000508077224 */ /* 0x000fe400078e02ff */
[----:B------:R-:W-:Y:S02]  /*1d70*/  HFMA2 R8, -RZ, RZ, 0, 0 ;  /* 0x00000000ff087431 */ /* 0x000fe400000001ff */
[----:B------:R-:W-:Y:S01]  /*1d80*/  @!P2 IMAD.MOV R12, RZ, RZ, -R12 ;  /* 0x000000ffff0ca224 */ /* 0x000fe200078e0a0c */
[----:B------:R-:W-:-:S04]  /*1d90*/  @!P1 LOP3.LUT R12, RZ, R6, RZ, 0x33, !PT ;  /* 0x00000006ff0c9212 */ /* 0x000fc800078e33ff */
[----:B------:R-:W-:Y:S01]  /*1da0*/  IABS R10, R12 ;  /* 0x0000000c000a7213 */ /* 0x000fe20000000000 */
[----:B------:R-:W-:-:S04]  /*1db0*/  IMAD.HI.U32 R8, R9, R7, R8 ;  /* 0x0000000709087227 */ /* 0x000fc800078e0008 */
        /* <DEDUP_REMOVED lines=21> */
[----:B------:R-:W-:-:S05]  /*1f10*/  IMAD R3, R3, R10, R12 ;  /* 0x0000000a03037224 */ /* 0x000fca00078e020c */
[----:B------:R2:W-:Y:S02]  /*1f20*/  STL [R4], R3 ;  /* 0x0000000304007387 */ /* 0x0005e40000100800 */
.L_x_86:
[----:B------:R-:W-:Y:S05]  /*1f30*/  BRA.U UP1, `(.L_x_82) ;  /* 0x0000000101707547 */ /* 0x000fea000b800000 */
[----:B012---:R-:W0:Y:S01]  /*1f40*/  LDC.64 R4, c[0x0][0x388] ;  /* 0x0000e200ff047b82 */ /* 0x007e220000000a00 */
[----:B------:R-:W-:-:S04]  /*1f50*/  VIADD R9, R2, 0xffffffff ;  /* 0xffffffff02097836 */ /* 0x000fc80000000000 */
[----:B0-----:R-:W-:-:S05]  /*1f60*/  IMAD.WIDE.U32 R2, R9, 0x4, R4 ;  /* 0x0000000409027825 */ /* 0x001fca00078e0004 */
[----:B------:R0:W2:Y:S01]  /*1f70*/  LDG.E R10, desc[UR10][R2.64] ;  /* 0x0000000a020a7981 */ /* 0x0000a2000c1e1900 */
[----:B------:R-:W-:Y:S02]  /*1f80*/  ISETP.GE.AND P2, PT, R11, RZ, PT ;  /* 0x000000ff0b00720c */ /* 0x000fe40003f46270 */
[----:B0-----:R-:W-:Y:S02]  /*1f90*/  IABS R2, R11 ;  /* 0x0000000b00027213 */ /* 0x001fe40000000000 */
[-C--:B--2---:R-:W-:Y:S02]  /*1fa0*/  IABS R8, R10.reuse ;  /* 0x0000000a00087213 */ /* 0x084fe40000000000 */
[----:B------:R-:W-:Y:S02]  /*1fb0*/  IABS R3, R10 ;  /* 0x0000000a00037213 */ /* 0x000fe40000000000 */
[----:B------:R-:W0:Y:S03]  /*1fc0*/  I2F.RP R6, R8 ;  /* 0x0000000800067306 */ /* 0x000e260000209400 */
[----:B------:R-:W-:-:S05]  /*1fd0*/  IMAD.MOV R3, RZ, RZ, -R3 ;  /* 0x000000ffff037224 */ /* 0x000fca00078e0a03 */
[----:B0-----:R-:W0:Y:S02]  /*1fe0*/  MUFU.RCP R6, R6 ;  /* 0x0000000600067308 */ /* 0x001e240000001000 */
[----:B0-----:R-:W-:-:S06]  /*1ff0*/  IADD3 R4, PT, PT, R6, 0xffffffe, RZ ;  /* 0x0ffffffe06047810 */ /* 0x001fcc0007ffe0ff */
[----:B------:R0:W1:Y:S02]  /*2000*/  F2I.FTZ.U32.TRUNC.NTZ R5, R4 ;  /* 0x0000000400057305 */ /* 0x000064000021f000 */
[----:B0-----:R-:W-:Y:S02]  /*2010*/  HFMA2 R4, -RZ, RZ, 0, 0 ;  /* 0x00000000ff047431 */ /* 0x001fe400000001ff */
[----:B-1----:R-:W-:-:S04]  /*2020*/  IMAD.MOV R7, RZ, RZ, -R5 ;  /* 0x000000ffff077224 */ /* 0x002fc800078e0a05 */
[----:B------:R-:W-:-:S04]  /*2030*/  IMAD R7, R7, R8, RZ ;  /* 0x0000000807077224 */ /* 0x000fc800078e02ff */
[----:B------:R-:W-:-:S06]  /*2040*/  IMAD.HI.U32 R5, R5, R7, R4 ;  /* 0x0000000705057227 */ /* 0x000fcc00078e0004 */
[----:B------:R-:W-:-:S04]  /*2050*/  IMAD.HI.U32 R5, R5, R2, RZ ;  /* 0x0000000205057227 */ /* 0x000fc800078e00ff */
[----:B------:R-:W-:Y:S02]  /*2060*/  IMAD R5, R5, R3, R2 ;  /* 0x0000000305057224 */ /* 0x000fe400078e0202 */
[----:B------:R-:W-:-:S03]  /*2070*/  IMAD R2, R9, 0x4, R1 ;  /* 0x0000000409027824 */ /* 0x000fc600078e0201 */
[----:B------:R-:W-:-:S13]  /*2080*/  ISETP.GT.U32.AND P0, PT, R8, R5, PT ;  /* 0x000000050800720c */ /* 0x000fda0003f04070 */
[----:B------:R-:W-:Y:S02]  /*2090*/  @!P0 IADD3 R5, PT, PT, R5, -R8, RZ ;  /* 0x8000000805058210 */ /* 0x000fe40007ffe0ff */
[----:B------:R-:W-:Y:S02]  /*20a0*/  ISETP.NE.AND P0, PT, R10, RZ, PT ;  /* 0x000000ff0a00720c */ /* 0x000fe40003f05270 */
[----:B------:R-:W-:-:S13]  /*20b0*/  ISETP.GT.U32.AND P1, PT, R8, R5, PT ;  /* 0x000000050800720c */ /* 0x000fda0003f24070 */
[----:B------:R-:W-:-:S05]  /*20c0*/  @!P1 IMAD.IADD R5, R5, 0x1, -R8 ;  /* 0x0000000105059824 */ /* 0x000fca00078e0a08 */
[----:B------:R-:W-:Y:S02]  /*20d0*/  @!P2 IADD3 R5, PT, PT, -R5, RZ, RZ ;  /* 0x000000ff0505a210 */ /* 0x000fe40007ffe1ff */
[----:B------:R-:W-:-:S05]  /*20e0*/  @!P0 LOP3.LUT R5, RZ, R10, RZ, 0x33, !PT ;  /* 0x0000000aff058212 */ /* 0x000fca00078e33ff */
[----:B------:R3:W-:Y:S02]  /*20f0*/  STL [R2], R5 ;  /* 0x0000000502007387 */ /* 0x0007e40000100800 */
.L_x_82:
[----:B------:R-:W4:Y:S01]  /*2100*/  LDCU UR7, c[0x0][0x3b8] ;  /* 0x00007700ff0777ac */ /* 0x000f220008000800 */
[----:B0123--:R-:W0:Y:S01]  /*2110*/  LDC.64 R4, c[0x0][0x380] ;  /* 0x0000e000ff047b82 */ /* 0x00fe220000000a00 */
[----:B------:R-:W4:Y:S02]  /*2120*/  LDCU.64 UR4, c[0x0][0x3a8] ;  /* 0x00007500ff0477ac */ /* 0x000f240008000a00 */
[----:B----4-:R-:W-:-:S06]  /*2130*/  UIMAD.WIDE UR4, UR7, 0x4, UR4 ;  /* 0x00000004070478a5 */ /* 0x010fcc000f8e0204 */
[----:B------:R-:W-:Y:S01]  /*2140*/  MOV R2, UR4 ;  /* 0x0000000400027c02 */ /* 0x000fe20008000f00 */
[----:B------:R-:W-:-:S05]  /*2150*/  IMAD.U32 R3, RZ, RZ, UR5 ;  /* 0x00000005ff037e24 */ /* 0x000fca000f8e00ff */
[----:B------:R-:W2:Y:S01]  /*2160*/  LDG.E R6, desc[UR10][R2.64] ;  /* 0x0000000a02067981 */ /* 0x000ea2000c1e1900 */
[----:B0-----:R-:W-:-:S05]  /*2170*/  IMAD.WIDE R4, R0, 0x4, R4 ;  /* 0x0000000400047825 */ /* 0x001fca00078e0204 */
[----:B------:R0:W5:Y:S01]  /*2180*/  LDG.E R7, desc[UR10][R4.64] ;  /* 0x0000000a04077981 */ /* 0x000162000c1e1900 */
[----:B--2---:R-:W-:-:S13]  /*2190*/  ISETP.GE.AND P0, PT, R6, 0x1, PT ;  /* 0x000000010600780c */ /* 0x004fda0003f06270 */
[----:B0-----:R-:W-:Y:S05]  /*21a0*/  @!P0 BRA `(.L_x_87) ;  /* 0x0000002800488947 */ /* 0x001fea0003800000 */
[----:B------:R-:W0:Y:S01]  /*21b0*/  LDCU UR4, c[0x0][0x3c0] ;  /* 0x00007800ff0477ac */ /* 0x000e220008000800 */
[----:B------:R-:W-:Y:S02]  /*21c0*/  ULEA UR7, UR7, UR19, 0x2 ;  /* 0x0000001307077291 */ /* 0x000fe4000f8e10ff */
[----:B0-----:R-:W-:Y:S02]  /*21d0*/  ULOP3.LUT UR6, UR4, 0x7ffffff0, URZ, 0xc0, !UPT ;  /* 0x7ffffff004067892 */ /* 0x001fe4000f8ec0ff */
[----:B------:R-:W-:Y:S02]  /*21e0*/  ULOP3.LUT UR12, UR4, 0xf, URZ, 0xc0, !UPT ;  /* 0x0000000f040c7892 */ /* 0x000fe4000f8ec0ff */
[----:B------:R-:W-:Y:S02]  /*21f0*/  ULOP3.LUT UR18, UR4, 0x7, URZ, 0xc0, !UPT ;  /* 0x0000000704127892 */ /* 0x000fe4000f8ec0ff */
[----:B------:R-:W-:Y:S02]  /*2200*/  ULOP3.LUT UR9, UR4, 0x3, URZ, 0xc0, !UPT ;  /* 0x0000000304097892 */ /* 0x000fe4000f8ec0ff */
[----:B------:R-:W-:Y:S01]  /*2210*/  UIADD3 UR8, UPT, UPT, -UR6, URZ, URZ ;  /* 0x000000ff06087290 */ /* 0x000fe2000fffe1ff */
[----:B------:R-:W-:-:S11]  /*2220*/  UMOV UR4, URZ ;  /* 0x000000ff00047c82 */ /* 0x000fd60008000000 */
.L_x_135:
[----:B0-----:R-:W0:Y:S01]  /*2230*/  LDCU UR5, c[0x0][0x3c0] ;  /* 0x00007800ff0577ac */ /* 0x001e220008000800 */
[----:B-1-3-5:R-:W-:Y:S01]  /*2240*/  MOV R16, R7 ;  /* 0x0000000700107202 */ /* 0x02afe20000000f00 */
[----:B0-----:R-:W-:-:S09]  /*2250*/  UISETP.GE.AND UP0, UPT, UR5, 0x1, UPT ;  /* 0x000000010500788c */ /* 0x001fd2000bf06270 */
[----:B--2-4-:R-:W-:Y:S05]  /*2260*/  BRA.U !UP0, `(.L_x_88) ;  /* 0x0000000d08207547 */ /* 0x014fea000b800000 */
[----:B------:R-:W-:-:S03]  /*2270*/  UISETP.GE.U32.AND UP0, UPT, UR5, 0x10, UPT ;  /* 0x000000100500788c */ /* 0x000fc6000bf06070 */
[----:B------:R-:W-:-:S06]  /*2280*/  UMOV UR5, URZ ;  /* 0x000000ff00057c82 */ /* 0x000fcc0008000000 */
[----:B------:R-:W-:Y:S05]  /*2290*/  BRA.U !UP0, `(.L_x_89) ;  /* 0x0000000108647547 */ /* 0x000fea000b800000 */
[C---:B------:R-:W-:Y:S01]  /*22a0*/  VIADD R17, R1.reuse, 0x20 ;  /* 0x0000002001117836 */ /* 0x040fe20000000000 */
[----:B------:R-:W-:Y:S01]  /*22b0*/  IADD3 R0, PT, PT, R1, 0x48, RZ ;  /* 0x0000004801007810 */ /* 0x000fe20007ffe0ff */
[----:B------:R-:W-:-:S06]  /*22c0*/  UMOV UR5, UR8 ;  /* 0x0000000800057c82 */ /* 0x000fcc0008000000 */
.L_x_90:
[----:B------:R-:W2:Y:S04]  /*22d0*/  LDL.64 R2, [R17+-0x20] ;  /* 0xffffe00011027983 */ /* 0x000ea80000100a00 */
[----:B--2---:R0:W-:Y:S04]  /*22e0*/  STL.64 [R0+-0x20], R2 ;  /* 0xffffe00200007387 */ /* 0x0041e80000100a00 */
[----:B------:R-:W2:Y:S04]  /*22f0*/  LDL.64 R8, [R17+-0x18] ;  /* 0xffffe80011087983 */ /* 0x000ea80000100a00 */
[----:B--2---:R1:W-:Y:S04]  /*2300*/  STL.64 [R0+-0x18], R8 ;  /* 0xffffe80800007387 */ /* 0x0043e80000100a00 */
[----:B------:R-:W2:Y:S04]  /*2310*/  LDL.64 R10, [R17+-0x10] ;  /* 0xfffff000110a7983 */ /* 0x000ea80000100a00 */
[----:B--2---:R-:W-:Y:S04]  /*2320*/  STL.64 [R0+-0x10], R10 ;  /* 0xfffff00a00007387 */ /* 0x004fe80000100a00 */
[----:B------:R-:W2:Y:S04]  /*2330*/  LDL.64 R12, [R17+-0x8] ;  /* 0xfffff800110c7983 */ /* 0x000ea80000100a00 */
[----:B--2---:R-:W-:Y:S04]  /*2340*/  STL.64 [R0+-0x8], R12 ;  /* 0xfffff80c00007387 */ /* 0x004fe80000100a00 */
[----:B------:R-:W2:Y:S04]  /*2350*/  LDL.64 R14, [R17] ;  /* 0x00000000110e7983 */ /* 0x000ea80000100a00 */
[----:B--2---:R-:W-:Y:S04]  /*2360*/  STL.64 [R0], R14 ;  /* 0x0000000e00007387 */ /* 0x004fe80000100a00 */
[----:B------:R-:W2:Y:S04]  /*2370*/  LDL.64 R18, [R17+0x8] ;  /* 0x0000080011127983 */ /* 0x000ea80000100a00 */
[----:B--2---:R-:W-:Y:S04]  /*2380*/  STL.64 [R0+0x8], R18 ;  /* 0x0000081200007387 */ /* 0x004fe80000100a00 */
[----:B0-----:R-:W2:Y:S01]  /*2390*/  LDL.64 R2, [R17+0x10] ;  /* 0x0000100011027983 */ /* 0x001ea20000100a00 */
[----:B------:R-:W-:-:S04]  /*23a0*/  UIADD3 UR5, UPT, UPT, UR5, 0x10, URZ ;  /* 0x0000001005057890 */ /* 0x000fc8000fffe0ff */
[----:B------:R-:W-:Y:S01]  /*23b0*/  UISETP.NE.AND UP1, UPT, UR5, URZ, UPT ;  /* 0x000000ff0500728c */ /* 0x000fe2000bf25270 */
[----:B--2---:R-:W-:Y:S04]  /*23c0*/  STL.64 [R0+0x10], R2 ;  /* 0x0000100200007387 */ /* 0x004fe80000100a00 */
[----:B-1----:R0:W2:Y:S02]  /*23d0*/  LDL.64 R8, [R17+0x18] ;  /* 0x0000180011087983 */ /* 0x0020a40000100a00 */
[----:B0-----:R-:W-:Y:S02]  /*23e0*/  VIADD R17, R17, 0x40 ;  /* 0x0000004011117836 */ /* 0x001fe40000000000 */
[----:B--2---:R0:W-:Y:S02]  /*23f0*/  STL.64 [R0+0x18], R8 ;  /* 0x0000180800007387 */ /* 0x0041e40000100a00 */
[----:B0-----:R-:W-:Y:S01]  /*2400*/  IADD3 R0, PT, PT, R0, 0x40, RZ ;  /* 0x0000004000007810 */ /* 0x001fe20007ffe0ff */
[----:B------:R-:W-:Y:S06]  /*2410*/  BRA.U UP1, `(.L_x_90) ;  /* 0xfffffffd01ac7547 */ /* 0x000fec000b83ffff */
[----:B------:R-:W-:-:S05]  /*2420*/  UMOV UR5, UR6 ;  /* 0x0000000600057c82 */ /* 0x000fca0008000000 */
.L_x_89:
[----:B------:R-:W-:-:S09]  /*2430*/  UISETP.NE.AND UP1, UPT, UR12, URZ, UPT ;  /* 0x000000ff0c00728c */ /* 0x000fd2000bf25270 */
[----:B------:R-:W-:Y:S05]  /*2440*/  BRA.U !UP1, `(.L_x_91) ;  /* 0x0000000109c47547 */ /* 0x000fea000b800000 */
[----:B------:R-:W-:Y:S02]  /*2450*/  UIADD3 UR13, UPT, UPT, UR12, -0x1, URZ ;  /* 0xffffffff0c0d7890 */ /* 0x000fe4000fffe0ff */
[----:B------:R-:W-:Y:S02]  /*2460*/  UISETP.NE.AND UP3, UPT, UR18, URZ, UPT ;  /* 0x000000ff1200728c */ /* 0x000fe4000bf65270 */
[----:B------:R-:W-:-:S09]  /*2470*/  UISETP.GE.U32.AND UP2, UPT, UR13, 0x7, UPT ;  /* 0x000000070d00788c */ /* 0x000fd2000bf46070 */
[----:B------:R-:W-:Y:S05]  /*2480*/  BRA.U !UP2, `(.L_x_92) ;  /* 0x000000010a487547 */ /* 0x000fea000b800000 */
[----:B------:R-:W-:-:S09]  /*2490*/  ULEA UR13, UR5, UR19, 0x2 ;  /* 0x00000013050d7291 */ /* 0x000fd2000f8e10ff */
[----:B------:R-:W2:Y:S04]  /*24a0*/  LDL R0, [UR13] ;  /* 0x0000000dff007983 */ /* 0x000ea80008100800 */
[----:B------:R-:W3:Y:S04]  /*24b0*/  LDL R2, [UR13+0x4] ;  /* 0x0000040dff027983 */ /* 0x000ee80008100800 */
[----:B------:R-:W4:Y:S04]  /*24c0*/  LDL R3, [UR13+0x8] ;  /* 0x0000080dff037983 */ /* 0x000f280008100800 */
[----:B------:R-:W5:Y:S04]  /*24d0*/  LDL R8, [UR13+0xc] ;  /* 0x00000c0dff087983 */ /* 0x000f680008100800 */
[----:B------:R-:W5:Y:S04]  /*24e0*/  LDL R9, [UR13+0x10] ;  /* 0x0000100dff097983 */ /* 0x000f680008100800 */
[----:B------:R-:W5:Y:S04]  /*24f0*/  LDL R10, [UR13+0x14] ;  /* 0x0000140dff0a7983 */ /* 0x000f680008100800 */
[----:B------:R-:W5:Y:S04]  /*2500*/  LDL R11, [UR13+0x18] ;  /* 0x0000180dff0b7983 */ /* 0x000f680008100800 */
[----:B------:R-:W5:Y:S01]  /*2510*/  LDL R12, [UR13+0x1c] ;  /* 0x00001c0dff0c7983 */ /* 0x000f620008100800 */
[----:B------:R-:W-:-:S03]  /*2520*/  UIADD3 UR5, UPT, UPT, UR5, 0x8, URZ ;  /* 0x0000000805057890 */ /* 0x000fc6000fffe0ff */
[----:B--2---:R0:W-:Y:S04]  /*2530*/  STL [UR13+0x28], R0 ;  /* 0x00002800ff007987 */ /* 0x0041e8000810080d */
[----:B---3--:R0:W-:Y:S04]  /*2540*/  STL [UR13+0x2c], R2 ;  /* 0x00002c02ff007987 */ /* 0x0081e8000810080d */
[----:B----4-:R0:W-:Y:S04]  /*2550*/  STL [UR13+0x30], R3 ;  /* 0x00003003ff007987 */ /* 0x0101e8000810080d */
[----:B-----5:R0:W-:Y:S04]  /*2560*/  STL [UR13+0x34], R8 ;  /* 0x00003408ff007987 */ /* 0x0201e8000810080d */
[----:B------:R0:W-:Y:S04]  /*2570*/  STL [UR13+0x38], R9 ;  /* 0x00003809ff007987 */ /* 0x0001e8000810080d */
[----:B------:R0:W-:Y:S04]  /*2580*/  STL [UR13+0x3c], R10 ;  /* 0x00003c0aff007987 */ /* 0x0001e8000810080d */
[----:B------:R0:W-:Y:S04]  /*2590*/  STL [UR13+0x40], R11 ;  /* 0x0000400bff007987 */ /* 0x0001e8000810080d */
[----:B------:R0:W-:Y:S02]  /*25a0*/  STL [UR13+0x44], R12 ;  /* 0x0000440cff007987 */ /* 0x0001e4000810080d */
.L_x_92:
[----:B------:R-:W-:Y:S05]  /*25b0*/  BRA.U !UP3, `(.L_x_91) ;  /* 0x000000010b687547 */ /* 0x000fea000b800000 */
[----:B------:R-:W-:Y:S02]  /*25c0*/  UIADD3 UR13, UPT, UPT, UR18, -0x1, URZ ;  /* 0xffffffff120d7890 */ /* 0x000fe4000fffe0ff */
[----:B------:R-:W-:Y:S02]  /*25d0*/  UISETP.NE.AND UP3, UPT, UR9, URZ, UPT ;  /* 0x000000ff0900728c */ /* 0x000fe4000bf65270 */
[----:B------:R-:W-:-:S09]  /*25e0*/  UISETP.GE.U32.AND UP2, UPT, UR13, 0x3, UPT ;  /* 0x000000030d00788c */ /* 0x000fd2000bf46070 */
[----:B------:R-:W-:Y:S05]  /*25f0*/  BRA.U !UP2, `(.L_x_93) ;  /* 0x000000010a287547 */ /* 0x000fea000b800000 */
[----:B------:R-:W-:-:S09]  /*2600*/  ULEA UR13, UR5, UR19, 0x2 ;  /* 0x00000013050d7291 */ /* 0x000fd2000f8e10ff */
[----:B0-----:R-:W2:Y:S04]  /*2610*/  LDL R0, [UR13] ;  /* 0x0000000dff007983 */ /* 0x001ea80008100800 */
[----:B------:R-:W3:Y:S04]  /*2620*/  LDL R2, [UR13+0x4] ;  /* 0x0000040dff027983 */ /* 0x000ee80008100800 */
[----:B------:R-:W4:Y:S04]  /*2630*/  LDL R3, [UR13+0x8] ;  /* 0x0000080dff037983 */ /* 0x000f280008100800 */
[----:B------:R-:W5:Y:S01]  /*2640*/  LDL R8, [UR13+0xc] ;  /* 0x00000c0dff087983 */ /* 0x000f620008100800 */
[----:B------:R-:W-:-:S03]  /*2650*/  UIADD3 UR5, UPT, UPT, UR5, 0x4, URZ ;  /* 0x0000000405057890 */ /* 0x000fc6000fffe0ff */
[----:B--2---:R1:W-:Y:S04]  /*2660*/  STL [UR13+0x28], R0 ;  /* 0x00002800ff007987 */ /* 0x0043e8000810080d */
[----:B---3--:R1:W-:Y:S04]  /*2670*/  STL [UR13+0x2c], R2 ;  /* 0x00002c02ff007987 */ /* 0x0083e8000810080d */
[----:B----4-:R1:W-:Y:S04]  /*2680*/  STL [UR13+0x30], R3 ;  /* 0x00003003ff007987 */ /* 0x0103e8000810080d */
[----:B-----5:R1:W-:Y:S02]  /*2690*/  STL [UR13+0x34], R8 ;  /* 0x00003408ff007987 */ /* 0x0203e4000810080d */
.L_x_93:
[----:B------:R-:W-:Y:S05]  /*26a0*/  BRA.U !UP3, `(.L_x_91) ;  /* 0x000000010b2c7547 */ /* 0x000fea000b800000 */
[----:B------:R-:W-:-:S09]  /*26b0*/  ULEA UR5, UR5, UR19, 0x2 ;  /* 0x0000001305057291 */ /* 0x000fd2000f8e10ff */
[----:B01----:R-:W2:Y:S01]  /*26c0*/  LDL R0, [UR5] ;  /* 0x00000005ff007983 */ /* 0x003ea20008100800 */
[----:B------:R-:W-:-:S03]  /*26d0*/  UISETP.NE.AND UP2, UPT, UR9, 0x1, UPT ;  /* 0x000000010900788c */ /* 0x000fc6000bf45270 */
[----:B--2---:R2:W-:Y:S06]  /*26e0*/  STL [UR5+0x28], R0 ;  /* 0x00002800ff007987 */ /* 0x0045ec0008100805 */
[----:B------:R-:W-:Y:S05]  /*26f0*/  BRA.U !UP2, `(.L_x_91) ;  /* 0x000000010a187547 */ /* 0x000fea000b800000 */
[----:B--2---:R-:W2:Y:S01]  /*2700*/  LDL R0, [UR5+0x4] ;  /* 0x00000405ff007983 */ /* 0x004ea20008100800 */
[----:B------:R-:W-:-:S03]  /*2710*/  UISETP.NE.AND UP2, UPT, UR9, 0x2, UPT ;  /* 0x000000020900788c */ /* 0x000fc6000bf45270 */
[----:B--2---:R3:W-:Y:S06]  /*2720*/  STL [UR5+0x2c], R0 ;  /* 0x00002c00ff007987 */ /* 0x0047ec0008100805 */
[----:B------:R-:W-:Y:S05]  /*2730*/  BRA.U !UP2, `(.L_x_91) ;  /* 0x000000010a087547 */ /* 0x000fea000b800000 */
[----:B---3--:R-:W2:Y:S04]  /*2740*/  LDL R0, [UR5+0x8] ;  /* 0x00000805ff007983 */ /* 0x008ea80008100800 */
[----:B--2---:R4:W-:Y:S02]  /*2750*/  STL [UR5+0x30], R0 ;  /* 0x00003000ff007987 */ /* 0x0049e40008100805 */
.L_x_91:
[----:B01----:R-:W-:Y:S02]  /*2760*/  IMAD.U32 R2, RZ, RZ, UR4 ;  /* 0x00000004ff027e24 */ /* 0x003fe4000f8e00ff */
[----:B--234-:R-:W-:Y:S02]  /*2770*/  HFMA2 R0, -RZ, RZ, 0, 0 ;  /* 0x00000000ff007431 */ /* 0x01cfe400000001ff */
[----:B------:R-:W-:Y:S01]  /*2780*/  IMAD.MOV.U32 R23, RZ, RZ, RZ ;  /* 0x000000ffff177224 */ /* 0x000fe200078e00ff */
[----:B------:R0:W-:Y:S01]  /*2790*/  STL [UR7+0x28], R2 ;  /* 0x00002802ff007987 */ /* 0x0001e20008100807 */
[----:B------:R-:W-:Y:S05]  /*27a0*/  BRA.U !UP0, `(.L_x_94) ;  /* 0x0000000108c47547 */ /* 0x000fea000b800000 */
[----:B------:R-:W-:Y:S01]  /*27b0*/  MOV R0, RZ ;  /* 0x000000ff00007202 */ /* 0x000fe20000000f00 */
[----:B------:R-:W-:-:S07]  /*27c0*/  IMAD.MOV.U32 R23, RZ, RZ, RZ ;  /* 0x000000ffff177224 */ /* 0x000fce00078e00ff */
.L_x_95:
[----:B0-----:R-:W0:Y:S01]  /*27d0*/  LDC.64 R2, c[0x0][0x3b0] ;  /* 0x0000ec00ff027b82 */ /* 0x001e220000000a00 */
[----:B------:R-:W-:-:S05]  /*27e0*/  LEA R17, R0, UR19, 0x2 ;  /* 0x0000001300117c11 */ /* 0x000fca000f8e10ff */
        /* <DEDUP_REMOVED lines=12> */
[----:B------:R-:W5:Y:S04]  /*28b0*/  LDG.E R21, desc[UR10][R2.64+0x20] ;  /* 0x0000200a02157981 */ /* 0x000f68000c1e1900 */
[----:B------:R-:W5:Y:S01]  /*28c0*/  LDG.E R26, desc[UR10][R2.64+0x3c] ;  /* 0x00003c0a021a7981 */ /* 0x000f62000c1e1900 */
[----:B--2---:R-:W-:-:S03]  /*28d0*/  IMAD R12, R12, R18, R23 ;  /* 0x000000120c0c7224 */ /* 0x004fc600078e0217 */
[----:B------:R-:W2:Y:S01]  /*28e0*/  LDG.E R18, desc[UR10][R2.64+0x1c] ;  /* 0x00001c0a02127981 */ /* 0x000ea2000c1e1900 */
[----:B---3--:R-:W-:-:S03]  /*28f0*/  IMAD R20, R13, R20, R12 ;  /* 0x000000140d147224 */ /* 0x008fc600078e020c */
[----:B------:R-:W3:Y:S01]  /*2900*/  LDL.64 R12, [R17+0x48] ;  /* 0x00004800110c7983 */ /* 0x000ee20000100a00 */
[----:B----4-:R-:W-:-:S03]  /*2910*/  IMAD R14, R14, R27, R20 ;  /* 0x0000001b0e0e7224 */ /* 0x010fc600078e0214 */
[----:B------:R-:W4:Y:S01]  /*2920*/  LDG.E R20, desc[UR10][R2.64+0x24] ;  /* 0x0000240a02147981 */ /* 0x000f22000c1e1900 */
[----:B-----5:R-:W-:-:S03]  /*2930*/  IMAD R24, R15, R24, R14 ;  /* 0x000000180f187224 */ /* 0x020fc600078e020e */
[----:B------:R-:W5:Y:S01]  /*2940*/  LDL.64 R14, [R17+0x50] ;  /* 0x00005000110e7983 */ /* 0x000f620000100a00 */
[----:B------:R-:W-:-:S03]  /*2950*/  IMAD R10, R10, R25, R24 ;  /* 0x000000190a0a7224 */ /* 0x000fc600078e0218 */
[----:B------:R-:W5:Y:S04]  /*2960*/  LDG.E R27, desc[UR10][R2.64+0x28] ;  /* 0x0000280a021b7981 */ /* 0x000f68000c1e1900 */
[----:B------:R-:W5:Y:S01]  /*2970*/  LDG.E R24, desc[UR10][R2.64+0x2c] ;  /* 0x00002c0a02187981 */ /* 0x000f62000c1e1900 */
[----:B------:R-:W-:-:S03]  /*2980*/  IMAD R22, R11, R22, R10 ;  /* 0x000000160b167224 */ /* 0x000fc600078e020a */
[----:B------:R-:W5:Y:S01]  /*2990*/  LDL.64 R10, [R17+0x58] ;  /* 0x00005800110a7983 */ /* 0x000f620000100a00 */
[----:B------:R-:W-:-:S03]  /*29a0*/  IMAD R28, R8, R19, R22 ;  /* 0x00000013081c7224 */ /* 0x000fc600078e0216 */
[----:B------:R-:W5:Y:S04]  /*29b0*/  LDG.E R25, desc[UR10][R2.64+0x30] ;  /* 0x0000300a02197981 */ /* 0x000f68000c1e1900 */
[----:B------:R-:W5:Y:S04]  /*29c0*/  LDG.E R8, desc[UR10][R2.64+0x34] ;  /* 0x0000340a02087981 */ /* 0x000f68000c1e1900 */
[----:B------:R-:W5:Y:S04]  /*29d0*/  LDL.64 R22, [R17+0x60] ;  /* 0x0000600011167983 */ /* 0x000f680000100a00 */
[----:B------:R-:W5:Y:S01]  /*29e0*/  LDG.E R19, desc[UR10][R2.64+0x38] ;  /* 0x0000380a02137981 */ /* 0x000f62000c1e1900 */
[----:B------:R-:W-:-:S04]  /*29f0*/  IADD3 R0, PT, PT, R0, 0x10, RZ ;  /* 0x0000001000007810 */ /* 0x000fc80007ffe0ff */
[----:B------:R-:W-:Y:S01]  /*2a00*/  ISETP.NE.AND P0, PT, R0, UR6, PT ;  /* 0x0000000600007c0c */ /* 0x000fe2000bf05270 */
[----:B--2---:R-:W-:-:S04]  /*2a10*/  IMAD R9, R9, R18, R28 ;  /* 0x0000001209097224 */ /* 0x004fc800078e021c */
[----:B---3--:R-:W-:-:S04]  /*2a20*/  IMAD R9, R12, R21, R9 ;  /* 0x000000150c097224 */ /* 0x008fc800078e0209 */
[----:B----4-:R-:W-:-:S04]  /*2a30*/  IMAD R9, R13, R20, R9 ;  /* 0x000000140d097224 */ /* 0x010fc800078e0209 */
[----:B-----5:R-:W-:-:S04]  /*2a40*/  IMAD R9, R14, R27, R9 ;  /* 0x0000001b0e097224 */ /* 0x020fc800078e0209 */
[----:B------:R-:W-:-:S04]  /*2a50*/  IMAD R9, R15, R24, R9 ;  /* 0x000000180f097224 */ /* 0x000fc800078e0209 */
[----:B------:R-:W-:-:S04]  /*2a60*/  IMAD R9, R10, R25, R9 ;  /* 0x000000190a097224 */ /* 0x000fc800078e0209 */
[----:B------:R-:W-:-:S04]  /*2a70*/  IMAD R8, R11, R8, R9 ;  /* 0x000000080b087224 */ /* 0x000fc800078e0209 */
[----:B------:R-:W-:-:S04]  /*2a80*/  IMAD R8, R22, R19, R8 ;  /* 0x0000001316087224 */ /* 0x000fc800078e0208 */
[----:B------:R-:W-:Y:S01]  /*2a90*/  IMAD R23, R23, R26, R8 ;  /* 0x0000001a17177224 */ /* 0x000fe200078e0208 */
[----:B------:R-:W-:Y:S06]  /*2aa0*/  @P0 BRA `(.L_x_95) ;  /* 0xfffffffc00480947 */ /* 0x000fec000383ffff */
[----:B------:R-:W-:-:S07]  /*2ab0*/  IMAD.U32 R0, RZ, RZ, UR6 ;  /* 0x00000006ff007e24 */ /* 0x000fce000f8e00ff */
.L_x_94:
[----:B------:R-:W-:Y:S05]  /*2ac0*/  BRA.U !UP1, `(.L_x_96) ;  /* 0x0000000109fc7547 */ /* 0x000fea000b800000 */
[----:B------:R-:W-:Y:S02]  /*2ad0*/  UIADD3 UR5, UPT, UPT, UR12, -0x1, URZ ;  /* 0xffffffff0c057890 */ /* 0x000fe4000fffe0ff */
[----:B------:R-:W-:Y:S02]  /*2ae0*/  UISETP.NE.AND UP1, UPT, UR18, URZ, UPT ;  /* 0x000000ff1200728c */ /* 0x000fe4000bf25270 */
[----:B------:R-:W-:-:S09]  /*2af0*/  UISETP.GE.U32.AND UP0, UPT, UR5, 0x7, UPT ;  /* 0x000000070500788c */ /* 0x000fd2000bf06070 */
[----:B------:R-:W-:Y:S05]  /*2b00*/  BRA.U !UP0, `(.L_x_97) ;  /* 0x0000000108607547 */ /* 0x000fea000b800000 */
[----:B------:R-:W1:Y:S01]  /*2b10*/  LDC.64 R14, c[0x0][0x3b0] ;  /* 0x0000ec00ff0e7b82 */ /* 0x000e620000000a00 */
[----:B------:R-:W-:-:S05]  /*2b20*/  LEA R26, R0, UR19, 0x2 ;  /* 0x00000013001a7c11 */ /* 0x000fca000f8e10ff */
[----:B------:R-:W2:Y:S04]  /*2b30*/  LDL.64 R10, [R26+0x28] ;  /* 0x000028001a0a7983 */ /* 0x000ea80000100a00 */
[----:B------:R-:W3:Y:S04]  /*2b40*/  LDL.64 R8, [R26+0x30] ;  /* 0x000030001a087983 */ /* 0x000ee80000100a00 */
[----:B0-----:R-:W4:Y:S04]  /*2b50*/  LDL.64 R2, [R26+0x38] ;  /* 0x000038001a027983 */ /* 0x001f280000100a00 */
[----:B------:R-:W5:Y:S01]  /*2b60*/  LDL.64 R12, [R26+0x40] ;  /* 0x000040001a0c7983 */ /* 0x000f620000100a00 */
[----:B-1----:R-:W-:-:S05]  /*2b70*/  IMAD.WIDE.U32 R14, R0, 0x4, R14 ;  /* 0x00000004000e7825 */ /* 0x002fca00078e000e */
        /* <DEDUP_REMOVED lines=17> */
.L_x_97:
[----:B------:R-:W-:Y:S05]  /*2c90*/  BRA.U !UP1, `(.L_x_96) ;  /* 0x0000000109887547 */ /* 0x000fea000b800000 */
[----:B------:R-:W-:Y:S02]  /*2ca0*/  UIADD3 UR5, UPT, UPT, UR18, -0x1, URZ ;  /* 0xffffffff12057890 */ /* 0x000fe4000fffe0ff */
[----:B------:R-:W-:Y:S02]  /*2cb0*/  UISETP.NE.AND UP1, UPT, UR9, URZ, UPT ;  /* 0x000000ff0900728c */ /* 0x000fe4000bf25270 */
[----:B------:R-:W-:-:S09]  /*2cc0*/  UISETP.GE.U32.AND UP0, UPT, UR5, 0x3, UPT ;  /* 0x000000030500788c */ /* 0x000fd2000bf06070 */
[----:B------:R-:W-:Y:S05]  /*2cd0*/  BRA.U !UP0, `(.L_x_98) ;  /* 0x0000000108387547 */ /* 0x000fea000b800000 */
[----:B0-----:R-:W0:Y:S01]  /*2ce0*/  LDC.64 R2, c[0x0][0x3b0] ;  /* 0x0000ec00ff027b82 */ /* 0x001e220000000a00 */
[----:B------:R-:W-:-:S05]  /*2cf0*/  LEA R12, R0, UR19, 0x2 ;  /* 0x00000013000c7c11 */ /* 0x000fca000f8e10ff */
        /* <DEDUP_REMOVED lines=12> */
.L_x_98:
[----:B------:R-:W-:Y:S05]  /*2dc0*/  BRA.U !UP1, `(.L_x_96) ;  /* 0x00000001093c7547 */ /* 0x000fea000b800000 */
[----:B0-----:R-:W0:Y:S01]  /*2dd0*/  LDC.64 R2, c[0x0][0x3b0] ;  /* 0x0000ec00ff027b82 */ /* 0x001e220000000a00 */
[----:B------:R-:W-:-:S05]  /*2de0*/  LEA R11, R0, UR19, 0x2 ;  /* 0x00000013000b7c11 */ /* 0x000fca000f8e10ff */
[----:B------:R-:W2:Y:S01]  /*2df0*/  LDL.64 R8, [R11+0x28] ;  /* 0x000028000b087983 */ /* 0x000ea20000100a00 */
[----:B0-----:R-:W-:-:S05]  /*2e00*/  IMAD.WIDE.U32 R2, R0, 0x4, R2 ;  /* 0x0000000400027825 */ /* 0x001fca00078e0002 */
[----:B------:R-:W2:Y:S01]  /*2e10*/  LDG.E R0, desc[UR10][R2.64] ;  /* 0x0000000a02007981 */ /* 0x000ea2000c1e1900 */
[----:B------:R-:W-:Y:S01]  /*2e20*/  UISETP.NE.AND UP0, UPT, UR9, 0x1, UPT ;  /* 0x000000010900788c */ /* 0x000fe2000bf05270 */
[----:B--2---:R-:W-:-:S08]  /*2e30*/  IMAD R23, R8, R0, R23 ;  /* 0x0000000008177224 */ /* 0x004fd000078e0217 */
[----:B------:R-:W-:Y:S05]  /*2e40*/  BRA.U !UP0, `(.L_x_96) ;  /* 0x00000001081c7547 */ /* 0x000fea000b800000 */
[----:B------:R-:W-:Y:S01]  /*2e50*/  UISETP.NE.AND UP0, UPT, UR9, 0x2, UPT ;  /* 0x000000020900788c */ /* 0x000fe2000bf05270 */
[----:B------:R-:W2:Y:S05]  /*2e60*/  LDG.E R0, desc[UR10][R2.64+0x4] ;  /* 0x0000040a02007981 */ /* 0x000eaa000c1e1900 */
[----:B------:R-:W-:-:S13]  /*2e70*/  PLOP3.LUT P0, PT, PT, PT, UP0, 0x80, 0x8 ;  /* 0x000000000008781c */ /* 0x000fda0003f0f008 */
[----:B------:R-:W3:Y:S04]  /*2e80*/  @P0 LDG.E R10, desc[UR10][R2.64+0x8] ;  /* 0x0000080a020a0981 */ /* 0x000ee8000c1e1900 */
[----:B------:R-:W3:Y:S01]  /*2e90*/  @P0 LDL R8, [R11+0x30] ;  /* 0x000030000b080983 */ /* 0x000ee20000100800 */
[----:B--2---:R-:W-:-:S04]  /*2ea0*/  IMAD R23, R0, R9, R23 ;  /* 0x0000000900177224 */ /* 0x004fc800078e0217 */
[----:B---3--:R-:W-:-:S07]  /*2eb0*/  @P0 IMAD R23, R8, R10, R23 ;  /* 0x0000000a08170224 */ /* 0x008fce00078e0217 */
.L_x_96:
[----:B------:R-:W-:Y:S02]  /*2ec0*/  SHF.R.S32.HI R3, RZ, 0x1f, R23 ;  /* 0x0000001fff037819 */ /* 0x000fe40000011417 */
[----:B0-----:R-:W-:Y:S01]  /*2ed0*/  MOV R2, R23 ;  /* 0x0000001700027202 */ /* 0x001fe20000000f00 */
[----:B------:R-:W-:Y:S06]  /*2ee0*/  BRA `(.L_x_99) ;  /* 0x00000000000c7947 */ /* 0x000fec0003800000 */
.L_x_88:
[----:B------:R-:W-:Y:S01]  /*2ef0*/  IMAD.U32 R0, RZ, RZ, UR4 ;  /* 0x00000004ff007e24 */ /* 0x000fe2000f8e00ff */
[----:B------:R-:W-:-:S04]  /*2f00*/  CS2R R2, SRZ ;  /* 0x0000000000027805 */ /* 0x000fc8000001ff00 */
[----:B------:R0:W-:Y:S03]  /*2f10*/  STL [UR7+0x28], R0 ;  /* 0x00002800ff007987 */ /* 0x0001e60008100807 */
.L_x_99:
[----:B------:R-:W1:Y:S01]  /*2f20*/  LDCU.64 UR14, c[0x0][0x3a0] ;  /* 0x00007400ff0e77ac */ /* 0x000e620008000a00 */
[----:B------:R-:W2:Y:S01]  /*2f30*/  LDCU UR5, c[0x0][0x3c4] ;  /* 0x00007880ff0577ac */ /* 0x000ea20008000800 */
[----:B-1----:R-:W-:-:S04]  /*2f40*/  LEA R8, P0, R2, UR14, 0x2 ;  /* 0x0000000e02087c11 */ /* 0x002fc8000f8010ff */
[----:B------:R-:W-:-:S05]  /*2f50*/  LEA.HI.X R9, R2, UR15, R3, 0x2, P0 ;  /* 0x0000000f02097c11 */ /* 0x000fca00080f1403 */
[----:B0-----:R0:W5:Y:S01]  /*2f60*/  LDG.E R0, desc[UR10][R8.64] ;  /* 0x0000000a08007981 */ /* 0x001162000c1e1900 */
[----:B--2---:R-:W-:Y:S01]  /*2f70*/  UISETP.GT.AND UP0, UPT, UR5, 0x9, UPT ;  /* 0x000000090500788c */ /* 0x004fe2000bf04270 */
[----:B------:R-:W-:Y:S08]  /*2f80*/  BSSY.RECONVERGENT B0, `(.L_x_100) ;  /* 0x00001b1000007945 */ /* 0x000ff00003800200 */
[----:B0-----:R-:W-:Y:S05]  /*2f90*/  BRA.U UP0, `(.L_x_101) ;  /* 0x0000000500d07547 */ /* 0x001fea000b800000 */
        /* <DEDUP_REMOVED lines=10> */
.L_x_104:
[----:B-----5:R-:W-:Y:S01]  /*3040*/  FADD R7, R7, R0 ;  /* 0x0000000007077221 */ /* 0x020fe20000000000 */
[----:B------:R-:W-:Y:S06]  /*3050*/  BRA `(.L_x_106) ;  /* 0x00000018008c7947 */ /* 0x000fec0003800000 */
.L_x_103:
[----:B------:R-:W-:-:S09]  /*3060*/  UISETP.NE.AND UP0, UPT, UR5, 0x3, UPT ;  /* 0x000000030500788c */ /* 0x000fd2000bf05270 */
[----:B------:R-:W-:Y:S05]  /*3070*/  BRA.U !UP0, `(.L_x_106) ;  /* 0x0000001908847547 */ /* 0x000fea000b800000 */
[----:B------:R-:W-:-:S09]  /*3080*/  UISETP.NE.AND UP0, UPT, UR5, 0x4, UPT ;  /* 0x000000040500788c */ /* 0x000fd2000bf05270 */
[----:B------:R-:W-:Y:S05]  /*3090*/  BRA.U UP0, `(.L_x_105) ;  /* 0x0000001100c07547 */ /* 0x000fea000b800000 */
[----:B------:R-:W-:Y:S01]  /*30a0*/  FADD R7, -R7, -RZ ;  /* 0x800000ff07077221 */ /* 0x000fe20000000100 */
[----:B------:R-:W-:Y:S06]  /*30b0*/  BRA `(.L_x_106) ;  /* 0x0000001800747947 */ /* 0x000fec0003800000 */
.L_x_102:
        /* <DEDUP_REMOVED lines=8> */
.L_x_108:
[----:B-----5:R-:W-:Y:S01]  /*3140*/  FSET.BF.LT.AND R7, R7, R0, PT ;  /* 0x000000000707720a */ /* 0x020fe20003801000 */
[----:B------:R-:W-:Y:S06]  /*3150*/  BRA `(.L_x_106) ;  /* 0x00000018004c7947 */ /* 0x000fec0003800000 */
.L_x_107:
[----:B------:R-:W-:-:S09]  /*3160*/  UISETP.NE.AND UP0, UPT, UR5, 0x7, UPT ;  /* 0x000000070500788c */ /* 0x000fd2000bf05270 */
[----:B------:R-:W-:Y:S05]  /*3170*/  BRA.U !UP0, `(.L_x_109) ;  /* 0x0000000108447547 */ /* 0x000fea000b800000 */
[----:B------:R-:W-:-:S09]  /*3180*/  UISETP.NE.AND UP0, UPT, UR5, 0x8, UPT ;  /* 0x000000080500788c */ /* 0x000fd2000bf05270 */
[----:B------:R-:W-:Y:S05]  /*3190*/  BRA.U !UP0, `(.L_x_110) ;  /* 0x0000000108147547 */ /* 0x000fea000b800000 */
[----:B------:R-:W-:-:S09]  /*31a0*/  UISETP.NE.AND UP0, UPT, UR5, 0x9, UPT ;  /* 0x000000090500788c */ /* 0x000fd2000bf05270 */
[----:B------:R-:W-:Y:S05]  /*31b0*/  BRA.U UP0, `(.L_x_105) ;  /* 0x0000001100787547 */ /* 0x000fea000b800000 */
[----:B------:R-:W-:-:S04]  /*31c0*/  FSETP.GT.AND P0, PT, R7, RZ, PT ;  /* 0x000000ff0700720b */ /* 0x000fc80003f04000 */
[----:B-----5:R-:W-:Y:S01]  /*31d0*/  FSEL R7, R0, RZ, P0 ;  /* 0x000000ff00077208 */ /* 0x020fe20000000000 */
[----:B------:R-:W-:Y:S08]  /*31e0*/  BRA `(.L_x_106) ;  /* 0x0000001800287947 */ /* 0x000ff00003800000 */
.L_x_110:
[----:B------:R-:W0:Y:S01]  /*31f0*/  F2F.F64.F32 R2, R7 ;  /* 0x0000000700027310 */ /* 0x000e220000201800 */
[----:B-----5:R-:W-:Y:S01]  /*3200*/  MOV R0, RZ ;  /* 0x000000ff00007202 */ /* 0x020fe20000000f00 */
[----:B0-----:R-:W-:Y:S01]  /*3210*/  DSETP.MAX.AND P0, P1, RZ, R2, PT ;  /* 0x00000002ff00722a */ /* 0x001fe2000390f000 */
[----:B------:R-:W-:-:S05]  /*3220*/  IMAD.MOV.U32 R9, RZ, RZ, R3 ;  /* 0x000000ffff097224 */ /* 0x000fca00078e0003 */
[C---:B------:R-:W-:Y:S02]  /*3230*/  FSEL R11, R0.reuse, R9, P0 ;  /* 0x00000009000b7208 */ /* 0x040fe40000000000 */
[----:B------:R-:W-:-:S06]  /*3240*/  SEL R2, R0, R2, P0 ;  /* 0x0000000200027207 */ /* 0x000fcc0000000000 */
[----:B------:R-:W-:-:S04]  /*3250*/  @P1 LOP3.LUT R11, R9, 0x80000, RZ, 0xfc, !PT ;  /* 0x00080000090b1812 */ /* 0x000fc800078efcff */
[----:B------:R-:W-:-:S04]  /*3260*/  MOV R3, R11 ;  /* 0x0000000b00037202 */ /* 0x000fc80000000f00 */
[----:B------:R4:W0:Y:S01]  /*3270*/  F2F.F32.F64 R7, R2 ;  /* 0x0000000200077310 */ /* 0x0008220000301000 */
[----:B------:R-:W-:Y:S05]  /*3280*/  BRA `(.L_x_106) ;  /* 0x0000001800007947 */ /* 0x000fea0003800000 */
.L_x_109:
[----:B------:R-:W-:Y:S01]  /*3290*/  FSETP.GE.AND P0, PT, R7, RZ, PT ;  /* 0x000000ff0700720b */ /* 0x000fe20003f06000 */
[----:B------:R-:W-:-:S12]  /*32a0*/  BSSY.RECONVERGENT B1, `(.L_x_111) ;  /* 0x0000042000017945 */ /* 0x000fd80003800200 */
[----:B------:R-:W-:Y:S05]  /*32b0*/  @!P0 BRA `(.L_x_112) ;  /* 0x0000000000748947 */ /* 0x000fea0003800000 */
[----:B------:R-:W-:Y:S02]  /*32c0*/  HFMA2 R3, -RZ, RZ, 3.7421875, 0 ;  /* 0x437c0000ff037431 */ /* 0x000fe400000001ff */
[----:B-----5:R-:W-:Y:S01]  /*32d0*/  IMAD.MOV.U32 R0, RZ, RZ, 0x3bbb989d ;  /* 0x3bbb989dff007424 */ /* 0x020fe200078e00ff */
[----:B------:R-:W-:Y:S03]  /*32e0*/  BSSY.RECONVERGENT B2, `(.L_x_113) ;  /* 0x0000018000027945 */ /* 0x000fe60003800200 */
[----:B------:R-:W-:-:S04]  /*32f0*/  FFMA.SAT R0, R7, -R0, 0.5 ;  /* 0x3f00000007007423 */ /* 0x000fc80000002800 */
[----:B------:R-:W-:-:S04]  /*3300*/  FFMA.RM R0, R0, R3, 12582913 ;  /* 0x4b40000100007423 */ /* 0x000fc80000004003 */
[C---:B------:R-:W-:Y:S01]  /*3310*/  FADD R2, R0.reuse, -12583039 ;  /* 0xcb40007f00027421 */ /* 0x040fe20000000000 */
[----:B------:R-:W-:-:S03]  /*3320*/  IMAD.SHL.U32 R0, R0, 0x800000, RZ ;  /* 0x0080000000007824 */ /* 0x000fc600078e00ff */
[----:B------:R-:W-:-:S04]  /*3330*/  FFMA R2, R7, -1.4426950216293334961, -R2 ;  /* 0xbfb8aa3b07027823 */ /* 0x000fc80000000802 */
[----:B------:R-:W-:-:S06]  /*3340*/  FFMA R7, R7, -1.925963033500011079e-08, R2 ;  /* 0xb2a5706007077823 */ /* 0x000fcc0000000002 */
[----:B------:R-:W0:Y:S02]  /*3350*/  MUFU.EX2 R7, R7 ;  /* 0x0000000700077308 */ /* 0x000e240000000800 */
[----:B0-----:R-:W-:-:S06]  /*3360*/  FMUL R0, R0, R7 ;  /* 0x0000000700007220 */ /* 0x001fcc0000400000 */
[----:B------:R-:W0:Y:S02]  /*3370*/  F2F.F64.F32 R2, R0 ;  /* 0x0000000000027310 */ /* 0x000e240000201800 */
[----:B0-----:R-:W-:-:S06]  /*3380*/  DADD R12, R2, 1 ;  /* 0x3ff00000020c7429 */ /* 0x001fcc0000000000 */
[----:B------:R-:W0:Y:S04]  /*3390*/  MUFU.RCP64H R3, R13 ;  /* 0x0000000d00037308 */ /* 0x000e280000001800 */
        /* <DEDUP_REMOVED lines=8> */
[----:B------:R-:W-:Y:S02]  /*3420*/  LOP3.LUT R0, R13, 0x7fffffff, RZ, 0xc0, !PT ;  /* 0x7fffffff0d007812 */ /* 0x000fe400078ec0ff */
[----:B------:R-:W-:-:S03]  /*3430*/  MOV R2, 0x3460 ;  /* 0x0000346000027802 */ /* 0x000fc60000000f00 */
[----:B------:R-:W-:-:S07]  /*3440*/  VIADD R3, R0, 0xfff00000 ;  /* 0xfff0000000037836 */ /* 0x000fce0000000000 */
[----:B------:R-:W-:Y:S05]  /*3450*/  CALL.REL.NOINC `($__internal_3_$__cuda_sm20_dblrcp_rn_slowpath_v3) ;  /* 0x0000001400a47944 */ /* 0x000fea0003c00000 */
.L_x_114:
[----:B------:R-:W-:Y:S05]  /*3460*/  BSYNC.RECONVERGENT B2 ;  /* 0x0000000000027941 */ /* 0x000fea0003800200 */
.L_x_113:
[----:B------:R0:W1:Y:S01]  /*3470*/  F2F.F32.F64 R7, R8 ;  /* 0x0000000800077310 */ /* 0x0000620000301000 */
[----:B------:R-:W-:Y:S05]  /*3480*/  BRA `(.L_x_115) ;  /* 0x00000000008c7947 */ /* 0x000fea0003800000 */
.L_x_112:
[----:B-----5:R-:W-:Y:S01]  /*3490*/  MOV R0, 0x3bbb989d ;  /* 0x3bbb989d00007802 */ /* 0x020fe20000000f00 */
[----:B------:R-:W-:Y:S01]  /*34a0*/  IMAD.MOV.U32 R3, RZ, RZ, 0x437c0000 ;  /* 0x437c0000ff037424 */ /* 0x000fe200078e00ff */
[----:B------:R-:W-:Y:S03]  /*34b0*/  BSSY.RECONVERGENT B2, `(.L_x_116) ;  /* 0x000001f000027945 */ /* 0x000fe60003800200 */
[----:B------:R-:W-:-:S04]  /*34c0*/  FFMA.SAT R0, R7, R0, 0.5 ;  /* 0x3f00000007007423 */ /* 0x000fc80000002000 */
[----:B------:R-:W-:-:S04]  /*34d0*/  FFMA.RM R0, R0, R3, 12582913 ;  /* 0x4b40000100007423 */ /* 0x000fc80000004003 */
[C---:B------:R-:W-:Y:S01]  /*34e0*/  FADD R2, R0.reuse, -12583039 ;  /* 0xcb40007f00027421 */ /* 0x040fe20000000000 */
[----:B------:R-:W-:-:S03]  /*34f0*/  SHF.L.U32 R0, R0, 0x17, RZ ;  /* 0x0000001700007819 */ /* 0x000fc600000006ff */
[----:B------:R-:W-:-:S04]  /*3500*/  FFMA R2, R7, 1.4426950216293334961, -R2 ;  /* 0x3fb8aa3b07027823 */ /* 0x000fc80000000802 */
[----:B------:R-:W-:Y:S01]  /*3510*/  FFMA R7, R7, 1.925963033500011079e-08, R2 ;  /* 0x32a5706007077823 */ /* 0x000fe20000000002 */
[----:B------:R-:W-:-:S05]  /*3520*/  IMAD.MOV.U32 R2, RZ, RZ, 0x1 ;  /* 0x00000001ff027424 */ /* 0x000fca00078e00ff */
[----:B------:R-:W0:Y:S02]  /*3530*/  MUFU.EX2 R7, R7 ;  /* 0x0000000700077308 */ /* 0x000e240000000800 */
[----:B0-----:R-:W-:-:S06]  /*3540*/  FMUL R0, R0, R7 ;  /* 0x0000000700007220 */ /* 0x001fcc0000400000 */
        /* <DEDUP_REMOVED lines=18> */
[----:B------:R-:W-:Y:S05]  /*3670*/  CALL.REL.NOINC `($__internal_4_$__cuda_sm20_div_rn_f64_full) ;  /* 0x0000001400cc7944 */ /* 0x000fea0003c00000 */
[----:B------:R-:W-:Y:S01]  /*3680*/  MOV R2, R14 ;  /* 0x0000000e00027202 */ /* 0x000fe20000000f00 */
[----:B------:R-:W-:-:S07]  /*3690*/  IMAD.MOV.U32 R3, RZ, RZ, R15 ;  /* 0x000000ffff037224 */ /* 0x000fce00078e000f */
.L_x_117:
[----:B------:R-:W-:Y:S05]  /*36a0*/  BSYNC.RECONVERGENT B2 ;  /* 0x0000000000027941 */ /* 0x000fea0003800200 */
.L_x_116:
[----:B------:R2:W3:Y:S02]  /*36b0*/  F2F.F32.F64 R7, R2 ;  /* 0x0000000200077310 */ /* 0x0004e40000301000 */
.L_x_115:
[----:B------:R-:W-:Y:S05]  /*36c0*/  BSYNC.RECONVERGENT B1 ;  /* 0x0000000000017941 */ /* 0x000fea0003800200 */
.L_x_111:
[----:B------:R-:W-:Y:S05]  /*36d0*/  BRA `(.L_x_106) ;  /* 0x0000001000ec7947 */ /* 0x000fea0003800000 */
.L_x_101:
        /* <DEDUP_REMOVED lines=8> */
[----:B------:R-:W0:Y:S01]  /*3760*/  F2F.F64.F32 R8, R7 ;  /* 0x0000000700087310 */ /* 0x000e220000201800 */
[----:B------:R-:W-:Y:S01]  /*3770*/  UMOV UR14, 0xa0b5ed8d ;  /* 0xa0b5ed8d000e7882 */ /* 0x000fe20000000000 */
[----:B------:R-:W-:Y:S01]  /*3780*/  UMOV UR15, 0x3eb0c6f7 ;  /* 0x3eb0c6f7000f7882 */ /* 0x000fe20000000000 */
[----:B------:R-:W-:Y:S01]  /*3790*/  MOV R2, 0x1 ;  /* 0x0000000100027802 */ /* 0x000fe20000000f00 */
[----:B------:R-:W-:Y:S04]  /*37a0*/  BSSY.RECONVERGENT B1, `(.L_x_121) ;  /* 0x0000018000017945 */ /* 0x000fe80003800200 */
[----:B-----5:R-:W1:Y:S01]  /*37b0*/  F2F.F64.F32 R14, R0 ;  /* 0x00000000000e7310 */ /* 0x020e620000201800 */
        /* <DEDUP_REMOVED lines=15> */
[----:B------:R-:W-:Y:S01]  /*38b0*/  MOV R13, R15 ;  /* 0x0000000f000d7202 */ /* 0x000fe20000000f00 */
[----:B------:R-:W-:Y:S01]  /*38c0*/  IMAD.MOV.U32 R10, RZ, RZ, R8 ;  /* 0x000000ffff0a7224 */ /* 0x000fe200078e0008 */
[----:B------:R-:W-:Y:S02]  /*38d0*/  MOV R11, R9 ;  /* 0x00000009000b7202 */ /* 0x000fe40000000f00 */
[----:B------:R-:W-:-:S07]  /*38e0*/  MOV R0, 0x3900 ;  /* 0x0000390000007802 */ /* 0x000fce0000000f00 */
[----:B------:R-:W-:Y:S05]  /*38f0*/  CALL.REL.NOINC `($__internal_4_$__cuda_sm20_div_rn_f64_full) ;  /* 0x00000014002c7944 */ /* 0x000fea0003c00000 */
[----:B------:R-:W-:Y:S01]  /*3900*/  IMAD.MOV.U32 R2, RZ, RZ, R14 ;  /* 0x000000ffff027224 */ /* 0x000fe200078e000e */
[----:B------:R-:W-:-:S07]  /*3910*/  MOV R3, R15 ;  /* 0x0000000f00037202 */ /* 0x000fce0000000f00 */
.L_x_122:
[----:B------:R-:W-:Y:S05]  /*3920*/  BSYNC.RECONVERGENT B1 ;  /* 0x0000000000017941 */ /* 0x000fea0003800200 */
.L_x_121:
[----:B------:R0:W1:Y:S01]  /*3930*/  F2F.F32.F64 R7, R2 ;  /* 0x0000000200077310 */ /* 0x0000620000301000 */
[----:B------:R-:W-:Y:S05]  /*3940*/  BRA `(.L_x_106) ;  /* 0x0000001000507947 */ /* 0x000fea0003800000 */
.L_x_120:
[----:B------:R-:W0:Y:S01]  /*3950*/  F2F.F64.F32 R2, R7 ;  /* 0x0000000700027310 */ /* 0x000e220000201800 */
[----:B------:R-:W-:Y:S01]  /*3960*/  UMOV UR14, 0xa0b5ed8d ;  /* 0xa0b5ed8d000e7882 */ /* 0x000fe20000000000 */
[----:B------:R-:W-:Y:S02]  /*3970*/  UMOV UR15, 0x3eb0c6f7 ;  /* 0x3eb0c6f7000f7882 */ /* 0x000fe40000000000 */
[----:B0-----:R-:W-:-:S10]  /*3980*/  DADD R2, R2, UR14 ;  /* 0x0000000e02027e29 */ /* 0x001fd40008000000 */
[----:B------:R-:W-:Y:S01]  /*3990*/  ISETP.GT.AND P0, PT, R3, 0xfffff, PT ;  /* 0x000fffff0300780c */ /* 0x000fe20003f04270 */
[----:B------:R-:W-:Y:S01]  /*39a0*/  IMAD.MOV.U32 R8, RZ, RZ, R2 ;  /* 0x000000ffff087224 */ /* 0x000fe200078e0002 */
[----:B------:R-:W-:-:S11]  /*39b0*/  MOV R9, R3 ;  /* 0x0000000300097202 */ /* 0x000fd60000000f00 */
[----:B------:R-:W-:-:S10]  /*39c0*/  @!P0 DMUL R8, R8, 1.80143985094819840000e+16 ;  /* 0x4350000008088828 */ /* 0x000fd40000000000 */
[----:B------:R-:W-:Y:S02]  /*39d0*/  @!P0 IMAD.MOV.U32 R3, RZ, RZ, R9 ;  /* 0x000000ffff038224 */ /* 0x000fe400078e0009 */
[----:B------:R-:W-:-:S03]  /*39e0*/  @!P0 IMAD.MOV.U32 R2, RZ, RZ, R8 ;  /* 0x000000ffff028224 */ /* 0x000fc600078e0008 */
[----:B-----5:R-:W-:-:S04]  /*39f0*/  IADD3 R0, PT, PT, R3, -0x1, RZ ;  /* 0xffffffff03007810 */ /* 0x020fc80007ffe0ff */
[----:B------:R-:W-:Y:S01]  /*3a00*/  ISETP.GT.U32.AND P1, PT, R0, 0x7feffffe, PT ;  /* 0x7feffffe0000780c */ /* 0x000fe20003f24070 */
[----:B------:R-:W-:Y:S01]  /*3a10*/  IMAD.MOV.U32 R0, RZ, RZ, -0x3ff ;  /* 0xfffffc01ff007424 */ /* 0x000fe200078e00ff */
[----:B------:R-:W-:-:S11]  /*3a20*/  @!P0 MOV R0, 0xfffffbcb ;  /* 0xfffffbcb00008802 */ /* 0x000fd60000000f00 */
[----:B------:R-:W-:Y:S05]  /*3a30*/  @P1 BRA `(.L_x_123) ;  /* 0x0000000400081947 */ /* 0x000fea0003800000 */
[----:B------:R-:W-:Y:S01]  /*3a40*/  LOP3.LUT R7, R3, 0xfffff, RZ, 0xc0, !PT ;  /* 0x000fffff03077812 */ /* 0x000fe200078ec0ff */
[----:B------:R-:W-:Y:S01]  /*3a50*/  IMAD.MOV.U32 R10, RZ, RZ, RZ ;  /* 0x000000ffff0a7224 */ /* 0x000fe200078e00ff */
[----:B------:R-:W-:Y:S01]  /*3a60*/  MOV R8, R2 ;  /* 0x0000000200087202 */ /* 0x000fe20000000f00 */
[----:B------:R-:W-:Y:S01]  /*3a70*/  IMAD.MOV.U32 R19, RZ, RZ, 0x3ed0ee25 ;  /* 0x3ed0ee25ff137424 */ /* 0x000fe200078e00ff */
[----:B------:R-:W-:Y:S01]  /*3a80*/  LOP3.LUT R9, R7, 0x3ff00000, RZ, 0xfc, !PT ;  /* 0x3ff0000007097812 */ /* 0x000fe200078efcff */
[----:B------:R-:W-:Y:S01]  /*3a90*/  UMOV UR14, 0x3ae80f1e ;  /* 0x3ae80f1e000e7882 */ /* 0x000fe20000000000 */
[----:B------:R-:W-:Y:S01]  /*3aa0*/  MOV R18, 0x8b7a8b04 ;  /* 0x8b7a8b0400127802 */ /* 0x000fe20000000f00 */
[----:B------:R-:W-:Y:S01]  /*3ab0*/  UMOV UR15, 0x3eb1380b ;  /* 0x3eb1380b000f7882 */ /* 0x000fe20000000000 */
[----:B------:R-:W-:Y:S01]  /*3ac0*/  ISETP.GE.U32.AND P0, PT, R9, 0x3ff6a09f, PT ;  /* 0x3ff6a09f0900780c */ /* 0x000fe20003f06070 */
[----:B------:R-:W-:Y:S01]  /*3ad0*/  IMAD.MOV.U32 R21, RZ, RZ, 0x43300000 ;  /* 0x43300000ff157424 */ /* 0x000fe200078e00ff */
[----:B------:R-:W-:Y:S01]  /*3ae0*/  LEA.HI R0, R3, R0, RZ, 0xc ;  /* 0x0000000003007211 */ /* 0x000fe200078f60ff */
[----:B------:R-:W-:Y:S01]  /*3af0*/  UMOV UR16, 0x80000000 ;  /* 0x8000000000107882 */ /* 0x000fe20000000000 */
[----:B------:R-:W-:-:S09]  /*3b00*/  UMOV UR17, 0x43300000 ;  /* 0x4330000000117882 */ /* 0x000fd20000000000 */
        /* <DEDUP_REMOVED lines=53> */
.L_x_123:
[----:B------:R-:W-:Y:S01]  /*3e60*/  MOV R2, 0x0 ;  /* 0x0000000000027802 */ /* 0x000fe20000000f00 */
[----:B------:R-:W-:Y:S01]  /*3e70*/  IMAD.MOV.U32 R3, RZ, RZ, 0x7ff00000 ;  /* 0x7ff00000ff037424 */ /* 0x000fe200078e00ff */
[----:B------:R-:W-:-:S05]  /*3e80*/  LOP3.LUT P0, RZ, R9, 0x7fffffff, RZ, 0xc0, !PT ;  /* 0x7fffffff09ff7812 */ /* 0x000fca000780c0ff */
[----:B------:R-:W-:-:S10]  /*3e90*/  DFMA R2, R8, R2, +INF ;  /* 0x7ff000000802742b */ /* 0x000fd40000000002 */
[----:B------:R-:W-:Y:S02]  /*3ea0*/  FSEL R2, R2, RZ, P0 ;  /* 0x000000ff02027208 */ /* 0x000fe40000000000 */
[----:B------:R-:W-:-:S04]  /*3eb0*/  FSEL R3, R3, -QNAN , P0 ;  /* 0xfff0000003037808 */ /* 0x000fc80000000000 */
[----:B------:R0:W1:Y:S01]  /*3ec0*/  F2F.F32.F64 R7, R2 ;  /* 0x0000000200077310 */ /* 0x0000620000301000 */
[----:B------:R-:W-:Y:S05]  /*3ed0*/  BRA `(.L_x_106) ;  /* 0x0000000800ec7947 */ /* 0x000fea0003800000 */
.L_x_119:
        /* <DEDUP_REMOVED lines=9> */
[----:B------:R-:W-:Y:S01]  /*3f70*/  IMAD.MOV.U32 R0, RZ, RZ, R7 ;  /* 0x000000ffff007224 */ /* 0x000fe200078e0007 */
[----:B------:R-:W-:-:S07]  /*3f80*/  MOV R8, 0x3fa0 ;  /* 0x00003fa000087802 */ /* 0x000fce0000000f00 */
[----:B------:R-:W-:Y:S05]  /*3f90*/  CALL.REL.NOINC `($__internal_5_$__cuda_sm20_rcp_rn_f32_slowpath) ;  /* 0x0000001000f47944 */ /* 0x000fea0003c00000 */
[----:B------:R-:W-:Y:S01]  /*3fa0*/  MOV R7, R3 ;  /* 0x0000000300077202 */ /* 0x000fe20000000f00 */
[----:B------:R-:W-:Y:S06]  /*3fb0*/  BRA `(.L_x_127) ;  /* 0x0000000000107947 */ /* 0x000fec0003800000 */
.L_x_126:
[----:B------:R-:W0:Y:S02]  /*3fc0*/  MUFU.RCP R0, R7 ;  /* 0x0000000700007308 */ /* 0x000e240000001000 */
[----:B0-----:R-:W-:-:S04]  /*3fd0*/  FFMA R2, R7, R0, -1 ;  /* 0xbf80000007027423 */ /* 0x001fc80000000000 */
[----:B------:R-:W-:-:S04]  /*3fe0*/  FADD.FTZ R3, -R2, -RZ ;  /* 0x800000ff02037221 */ /* 0x000fc80000010100 */
[----:B------:R-:W-:-:S07]  /*3ff0*/  FFMA R7, R0, R3, R0 ;  /* 0x0000000300077223 */ /* 0x000fce0000000000 */
.L_x_127:
[----:B------:R-:W-:Y:S05]  /*4000*/  BSYNC.RECONVERGENT B1 ;  /* 0x0000000000017941 */ /* 0x000fea0003800200 */
.L_x_125:
[----:B------:R-:W-:Y:S05]  /*4010*/  BRA `(.L_x_106) ;  /* 0x00000008009c7947 */ /* 0x000fea0003800000 */
.L_x_124:
[----:B------:R-:W-:Y:S02]  /*4020*/  HFMA2 R3, -RZ, RZ, 3.7421875, 0 ;  /* 0x437c0000ff037431 */ /* 0x000fe400000001ff */
[----:B-----5:R-:W-:-:S04]  /*4030*/  IMAD.MOV.U32 R0, RZ, RZ, 0x3bbb989d ;  /* 0x3bbb989dff007424 */ /* 0x020fc800078e00ff */
        /* <DEDUP_REMOVED lines=9> */
.L_x_118:
        /* <DEDUP_REMOVED lines=16> */
.L_x_129:
[----:B------:R-:W-:Y:S01]  /*41d0*/  FMUL R12, R7, R7 ;  /* 0x00000007070c7220 */ /* 0x000fe20000400000 */
        /* <DEDUP_REMOVED lines=11> */
[----:B------:R-:W-:-:S05]  /*4290*/  LOP3.LUT R2, R13, 0x7fffffff, RZ, 0xc0, !PT ;  /* 0x7fffffff0d027812 */ /* 0x000fca00078ec0ff */
[----:B------:R-:W-:Y:S01]  /*42a0*/  VIADD R3, R2, 0xfff00000 ;  /* 0xfff0000002037836 */ /* 0x000fe20000000000 */
[----:B------:R-:W-:-:S07]  /*42b0*/  MOV R2, 0x42d0 ;  /* 0x000042d000027802 */ /* 0x000fce0000000f00 */
[----:B-----5:R-:W-:Y:S05]  /*42c0*/  CALL.REL.NOINC `($__internal_3_$__cuda_sm20_dblrcp_rn_slowpath_v3) ;  /* 0x0000000800087944 */ /* 0x020fea0003c00000 */
.L_x_131:
[----:B------:R-:W-:Y:S05]  /*42d0*/  BSYNC.RECONVERGENT B1 ;  /* 0x0000000000017941 */ /* 0x000fea0003800200 */
.L_x_130:
[----:B-----5:R-:W0:Y:S02]  /*42e0*/  F2F.F64.F32 R2, R0 ;  /* 0x0000000000027310 */ /* 0x020e240000201800 */
[----:B0-----:R-:W-:-:S06]  /*42f0*/  DMUL R8, R8, -R2 ;  /* 0x8000000208087228 */ /* 0x001fcc0000000000 */
[----:B------:R0:W1:Y:S01]  /*4300*/  F2F.F32.F64 R7, R8 ;  /* 0x0000000800077310 */ /* 0x0000620000301000 */
[----:B------:R-:W-:Y:S05]  /*4310*/  BRA `(.L_x_106) ;  /* 0x0000000400dc7947 */ /* 0x000fea0003800000 */
.L_x_128:
        /* <DEDUP_REMOVED lines=8> */
.L_x_105:
[----:B-----5:R-:W-:Y:S01]  /*43a0*/  FADD R7, R16, R0 ;  /* 0x0000000010077221 */ /* 0x020fe20000000000 */
[----:B------:R-:W-:Y:S06]  /*43b0*/  BRA `(.L_x_106) ;  /* 0x0000000400b47947 */ /* 0x000fec0003800000 */
.L_x_134:
        /* <DEDUP_REMOVED lines=17> */
.L_x_133:
[C---:B------:R-:W-:Y:S01]  /*44d0*/  FMUL R3, |R16|.reuse, 16777216 ;  /* 0x4b80000010037820 */ /* 0x040fe20000400200 */
[----:B------:R-:W-:Y:S01]  /*44e0*/  FSETP.GEU.AND P0, PT, |R16|, 1.175494350822287508e-38, PT ;  /* 0x008000001000780b */ /* 0x000fe20003f0e200 */
[----:B------:R-:W-:-:S03]  /*44f0*/  IMAD.MOV.U32 R14, RZ, RZ, 0x3a2c32e4 ;  /* 0x3a2c32e4ff0e7424 */ /* 0x000fc600078e00ff */
[----:B------:R-:W-:-:S05]  /*4500*/  FSEL R3, R3, |R16|, !P0 ;  /* 0x4000001003037208 */ /* 0x000fca0004000000 */
[----:B------:R-:W-:-:S05]  /*4510*/  VIADD R2, R3, 0xc0cafb0d ;  /* 0xc0cafb0d03027836 */ /* 0x000fca0000000000 */
[----:B------:R-:W-:Y:S02]  /*4520*/  LOP3.LUT R8, R2, 0xff800000, RZ, 0xc0, !PT ;  /* 0xff80000002087812 */ /* 0x000fe400078ec0ff */
[----:B------:R-:W-:Y:S02]  /*4530*/  FSEL R2, RZ, -24, P0 ;  /* 0xc1c00000ff027808 */ /* 0x000fe40000000000 */
[----:B------:R-:W-:-:S05]  /*4540*/  IADD3 R3, PT, PT, R3, -R8, RZ ;  /* 0x8000000803037210 */ /* 0x000fca0007ffe0ff */
[C---:B------:R-:W-:Y:S01]  /*4550*/  FADD R10, R3.reuse, 1 ;  /* 0x3f800000030a7421 */ /* 0x040fe20000000000 */
[----:B------:R-:W-:Y:S01]  /*4560*/  FADD R9, R3, -1 ;  /* 0xbf80000003097421 */ /* 0x000fe20000000000 */
[----:B------:R-:W-:-:S03]  /*4570*/  I2FP.F32.S32 R3, R8 ;  /* 0x0000000800037245 */ /* 0x000fc60000201400 */
[----:B------:R-:W-:Y:S01]  /*4580*/  FADD R11, R9, R9 ;  /* 0x00000009090b7221 */ /* 0x000fe20000000000 */
[----:B------:R-:W0:Y:S01]  /*4590*/  MUFU.RCP R10, R10 ;  /* 0x0000000a000a7308 */ /* 0x000e220000001000 */
[----:B------:R-:W-:Y:S02]  /*45a0*/  FFMA R3, R3, 1.1920928955078125e-07, R2 ;  /* 0x3400000003037823 */ /* 0x000fe40000000002 */
[----:B0-----:R-:W-:-:S04]  /*45b0*/  FMUL R8, R10, R11 ;  /* 0x0000000b0a087220 */ /* 0x001fc80000400000 */
[----:B------:R-:W-:Y:S01]  /*45c0*/  FADD R12, R9, -R8 ;  /* 0x80000008090c7221 */ /* 0x000fe20000000000 */
[C---:B------:R-:W-:Y:S01]  /*45d0*/  FMUL R11, R8.reuse, R8 ;  /* 0x00000008080b7220 */ /* 0x040fe20000400000 */
[----:B------:R-:W-:Y:S02]  /*45e0*/  FFMA R2, R8, 1.4426950216293334961, R3 ;  /* 0x3fb8aa3b08027823 */ /* 0x000fe40000000003 */
[----:B------:R-:W-:Y:S01]  /*45f0*/  FADD R12, R12, R12 ;  /* 0x0000000c0c0c7221 */ /* 0x000fe20000000000 */
[----:B------:R-:W-:Y:S01]  /*4600*/  FFMA R14, R11, R14, 0.0032181653659790754318 ;  /* 0x3b52e7db0b0e7423 */ /* 0x000fe2000000000e */
        /* <DEDUP_REMOVED lines=14> */
[----:B-----5:R-:W-:Y:S01]  /*46f0*/  FMUL R3, R0, R9 ;  /* 0x0000000900037220 */ /* 0x020fe20000400000 */
        /* <DEDUP_REMOVED lines=10> */
[----:B------:R-:W-:Y:S01]  /*47a0*/  FADD R9, R2, R9 ;  /* 0x0000000902097221 */ /* 0x000fe20000000000 */
[----:B------:R-:W-:Y:S02]  /*47b0*/  SEL R8, RZ, 0x83000000, P0 ;  /* 0x83000000ff087807 */ /* 0x000fe40000000000 */
[----:B------:R-:W-:Y:S01]  /*47c0*/  FSETP.NEU.AND P0, PT, R0, RZ, PT ;  /* 0x000000ff0000720b */ /* 0x000fe20003f0d000 */
[----:B------:R-:W-:-:S03]  /*47d0*/  FFMA R2, R9, R10, 0.0013391353422775864601 ;  /* 0x3aaf85ed09027423 */ /* 0x000fc6000000000a */
[----:B------:R-:W-:Y:S01]  /*47e0*/  FSETP.EQ.OR P0, PT, R16, 1, !P0 ;  /* 0x3f8000001000780b */ /* 0x000fe20004702400 */
[----:B------:R-:W-:-:S04]  /*47f0*/  FFMA R2, R9, R2, 0.0096188392490148544312 ;  /* 0x3c1d985609027423 */ /* 0x000fc80000000002 */
[----:B------:R-:W-:-:S04]  /*4800*/  FFMA R2, R9, R2, 0.055503588169813156128 ;  /* 0x3d6357bb09027423 */ /* 0x000fc80000000002 */
[----:B------:R-:W-:Y:S01]  /*4810*/  FFMA R10, R9, R2, 0.24022644758224487305 ;  /* 0x3e75fdec090a7423 */ /* 0x000fe20000000002 */
[----:B------:R-:W-:-:S03]  /*4820*/  FMUL R2, R0, 0.5 ;  /* 0x3f00000000027820 */ /* 0x000fc60000400000 */
[----:B------:R-:W-:-:S03]  /*4830*/  FFMA R10, R9, R10, 0.69314718246459960938 ;  /* 0x3f317218090a7423 */ /* 0x000fc6000000000a */
[----:B------:R-:W0:Y:S01]  /*4840*/  FRND.TRUNC R2, R2 ;  /* 0x0000000200027307 */ /* 0x000e22000020d000 */
[----:B------:R-:W-:Y:S01]  /*4850*/  FFMA R10, R9, R10, 1 ;  /* 0x3f800000090a7423 */ /* 0x000fe2000000000a */
[----:B------:R-:W-:Y:S01]  /*4860*/  VIADD R9, R8, 0x7f000000 ;  /* 0x7f00000008097836 */ /* 0x000fe20000000000 */
[----:B-1----:R-:W-:-:S03]  /*4870*/  LEA R8, R11, -R8, 0x17 ;  /* 0x800000080b087211 */ /* 0x002fc600078eb8ff */
[----:B------:R-:W-:-:S04]  /*4880*/  FMUL R9, R10, R9 ;  /* 0x000000090a097220 */ /* 0x000fc80000400000 */
[----:B------:R-:W-:Y:S01]  /*4890*/  FMUL R8, R9, R8 ;  /* 0x0000000809087220 */ /* 0x000fe20000400000 */
[----:B------:R-:W-:Y:S01]  /*48a0*/  @P1 FSEL R8, RZ, +INF , !P2 ;  /* 0x7f800000ff081808 */ /* 0x000fe20005000000 */
[----:B0-----:R-:W-:Y:S01]  /*48b0*/  FADD R3, R2, R2 ;  /* 0x0000000202037221 */ /* 0x001fe20000000000 */
[----:B------:R-:W-:Y:S06]  /*48c0*/  @P0 BRA `(.L_x_106) ;  /* 0x0000000000700947 */ /* 0x000fec0003800000 */
[----:B------:R-:W-:-:S04]  /*48d0*/  FSETP.NAN.AND P0, PT, |R0|, |R0|, PT ;  /* 0x400000000000720b */ /* 0x000fc80003f08200 */
[----:B------:R-:W-:-:S13]  /*48e0*/  FSETP.NUM.AND P0, PT, |R16|, |R16|, !P0 ;  /* 0x400000101000720b */ /* 0x000fda0004707200 */
[----:B------:R-:W-:Y:S01]  /*48f0*/  @!P0 FADD R7, R16, R0 ;  /* 0x0000000010078221 */ /* 0x000fe20000000000 */
[----:B------:R-:W-:Y:S06]  /*4900*/  @!P0 BRA `(.L_x_106) ;  /* 0x0000000000608947 */ /* 0x000fec0003800000 */
[----:B------:R-:W-:Y:S01]  /*4910*/  FSETP.NEU.AND P0, PT, |R16|, +INF , PT ;  /* 0x7f8000001000780b */ /* 0x000fe20003f0d200 */
[----:B------:R-:W-:-:S03]  /*4920*/  FADD R2, R0, -R3 ;  /* 0x8000000300027221 */ /* 0x000fc60000000000 */
[----:B------:R-:W-:-:S04]  /*4930*/  FSETP.NEU.AND P0, PT, R16, RZ, P0 ;  /* 0x000000ff1000720b */ /* 0x000fc8000070d000 */
[----:B------:R-:W-:Y:S02]  /*4940*/  FSETP.GEU.OR P1, PT, R0, RZ, P0 ;  /* 0x000000ff0000720b */ /* 0x000fe4000072e400 */
[----:B------:R-:W-:-:S07]  /*4950*/  FSETP.NEU.AND P2, PT, |R2|, 1, !P0 ;  /* 0x3f8000000200780b */ /* 0x000fce000474d200 */
[----:B------:R-:W-:-:S05]  /*4960*/  @!P0 FADD R3, R16, R16 ;  /* 0x0000001010038221 */ /* 0x000fca0000000000 */
[----:B------:R-:W-:-:S04]  /*4970*/  @!P1 LOP3.LUT R3, R3, 0x7f800000, RZ, 0x3c, !PT ;  /* 0x7f80000003039812 */ /* 0x000fc800078e3cff */
        /* <DEDUP_REMOVED lines=10> */
[----:B------:R-:W-:-:S04]  /*4a20*/  FSETP.NEU.AND P1, PT, |R2|, 1, PT ;  /* 0x3f8000000200780b */ /* 0x000fc80003f2d200 */
[----:B------:R-:W-:Y:S02]  /*4a30*/  FSEL R7, R8, -R8, P1 ;  /* 0x8000000808077208 */ /* 0x000fe40000800000 */
[----:B0-----:R-:W-:-:S04]  /*4a40*/  FSETP.NEU.AND P0, PT, R0, R3, PT ;  /* 0x000000030000720b */ /* 0x001fc80003f0d000 */
[----:B------:R-:W-:Y:S01]  /*4a50*/  FSEL R7, R7, +QNAN , !P0 ;  /* 0x7fffffff07077808 */ /* 0x000fe20004000000 */
[----:B------:R-:W-:Y:S08]  /*4a60*/  BRA `(.L_x_106) ;  /* 0x0000000000087947 */ /* 0x000ff00003800000 */
.L_x_132:
[----:B-----5:R-:W-:-:S04]  /*4a70*/  FSETP.GT.AND P0, PT, R7, R0, PT ;  /* 0x000000000700720b */ /* 0x020fc80003f04000 */
[----:B------:R-:W-:-:S09]  /*4a80*/  FSEL R7, R7, R0, P0 ;  /* 0x0000000007077208 */ /* 0x000fd20000000000 */
.L_x_106:
[----:B------:R-:W-:Y:S05]  /*4a90*/  BSYNC.RECONVERGENT B0 ;  /* 0x0000000000007941 */ /* 0x000fea0003800200 */
.L_x_100:
[----:B------:R-:W-:-:S06]  /*4aa0*/  UIADD3 UR4, UPT, UPT, UR4, 0x1, URZ ;  /* 0x0000000104047890 */ /* 0x000fcc000fffe0ff */
[----:B------:R-:W-:-:S13]  /*4ab0*/  ISETP.NE.AND P0, PT, R6, UR4, PT ;  /* 0x0000000406007c0c */ /* 0x000fda000bf05270 */
[----:B------:R-:W-:Y:S05]  /*4ac0*/  @P0 BRA `(.L_x_135) ;  /* 0xffffffd400d80947 */ /* 0x000fea000383ffff */
.L_x_87:
[----:B01-3-5:R-:W-:Y:S01]  /*4ad0*/  STG.E desc[UR10][R4.64], R7 ;  /* 0x0000000704007986 */ /* 0x02bfe2000c10190a */
[----:B------:R-:W-:Y:S05]  /*4ae0*/  EXIT ;  /* 0x000000000000794d */ /* 0x000fea0003800000 */
        .weak           $__internal_3_$__cuda_sm20_dblrcp_rn_slowpath_v3
        .type           $__internal_3_$__cuda_sm20_dblrcp_rn_slowpath_v3,@function
        .size           $__internal_3_$__cuda_sm20_dblrcp_rn_slowpath_v3,($__internal_4_$__cuda_sm20_div_rn_f64_full - $__internal_3_$__cuda_sm20_dblrcp_rn_slowpath_v3)
$__internal_3_$__cuda_sm20_dblrcp_rn_slowpath_v3:
[----:B------:R-:W-:Y:S01]  /*4af0*/  IMAD.MOV.U32 R8, RZ, RZ, R12 ;  /* 0x000000ffff087224 */ /* 0x000fe200078e000c */
[----:B------:R-:W-:Y:S01]  /*4b00*/  MOV R9, R13 ;  /* 0x0000000d00097202 */ /* 0x000fe20000000f00 */
[----:B------:R-:W-:Y:S05]  /*4b10*/  BSSY.RECONVERGENT B3, `(.L_x_136) ;  /* 0x0000025000037945 */ /* 0x000fea0003800200 */
[----:B------:R-:W-:-:S14]  /*4b20*/  DSETP.GTU.AND P0, PT, |R8|, +INF , PT ;  /* 0x7ff000000800742a */ /* 0x000fdc0003f0c200 */
        /* <DEDUP_REMOVED lines=10> */
[----:B------:R-:W-:Y:S01]  /*4bd0*/  MOV R10, R8 ;  /* 0x00000008000a7202 */ /* 0x000fe20000000f00 */
[----:B------:R-:W-:Y:S02]  /*4be0*/  IMAD.MOV.U32 R12, RZ, RZ, R3 ;  /* 0x000000ffff0c7224 */ /* 0x000fe400078e0003 */
[----:B------:R-:W0:Y:S04]  /*4bf0*/  MUFU.RCP64H R13, R11 ;  /* 0x0000000b000d7308 */ /* 0x000e280000001800 */
        /* <DEDUP_REMOVED lines=10> */
.L_x_139:
[----:B------:R-:W-:Y:S01]  /*4ca0*/  DMUL R8, R8, 8.11296384146066816958e+31 ;  /* 0x4690000008087828 */ /* 0x000fe20000000000 */
[----:B------:R-:W-:-:S05]  /*4cb0*/  MOV R10, R3 ;  /* 0x00000003000a7202 */ /* 0x000fca0000000f00 */
        /* <DEDUP_REMOVED lines=8> */
.L_x_137:
[----:B------:R-:W-:Y:S01]  /*4d40*/  LOP3.LUT R11, R9, 0x80000, RZ, 0xfc, !PT ;  /* 0x00080000090b7812 */ /* 0x000fe200078efcff */
[----:B------:R-:W-:-:S07]  /*4d50*/  IMAD.MOV.U32 R10, RZ, RZ, R8 ;  /* 0x000000ffff0a7224 */ /* 0x000fce00078e0008 */
.L_x_138:
[----:B------:R-:W-:Y:S05]  /*4d60*/  BSYNC.RECONVERGENT B3 ;  /* 0x0000000000037941 */ /* 0x000fea0003800200 */
.L_x_136:
[----:B------:R-:W-:Y:S01]  /*4d70*/  HFMA2 R3, -RZ, RZ, 0, 0 ;  /* 0x00000000ff037431 */ /* 0x000fe200000001ff */
[----:B------:R-:W-:Y:S01]  /*4d80*/  MOV R8, R10 ;  /* 0x0000000a00087202 */ /* 0x000fe20000000f00 */
[----:B------:R-:W-:Y:S02]  /*4d90*/  IMAD.MOV.U32 R9, RZ, RZ, R11 ;  /* 0x000000ffff097224 */ /* 0x000fe400078e000b */
[----:B------:R-:W-:Y:S05]  /*4da0*/  RET.REL.NODEC R2 `(_Z12reduceKernelPfPiS0_iS_S0_S0_ifii) ;  /* 0xffffffb002947950 */ /* 0x000fea0003c3ffff */
        .weak           $__internal_4_$__cuda_sm20_div_rn_f64_full
        .type           $__internal_4_$__cuda_sm20_div_rn_f64_full,@function
        .size           $__internal_4_$__cuda_sm20_div_rn_f64_full,($__internal_5_$__cuda_sm20_rcp_rn_f32_slowpath - $__internal_4_$__cuda_sm20_div_rn_f64_full)
$__internal_4_$__cuda_sm20_div_rn_f64_full:
[C---:B------:R-:W-:Y:S01]  /*4db0*/  FSETP.GEU.AND P0, PT, |R11|.reuse, 1.469367938527859385e-39, PT ;  /* 0x001000000b00780b */ /* 0x040fe20003f0e200 */
[----:B------:R-:W-:Y:S01]  /*4dc0*/  BSSY.RECONVERGENT B3, `(.L_x_140) ;  /* 0x0000057000037945 */ /* 0x000fe20003800200 */
[----:B------:R-:W-:Y:S02]  /*4dd0*/  LOP3.LUT R8, R11, 0x800fffff, RZ, 0xc0, !PT ;  /* 0x800fffff0b087812 */ /* 0x000fe400078ec0ff */
[C---:B------:R-:W-:Y:S02]  /*4de0*/  FSETP.GEU.AND P2, PT, |R13|.reuse, 1.469367938527859385e-39, PT ;  /* 0x001000000d00780b */ /* 0x040fe40003f4e200 */
[----:B------:R-:W-:Y:S01]  /*4df0*/  LOP3.LUT R9, R8, 0x3ff00000, RZ, 0xfc, !PT ;  /* 0x3ff0000008097812 */ /* 0x000fe200078efcff */
[----:B------:R-:W-:Y:S01]  /*4e00*/  IMAD.MOV.U32 R8, RZ, RZ, R10 ;  /* 0x000000ffff087224 */ /* 0x000fe200078e000a */
[----:B------:R-:W-:Y:S02]  /*4e10*/  MOV R18, 0x1 ;  /* 0x0000000100127802 */ /* 0x000fe40000000f00 */
[----:B------:R-:W-:-:S02]  /*4e20*/  LOP3.LUT R7, R13, 0x7ff00000, RZ, 0xc0, !PT ;  /* 0x7ff000000d077812 */ /* 0x000fc400078ec0ff */
[----:B------:R-:W-:Y:S01]  /*4e30*/  LOP3.LUT R16, R11, 0x7ff00000, RZ, 0xc0, !PT ;  /* 0x7ff000000b107812 */ /* 0x000fe200078ec0ff */
[----:B------:R-:W-:-:S03]  /*4e40*/  @!P0 DMUL R8, R10, 8.98846567431157953865e+307 ;  /* 0x7fe000000a088828 */ /* 0x000fc60000000000 */
[----:B------:R-:W-:Y:S01]  /*4e50*/  ISETP.GE.U32.AND P1, PT, R7, R16, PT ;  /* 0x000000100700720c */ /* 0x000fe20003f26070 */
[----:B------:R-:W-:Y:S01]  /*4e60*/  @!P2 IMAD.MOV.U32 R20, RZ, RZ, RZ ;  /* 0x000000ffff14a224 */ /* 0x000fe200078e00ff */
[----:B------:R-:W-:Y:S01]  /*4e70*/  @!P2 LOP3.LUT R14, R11, 0x7ff00000, RZ, 0xc0, !PT ;  /* 0x7ff000000b0ea812 */ /* 0x000fe200078ec0ff */
[----:B------:R-:W0:Y:S03]  /*4e80*/  MUFU.RCP64H R19, R9 ;  /* 0x0000000900137308 */ /* 0x000e260000001800 */
[----:B------:R-:W-:Y:S01]  /*4e90*/  @!P2 ISETP.GE.U32.AND P3, PT, R7, R14, PT ;  /* 0x0000000e0700a20c */ /* 0x000fe20003f66070 */
[----:B------:R-:W-:-:S05]  /*4ea0*/  IMAD.MOV.U32 R14, RZ, RZ, 0x1ca00000 ;  /* 0x1ca00000ff0e7424 */ /* 0x000fca00078e00ff */
[----:B------:R-:W-:-:S04]  /*4eb0*/  @!P2 SEL R15, R14, 0x63400000, !P3 ;  /* 0x634000000e0fa807 */ /* 0x000fc80005800000 */
[----:B------:R-:W-:Y:S01]  /*4ec0*/  @!P2 LOP3.LUT R15, R15, 0x80000000, R13, 0xf8, !PT ;  /* 0x800000000f0fa812 */ /* 0x000fe200078ef80d */
[----:B0-----:R-:W-:-:S03]  /*4ed0*/  DFMA R2, R18, -R8, 1 ;  /* 0x3ff000001202742b */ /* 0x001fc60000000808 */
[----:B------:R-:W-:-:S05]  /*4ee0*/  @!P2 LOP3.LUT R21, R15, 0x100000, RZ, 0xfc, !PT ;  /* 0x001000000f15a812 */ /* 0x000fca00078efcff */
[----:B------:R-:W-:-:S08]  /*4ef0*/  DFMA R2, R2, R2, R2 ;  /* 0x000000020202722b */ /* 0x000fd00000000002 */
[----:B------:R-:W-:Y:S01]  /*4f00*/  DFMA R18, R18, R2, R18 ;  /* 0x000000021212722b */ /* 0x000fe20000000012 */
[----:B------:R-:W-:Y:S02]  /*4f10*/  SEL R3, R14, 0x63400000, !P1 ;  /* 0x634000000e037807 */ /* 0x000fe40004800000 */
[----:B------:R-:W-:Y:S02]  /*4f20*/  MOV R2, R12 ;  /* 0x0000000c00027202 */ /* 0x000fe40000000f00 */
[----:B------:R-:W-:-:S03]  /*4f30*/  LOP3.LUT R3, R3, 0x800fffff, R13, 0xf8, !PT ;  /* 0x800fffff03037812 */ /* 0x000fc600078ef80d */
[----:B------:R-:W-:-:S03]  /*4f40*/  DFMA R22, R18, -R8, 1 ;  /* 0x3ff000001216742b */ /* 0x000fc60000000808 */
[----:B------:R-:W-:-:S05]  /*4f50*/  @!P2 DFMA R2, R2, 2, -R20 ;  /* 0x400000000202a82b */ /* 0x000fca0000000814 */
[----:B------:R-:W-:Y:S01]  /*4f60*/  DFMA R18, R18, R22, R18 ;  /* 0x000000161212722b */ /* 0x000fe20000000012 */
[----:B------:R-:W-:Y:S01]  /*4f70*/  MOV R23, R7 ;  /* 0x0000000700177202 */ /* 0x000fe20000000f00 */
[----:B------:R-:W-:Y:S01]  /*4f80*/  IMAD.MOV.U32 R22, RZ, RZ, R16 ;  /* 0x000000ffff167224 */ /* 0x000fe200078e0010 */
[----:B------:R-:W-:Y:S02]  /*4f90*/  @!P0 LOP3.LUT R22, R9, 0x7ff00000, RZ, 0xc0, !PT ;  /* 0x7ff0000009168812 */ /* 0x000fe400078ec0ff */
[----:B------:R-:W-:-:S03]  /*4fa0*/  @!P2 LOP3.LUT R23, R3, 0x7ff00000, RZ, 0xc0, !PT ;  /* 0x7ff000000317a812 */ /* 0x000fc600078ec0ff */
[----:B------:R-:W-:Y:S01]  /*4fb0*/  DMUL R20, R18, R2 ;  /* 0x0000000212147228 */ /* 0x000fe20000000000 */
[----:B------:R-:W-:Y:S01]  /*4fc0*/  VIADD R24, R22, 0xffffffff ;  /* 0xffffffff16187836 */ /* 0x000fe20000000000 */
[----:B------:R-:W-:-:S04]  /*4fd0*/  IADD3 R15, PT, PT, R23, -0x1, RZ ;  /* 0xffffffff170f7810 */ /* 0x000fc80007ffe0ff */
[----:B------:R-:W-:Y:S02]  /*4fe0*/  ISETP.GT.U32.AND P0, PT, R15, 0x7feffffe, PT ;  /* 0x7feffffe0f00780c */ /* 0x000fe40003f04070 */
[----:B------:R-:W-:Y:S02]  /*4ff0*/  DFMA R16, R20, -R8, R2 ;  /* 0x800000081410722b */ /* 0x000fe40000000002 */
[----:B------:R-:W-:-:S06]  /*5000*/  ISETP.GT.U32.OR P0, PT, R24, 0x7feffffe, P0 ;  /* 0x7feffffe1800780c */ /* 0x000fcc0000704470 */
[----:B------:R-:W-:-:S07]  /*5010*/  DFMA R16, R18, R16, R20 ;  /* 0x000000101210722b */ /* 0x000fce0000000014 */
[----:B------:R-:W-:Y:S05]  /*5020*/  @P0 BRA `(.L_x_141) ;  /* 0x00000000006c0947 */ /* 0x000fea0003800000 */
[----:B------:R-:W-:-:S04]  /*5030*/  LOP3.LUT R18, R11, 0x7ff00000, RZ, 0xc0, !PT ;  /* 0x7ff000000b127812 */ /* 0x000fc800078ec0ff */
[CC--:B------:R-:W-:Y:S02]  /*5040*/  VIADDMNMX R12, R7.reuse, -R18.reuse, 0xb9600000, !PT ;  /* 0xb9600000070c7446 */ /* 0x0c0fe40007800912 */
[----:B------:R-:W-:Y:S02]  /*5050*/  ISETP.GE.U32.AND P0, PT, R7, R18, PT ;  /* 0x000000120700720c */ /* 0x000fe40003f06070 */
[----:B------:R-:W-:Y:S02]  /*5060*/  VIMNMX R12, PT, PT, R12, 0x46a00000, PT ;  /* 0x46a000000c0c7848 */ /* 0x000fe40003fe0100 */
[----:B------:R-:W-:-:S04]  /*5070*/  SEL R7, R14, 0x63400000, !P0 ;  /* 0x634000000e077807 */ /* 0x000fc80004000000 */
[----:B------:R-:W-:Y:S02]  /*5080*/  IADD3 R7, PT, PT, -R7, R12, RZ ;  /* 0x0000000c07077210 */ /* 0x000fe40007ffe1ff */
[----:B------:R-:W-:-:S03]  /*5090*/  MOV R12, RZ ;  /* 0x000000ff000c7202 */ /* 0x000fc60000000f00 */
[----:B------:R-:W-:-:S06]  /*50a0*/  VIADD R13, R7, 0x7fe00000 ;  /* 0x7fe00000070d7836 */ /* 0x000fcc0000000000 */
[----:B------:R-:W-:-:S10]  /*50b0*/  DMUL R14, R16, R12 ;  /* 0x0000000c100e7228 */ /* 0x000fd40000000000 */
[----:B------:R-:W-:-:S13]  /*50c0*/  FSETP.GTU.AND P0, PT, |R15|, 1.469367938527859385e-39, PT ;  /* 0x001000000f00780b */ /* 0x000fda0003f0c200 */
[----:B------:R-:W-:Y:S05]  /*50d0*/  @P0 BRA `(.L_x_142) ;  /* 0x0000000000940947 */ /* 0x000fea0003800000 */
[----:B------:R-:W-:Y:S01]  /*50e0*/  DFMA R2, R16, -R8, R2 ;  /* 0x800000081002722b */ /* 0x000fe20000000002 */
[----:B------:R-:W-:-:S09]  /*50f0*/  IMAD.MOV.U32 R12, RZ, RZ, RZ ;  /* 0x000000ffff0c7224 */ /* 0x000fd200078e00ff */
[C---:B------:R-:W-:Y:S02]  /*5100*/  FSETP.NEU.AND P0, PT, R3.reuse, RZ, PT ;  /* 0x000000ff0300720b */ /* 0x040fe40003f0d000 */
[----:B------:R-:W-:-:S04]  /*5110*/  LOP3.LUT R11, R3, 0x80000000, R11, 0x48, !PT ;  /* 0x80000000030b7812 */ /* 0x000fc800078e480b */
[----:B------:R-:W-:-:S07]  /*5120*/  LOP3.LUT R13, R11, R13, RZ, 0xfc, !PT ;  /* 0x0000000d0b0d7212 */ /* 0x000fce00078efcff */
[----:B------:R-:W-:Y:S05]  /*5130*/  @!P0 BRA `(.L_x_142) ;  /* 0x00000000007c8947 */ /* 0x000fea0003800000 */
[----:B------:R-:W-:Y:S01]  /*5140*/  IADD3 R3, PT, PT, -R7, RZ, RZ ;  /* 0x000000ff07037210 */ /* 0x000fe20007ffe1ff */
[----:B------:R-:W-:Y:S01]  /*5150*/  IMAD.MOV.U32 R2, RZ, RZ, RZ ;  /* 0x000000ffff027224 */ /* 0x000fe200078e00ff */
        /* <DEDUP_REMOVED lines=8> */
.L_x_141:
[----:B------:R-:W-:-:S14]  /*51e0*/  DSETP.NAN.AND P0, PT, R12, R12, PT ;  /* 0x0000000c0c00722a */ /* 0x000fdc0003f08000 */
[----:B------:R-:W-:Y:S05]  /*51f0*/  @P0 BRA `(.L_x_143) ;  /* 0x0000000000440947 */ /* 0x000fea0003800000 */
[----:B------:R-:W-:-:S14]  /*5200*/  DSETP.NAN.AND P0, PT, R10, R10, PT ;  /* 0x0000000a0a00722a */ /* 0x000fdc0003f08000 */
[----:B------:R-:W-:Y:S05]  /*5210*/  @P0 BRA `(.L_x_144) ;  /* 0x0000000000300947 */ /* 0x000fea0003800000 */
[----:B------:R-:W-:Y:S01]  /*5220*/  ISETP.NE.AND P0, PT, R23, R22, PT ;  /* 0x000000161700720c */ /* 0x000fe20003f05270 */
[----:B------:R-:W-:Y:S01]  /*5230*/  IMAD.MOV.U32 R15, RZ, RZ, -0x80000 ;  /* 0xfff80000ff0f7424 */ /* 0x000fe200078e00ff */
[----:B------:R-:W-:-:S11]  /*5240*/  MOV R14, 0x0 ;  /* 0x00000000000e7802 */ /* 0x000fd60000000f00 */
[----:B------:R-:W-:Y:S05]  /*5250*/  @!P0 BRA `(.L_x_142) ;  /* 0x0000000000348947 */ /* 0x000fea0003800000 */
[----:B------:R-:W-:Y:S02]  /*5260*/  ISETP.NE.AND P0, PT, R23, 0x7ff00000, PT ;  /* 0x7ff000001700780c */ /* 0x000fe40003f05270 */
[----:B------:R-:W-:Y:S02]  /*5270*/  LOP3.LUT R15, R13, 0x80000000, R11, 0x48, !PT ;  /* 0x800000000d0f7812 */ /* 0x000fe400078e480b */
[----:B------:R-:W-:-:S13]  /*5280*/  ISETP.EQ.OR P0, PT, R22, RZ, !P0 ;  /* 0x000000ff1600720c */ /* 0x000fda0004702670 */
[----:B------:R-:W-:Y:S02]  /*5290*/  @P0 LOP3.LUT R2, R15, 0x7ff00000, RZ, 0xfc, !PT ;  /* 0x7ff000000f020812 */ /* 0x000fe400078efcff */
[----:B------:R-:W-:Y:S01]  /*52a0*/  @!P0 MOV R14, RZ ;  /* 0x000000ff000e8202 */ /* 0x000fe20000000f00 */
[----:B------:R-:W-:Y:S01]  /*52b0*/  @P0 IMAD.MOV.U32 R14, RZ, RZ, RZ ;  /* 0x000000ffff0e0224 */ /* 0x000fe200078e00ff */
[----:B------:R-:W-:Y:S01]  /*52c0*/  @P0 MOV R15, R2 ;  /* 0x00000002000f0202 */ /* 0x000fe20000000f00 */
[----:B------:R-:W-:Y:S06]  /*52d0*/  BRA `(.L_x_142) ;  /* 0x0000000000147947 */ /* 0x000fec0003800000 */
.L_x_144:
[----:B------:R-:W-:Y:S01]  /*52e0*/  LOP3.LUT R15, R11, 0x80000, RZ, 0xfc, !PT ;  /* 0x000800000b0f7812 */ /* 0x000fe200078efcff */
[----:B------:R-:W-:Y:S01]  /*52f0*/  IMAD.MOV.U32 R14, RZ, RZ, R10 ;  /* 0x000000ffff0e7224 */ /* 0x000fe200078e000a */
[----:B------:R-:W-:Y:S06]  /*5300*/  BRA `(.L_x_142) ;  /* 0x0000000000087947 */ /* 0x000fec0003800000 */
.L_x_143:
[----:B------:R-:W-:Y:S02]  /*5310*/  LOP3.LUT R15, R13, 0x80000, RZ, 0xfc, !PT ;  /* 0x000800000d0f7812 */ /* 0x000fe400078efcff */
[----:B------:R-:W-:-:S07]  /*5320*/  MOV R14, R12 ;  /* 0x0000000c000e7202 */ /* 0x000fce0000000f00 */
.L_x_142:
[----:B------:R-:W-:Y:S05]  /*5330*/  BSYNC.RECONVERGENT B3 ;  /* 0x0000000000037941 */ /* 0x000fea0003800200 */
.L_x_140:
[----:B------:R-:W-:Y:S02]  /*5340*/  HFMA2 R3, -RZ, RZ, 0, 0 ;  /* 0x00000000ff037431 */ /* 0x000fe400000001ff */
[----:B------:R-:W-:-:S04]  /*5350*/  IMAD.MOV.U32 R2, RZ, RZ, R0 ;  /* 0x000000ffff027224 */ /* 0x000fc800078e0000 */
[----:B------:R-:W-:Y:S05]  /*5360*/  RET.REL.NODEC R2 `(_Z12reduceKernelPfPiS0_iS_S0_S0_ifii) ;  /* 0xffffffac02247950 */ /* 0x000fea0003c3ffff */
        .weak           $__internal_5_$__cuda_sm20_rcp_rn_f32_slowpath
        .type           $__internal_5_$__cuda_sm20_rcp_rn_f32_slowpath,@function
        .size           $__internal_5_$__cuda_sm20_rcp_rn_f32_slowpath,(.L_x_248 - $__internal_5_$__cuda_sm20_rcp_rn_f32_slowpath)
$__internal_5_$__cuda_sm20_rcp_rn_f32_slowpath:
[----:B------:R-:W-:Y:S01]  /*5370*/  IMAD.SHL.U32 R2, R0, 0x2, RZ ;  /* 0x0000000200027824 */ /* 0x000fe200078e00ff */
[----:B------:R-:W-:Y:S04]  /*5380*/  BSSY.RECONVERGENT B2, `(.L_x_145) ;  /* 0x0000030000027945 */ /* 0x000fe80003800200 */
[----:B------:R-:W-:-:S04]  /*5390*/  SHF.R.U32.HI R9, RZ, 0x18, R2 ;  /* 0x00000018ff097819 */ /* 0x000fc80000011602 */
[----:B------:R-:W-:-:S13]  /*53a0*/  ISETP.NE.U32.AND P0, PT, R9, RZ, PT ;  /* 0x000000ff0900720c */ /* 0x000fda0003f05070 */
[----:B------:R-:W-:Y:S05]  /*53b0*/  @P0 BRA `(.L_x_146) ;  /* 0x0000000000280947 */ /* 0x000fea0003800000 */
[----:B------:R-:W-:-:S04]  /*53c0*/  SHF.L.U32 R2, R0, 0x1, RZ ;  /* 0x0000000100027819 */ /* 0x000fc800000006ff */
        /* <DEDUP_REMOVED lines=9> */
.L_x_146:
[----:B------:R-:W-:-:S05]  /*5460*/  VIADD R11, R9, 0xffffff03 ;  /* 0xffffff03090b7836 */ /* 0x000fca0000000000 */
[----:B------:R-:W-:-:S13]  /*5470*/  ISETP.GT.U32.AND P0, PT, R11, 0x1, PT ;  /* 0x000000010b00780c */ /* 0x000fda0003f04070 */
[----:B------:R-:W-:Y:S05]  /*5480*/  @P0 BRA `(.L_x_148) ;  /* 0x0000000000780947 */ /* 0x000fea0003800000 */
[----:B------:R-:W-:Y:S02]  /*5490*/  LOP3.LUT R2, R0, 0x7fffff, RZ, 0xc0, !PT ;  /* 0x007fffff00027812 */ /* 0x000fe400078ec0ff */
[----:B------:R-:W-:Y:S02]  /*54a0*/  MOV R12, 0x3 ;  /* 0x00000003000c7802 */ /* 0x000fe40000000f00 */
        /* <DEDUP_REMOVED lines=11> */
[----:B------:R-:W-:-:S03]  /*5560*/  LOP3.LUT R12, R12, R3, RZ, 0xc0, !PT ;  /* 0x000000030c0c7212 */ /* 0x000fc600078ec0ff */
[----:B------:R-:W-:Y:S01]  /*5570*/  IMAD.MOV R2, RZ, RZ, -R7 ;  /* 0x000000ffff027224 */ /* 0x000fe200078e0a07 */
[----:B------:R-:W-:-:S04]  /*5580*/  SHF.R.U32.HI R12, RZ, R11, R12 ;  /* 0x0000000bff0c7219 */ /* 0x000fc8000001160c */
[----:B------:R-:W-:Y:S02]  /*5590*/  LOP3.LUT P1, RZ, R2, R11, R3, 0xf8, !PT ;  /* 0x0000000b02ff7212 */ /* 0x000fe4000782f803 */
[C---:B------:R-:W-:Y:S02]  /*55a0*/  LOP3.LUT P0, RZ, R12.reuse, 0x1, RZ, 0xc0, !PT ;  /* 0x000000010cff7812 */ /* 0x040fe4000780c0ff */
[----:B------:R-:W-:-:S04]  /*55b0*/  LOP3.LUT P2, RZ, R12, 0x2, RZ, 0xc0, !PT ;  /* 0x000000020cff7812 */ /* 0x000fc8000784c0ff */
[----:B------:R-:W-:Y:S02]  /*55c0*/  PLOP3.LUT P0, PT, P0, P1, P2, 0xe0, 0x0 ;  /* 0x000000000000781c */ /* 0x000fe40000703c20 */
[----:B------:R-:W-:Y:S02]  /*55d0*/  LOP3.LUT P1, RZ, R0, 0x7fffff, RZ, 0xc0, !PT ;  /* 0x007fffff00ff7812 */ /* 0x000fe4000782c0ff */
[----:B------:R-:W-:-:S04]  /*55e0*/  SEL R2, RZ, 0x1, !P0 ;  /* 0x00000001ff027807 */ /* 0x000fc80004000000 */
[----:B------:R-:W-:-:S04]  /*55f0*/  IADD3 R2, PT, PT, -R2, RZ, RZ ;  /* 0x000000ff02027210 */ /* 0x000fc80007ffe1ff */
[----:B------:R-:W-:Y:S01]  /*5600*/  ISETP.GE.AND P0, PT, R2, RZ, PT ;  /* 0x000000ff0200720c */ /* 0x000fe20003f06270 */
[----:B------:R-:W-:-:S05]  /*5610*/  VIADD R2, R9, 0xffffff04 ;  /* 0xffffff0409027836 */ /* 0x000fca0000000000 */
[----:B------:R-:W-:-:S07]  /*5620*/  SHF.R.U32.HI R3, RZ, R2, R3 ;  /* 0x00000002ff037219 */ /* 0x000fce0000011603 */
[----:B------:R-:W-:-:S05]  /*5630*/  @!P0 IADD3 R3, PT, PT, R3, 0x1, RZ ;  /* 0x0000000103038810 */ /* 0x000fca0007ffe0ff */
[----:B------:R-:W-:-:S05]  /*5640*/  @!P1 IMAD.SHL.U32 R3, R3, 0x2, RZ ;  /* 0x0000000203039824 */ /* 0x000fca00078e00ff */
[----:B------:R-:W-:Y:S01]  /*5650*/  LOP3.LUT R3, R3, 0x80000000, R0, 0xf8, !PT ;  /* 0x8000000003037812 */ /* 0x000fe200078ef800 */
[----:B------:R-:W-:Y:S06]  /*5660*/  BRA `(.L_x_147) ;  /* 0x0000000000047947 */ /* 0x000fec0003800000 */
.L_x_148:
[----:B------:R0:W1:Y:S02]  /*5670*/  MUFU.RCP R3, R0 ;  /* 0x0000000000037308 */ /* 0x0000640000001000 */
.L_x_147:
[----:B------:R-:W-:Y:S05]  /*5680*/  BSYNC.RECONVERGENT B2 ;  /* 0x0000000000027941 */ /* 0x000fea0003800200 */
.L_x_145:
[----:B------:R-:W-:-:S04]  /*5690*/  HFMA2 R9, -RZ, RZ, 0, 0 ;  /* 0x00000000ff097431 */ /* 0x000fc800000001ff */
[----:B01----:R-:W-:Y:S05]  /*56a0*/  RET.REL.NODEC R8 `(_Z12reduceKernelPfPiS0_iS_S0_S0_ifii) ;  /* 0xffffffa808547950 */ /* 0x003fea0003c3ffff */
.L_x_149:
        /* <DEDUP_REMOVED lines=13> */
.L_x_248:


//--------------------- .text._Z9mapKernelPfPiS0_iS_S0_S0_ii --------------------------
	.section	.text._Z9mapKernelPfPiS0_iS_S0_S0_ii,"ax",@progbits
	.align	128
        .global         _Z9mapKernelPfPiS0_iS_S0_S0_ii
        .type           _Z9mapKernelPfPiS0_iS_S0_S0_ii,@function
        .size           _Z9mapKernelPfPiS0_iS_S0_S0_ii,(.L_x_251 - _Z9mapKernelPfPiS0_iS_S0_S0_ii)
        .other          _Z9mapKernelPfPiS0_iS_S0_S0_ii,@"STO_CUDA_ENTRY STV_DEFAULT"
_Z9mapKernelPfPiS0_iS_S0_S0_ii:
.text._Z9mapKernelPfPiS0_iS_S0_S0_ii:
        /* <DEDUP_REMOVED lines=10> */
[----:B------:R-:W-:Y:S01]  /*00a0*/  CS2R R2, SRZ ;  /* 0x0000000000027805 */ /* 0x000fe2000001ff00 */
[----:B------:R-:W1:Y:S01]  /*00b0*/  LDCU.64 UR8, c[0x0][0x358] ;  /* 0x00006b00ff0877ac */ /* 0x000e620008000a00 */
[----:B0-----:R-:W-:-:S09]  /*00c0*/  UISETP.GE.AND UP0, UPT, UR4, 0x1, UPT ;  /* 0x000000010400788c */ /* 0x001fd2000bf06270 */
[----:B-1----:R-:W-:Y:S05]  /*00d0*/  BRA.U !UP0, `(.L_x_150) ;  /* 0x0000003508347547 */ /* 0x002fea000b800000 */
[----:B------:R-:W0:Y:S01]  /*00e0*/  LDCU UR5, c[0x0][0x3b8] ;  /* 0x00007700ff0577ac */ /* 0x000e220008000800 */
[----:B------:R-:W-:Y:S01]  /*00f0*/  IMAD.MOV.U32 R19, RZ, RZ, R0 ;  /* 0x000000ffff137224 */ /* 0x000fe200078e0000 */
[----:B------:R-:W-:Y:S02]  /*0100*/  UISETP.GE.U32.AND UP0, UPT, UR4, 0x8, UPT ;  /* 0x000000080400788c */ /* 0x000fe4000bf06070 */
[----:B------:R-:W-:Y:S01]  /*0110*/  ULOP3.LUT UR10, UR4, 0x7, URZ, 0xc0, !UPT ;  /* 0x00000007040a7892 */ /* 0x000fe2000f8ec0ff */
[----:B0-----:R-:W-:-:S06]  /*0120*/  IMAD.U32 R12, RZ, RZ, UR5 ;  /* 0x00000005ff0c7e24 */ /* 0x001fcc000f8e00ff */
[----:B------:R-:W-:Y:S05]  /*0130*/  BRA.U !UP0, `(.L_x_151) ;  /* 0x0000001108287547 */ /* 0x000fea000b800000 */
[----:B------:R-:W0:Y:S01]  /*0140*/  LDC.64 R12, c[0x0][0x388] ;  /* 0x0000e200ff0c7b82 */ /* 0x000e220000000a00 */
[----:B------:R-:W-:Y:S01]  /*0150*/  ULOP3.LUT UR5, UR4, 0x7ffffff8, URZ, 0xc0, !UPT ;  /* 0x7ffffff804057892 */ /* 0x000fe2000f8ec0ff */
[----:B------:R-:W-:Y:S01]  /*0160*/  MOV R19, R0 ;  /* 0x0000000000137202 */ /* 0x000fe20000000f00 */
[----:B------:R-:W-:Y:S02]  /*0170*/  UIADD3 UR4, UPT, UPT, UR4, -0x4, URZ ;  /* 0xfffffffc04047890 */ /* 0x000fe4000fffe0ff */
[----:B------:R-:W-:-:S04]  /*0180*/  UIADD3 UR5, UPT, UPT, -UR5, URZ, URZ ;  /* 0x000000ff05057290 */ /* 0x000fc8000fffe1ff */
[----:B------:R-:W-:-:S08]  /*0190*/  IMAD.U32 R2, RZ, RZ, UR4 ;  /* 0x00000004ff027e24 */ /* 0x000fd0000f8e00ff */
.L_x_152:
[----:B-1----:R-:W-:-:S04]  /*01a0*/  VIADD R11, R2, 0x3 ;  /* 0x00000003020b7836 */ /* 0x002fc80000000000 */
[----:B0-----:R-:W-:-:S06]  /*01b0*/  IMAD.WIDE.U32 R22, R11, 0x4, R12 ;  /* 0x000000040b167825 */ /* 0x001fcc00078e000c */
[----:B------:R-:W2:Y:S01]  /*01c0*/  LDG.E R22, desc[UR8][R22.64] ;  /* 0x0000000816167981 */ /* 0x000ea2000c1e1900 */
[----:B------:R-:W-:-:S04]  /*01d0*/  VIADD R8, R2, 0x2 ;  /* 0x0000000202087836 */ /* 0x000fc80000000000 */
[----:B------:R-:W-:-:S05]  /*01e0*/  IMAD.WIDE.U32 R14, R8, 0x4, R12 ;  /* 0x00000004080e7825 */ /* 0x000fca00078e000c */
[----:B------:R-:W3:Y:S01]  /*01f0*/  LDG.E R3, desc[UR8][R14.64] ;  /* 0x000000080e037981 */ /* 0x000ee2000c1e1900 */
[----:B------:R-:W-:-:S05]  /*0200*/  IADD3 R10, PT, PT, R2, 0x1, RZ ;  /* 0x00000001020a7810 */ /* 0x000fca0007ffe0ff */
[----:B------:R-:W-:-:S05]  /*0210*/  IMAD.WIDE.U32 R16, R10, 0x4, R12 ;  /* 0x000000040a107825 */ /* 0x000fca00078e000c */
[----:B------:R-:W4:Y:S01]  /*0220*/  LDG.E R5, desc[UR8][R16.64] ;  /* 0x0000000810057981 */ /* 0x000f22000c1e1900 */
[----:B------:R-:W-:-:S04]  /*0230*/  IMAD.WIDE.U32 R20, R2, 0x4, R12 ;  /* 0x0000000402147825 */ /* 0x000fc800078e000c */
[----:B------:R-:W-:Y:S01]  /*0240*/  VIADD R4, R2, 0xffffffff ;  /* 0xffffffff02047836 */ /* 0x000fe20000000000 */
[----:B------:R0:W5:Y:S03]  /*0250*/  LDG.E R9, desc[UR8][R20.64] ;  /* 0x0000000814097981 */ /* 0x000166000c1e1900 */
[----:B------:R-:W-:-:S05]  /*0260*/  IMAD.WIDE.U32 R24, R4, 0x4, R12 ;  /* 0x0000000404187825 */ /* 0x000fca00078e000c */
[----:B------:R1:W5:Y:S01]  /*0270*/  LDG.E R7, desc[UR8][R24.64] ;  /* 0x0000000818077981 */ /* 0x000362000c1e1900 */
[-C--:B--2---:R-:W-:Y:S02]  /*0280*/  IABS R6, R22.reuse ;  /* 0x0000001600067213 */ /* 0x084fe40000000000 */
[----:B0-----:R-:W-:Y:S02]  /*0290*/  IABS R20, R22 ;  /* 0x0000001600147213 */ /* 0x001fe40000000000 */
[----:B------:R-:W0:Y:S01]  /*02a0*/  I2F.RP R18, R6 ;  /* 0x0000000600127306 */ /* 0x000e220000209400 */
[-C--:B---3--:R-:W-:Y:S02]  /*02b0*/  IABS R17, R3.reuse ;  /* 0x0000000300117213 */ /* 0x088fe40000000000 */
[----:B------:R-:W-:-:S05]  /*02c0*/  IABS R23, R3 ;  /* 0x0000000300177213 */ /* 0x000fca0000000000 */
[----:B------:R-:W2:Y:S01]  /*02d0*/  I2F.RP R16, R17 ;  /* 0x0000001100107306 */ /* 0x000ea20000209400 */
[----:B------:R-:W-:-:S07]  /*02e0*/  IMAD.MOV R23, RZ, RZ, -R23 ;  /* 0x000000ffff177224 */ /* 0x000fce00078e0a17 */
[----:B0-----:R-:W0:Y:S08]  /*02f0*/  MUFU.RCP R18, R18 ;  /* 0x0000001200127308 */ /* 0x001e300000001000 */
[----:B--2---:R-:W-:Y:S01]  /*0300*/  MUFU.RCP R16, R16 ;  /* 0x0000001000107308 */ /* 0x004fe20000001000 */
[----:B0-----:R-:W-:Y:S01]  /*0310*/  VIADD R14, R18, 0xffffffe ;  /* 0x0ffffffe120e7836 */ /* 0x001fe20000000000 */
[----:B------:R-:W-:-:S06]  /*0320*/  IABS R18, R19 ;  /* 0x0000001300127213 */ /* 0x000fcc0000000000 */
[----:B------:R0:W2:Y:S02]  /*0330*/  F2I.FTZ.U32.TRUNC.NTZ R15, R14 ;  /* 0x0000000e000f7305 */ /* 0x0000a4000021f000 */
[----:B0-----:R-:W-:Y:S02]  /*0340*/  HFMA2 R14, -RZ, RZ, 0, 0 ;  /* 0x00000000ff0e7431 */ /* 0x001fe400000001ff */
[----:B--2---:R-:W-:-:S04]  /*0350*/  IMAD.MOV R21, RZ, RZ, -R15 ;  /* 0x000000ffff157224 */ /* 0x004fc800078e0a0f */
[----:B------:R-:W-:-:S04]  /*0360*/  IMAD R21, R21, R6, RZ ;  /* 0x0000000615157224 */ /* 0x000fc800078e02ff */
[----:B------:R-:W-:-:S04]  /*0370*/  IMAD.HI.U32 R15, R15, R21, R14 ;  /* 0x000000150f0f7227 */ /* 0x000fc800078e000e */
[----:B------:R-:W-:Y:S02]  /*0380*/  IMAD.MOV R21, RZ, RZ, -R20 ;  /* 0x000000ffff157224 */ /* 0x000fe400078e0a14 */
[----:B------:R-:W-:-:S04]  /*0390*/  IMAD.HI.U32 R14, R15, R18, RZ ;  /* 0x000000120f0e7227 */ /* 0x000fc800078e00ff */
[----:B------:R-:W-:Y:S02]  /*03a0*/  IMAD R15, R14, R21, R18 ;  /* 0x000000150e0f7224 */ /* 0x000fe400078e0212 */
[----:B------:R-:W-:Y:S01]  /*03b0*/  VIADD R18, R16, 0xffffffe ;  /* 0x0ffffffe10127836 */ /* 0x000fe20000000000 */
[----:B----4-:R-:W-:Y:S02]  /*03c0*/  IABS R16, R5 ;  /* 0x0000000500107213 */ /* 0x010fe40000000000 */
[----:B------:R-:W-:-:S13]  /*03d0*/  ISETP.GT.U32.AND P1, PT, R6, R15, PT ;  /* 0x0000000f0600720c */ /* 0x000fda0003f24070 */
[----:B------:R-:W-:Y:S01]  /*03e0*/  @!P1 IMAD.IADD R15, R15, 0x1, -R6 ;  /* 0x000000010f0f9824 */ /* 0x000fe200078e0a06 */
[----:B------:R-:W-:Y:S02]  /*03f0*/  @!P1 IADD3 R14, PT, PT, R14, 0x1, RZ ;  /* 0x000000010e0e9810 */ /* 0x000fe40007ffe0ff */
[----:B------:R-:W-:Y:S02]  /*0400*/  ISETP.NE.AND P1, PT, R22, RZ, PT ;  /* 0x000000ff1600720c */ /* 0x000fe40003f25270 */
[----:B------:R-:W-:Y:S02]  /*0410*/  ISETP.GE.U32.AND P0, PT, R15, R6, PT ;  /* 0x000000060f00720c */ /* 0x000fe40003f06070 */
[----:B------:R-:W-:Y:S01]  /*0420*/  LOP3.LUT R6, R19, R22, RZ, 0x3c, !PT ;  /* 0x0000001613067212 */ /* 0x000fe200078e3cff */
[----:B------:R-:W0:Y:S03]  /*0430*/  F2I.FTZ.U32.TRUNC.NTZ R15, R18 ;  /* 0x00000012000f7305 */ /* 0x000e26000021f000 */
[----:B------:R-:W-:-:S05]  /*0440*/  ISETP.GE.AND P2, PT, R6, RZ, PT ;  /* 0x000000ff0600720c */ /* 0x000fca0003f46270 */
[----:B------:R-:W2:Y:S02]  /*0450*/  I2F.RP R18, R16 ;  /* 0x0000001000127306 */ /* 0x000ea40000209400 */
[----:B------:R-:W-:-:S04]  /*0460*/  @P0 VIADD R14, R14, 0x1 ;  /* 0x000000010e0e0836 */ /* 0x000fc80000000000 */
[----:B------:R-:W-:Y:S02]  /*0470*/  IMAD.MOV.U32 R6, RZ, RZ, R14 ;  /* 0x000000ffff067224 */ /* 0x000fe400078e000e */
[----:B0-----:R-:W-:-:S03]  /*0480*/  IMAD.MOV R14, RZ, RZ, -R15 ;  /* 0x000000ffff0e7224 */ /* 0x001fc600078e0a0f */
[----:B------:R-:W-:Y:S01]  /*0490*/  @!P2 IADD3 R6, PT, PT, -R6, RZ, RZ ;  /* 0x000000ff0606a210 */ /* 0x000fe20007ffe1ff */
[----:B------:R-:W-:Y:S01]  /*04a0*/  IMAD R21, R14, R17, RZ ;  /* 0x000000110e157224 */ /* 0x000fe200078e02ff */
[----:B------:R-:W-:Y:S01]  /*04b0*/  @!P1 LOP3.LUT R6, RZ, R22, RZ, 0x33, !PT ;  /* 0x00000016ff069212 */ /* 0x000fe200078e33ff */
[----:B------:R-:W-:Y:S01]  /*04c0*/  IMAD.MOV.U32 R14, RZ, RZ, RZ ;  /* 0x000000ffff0e7224 */ /* 0x000fe200078e00ff */
[----:B--2---:R-:W0:Y:S02]  /*04d0*/  MUFU.RCP R18, R18 ;  /* 0x0000001200127308 */ /* 0x004e240000001000 */
        /* <DEDUP_REMOVED lines=10> */
[----:B------:R-:W-:-:S02]  /*0580*/  @!P1 IMAD.IADD R20, R20, 0x1, -R17 ;  /* 0x0000000114149824 */ /* 0x000fc400078e0a11 */
[----:B------:R-:W-:Y:S01]  /*0590*/  @!P1 VIADD R14, R14, 0x1 ;  /* 0x000000010e0e9836 */ /* 0x000fe20000000000 */
[----:B------:R-:W-:Y:S02]  /*05a0*/  ISETP.NE.AND P1, PT, R3, RZ, PT ;  /* 0x000000ff0300720c */ /* 0x000fe40003f25270 */
[----:B------:R-:W-:Y:S01]  /*05b0*/  ISETP.GE.U32.AND P0, PT, R20, R17, PT ;  /* 0x000000111400720c */ /* 0x000fe20003f06070 */
[----:B0-----:R-:W-:Y:S01]  /*05c0*/  IMAD.MOV R21, RZ, RZ, -R15 ;  /* 0x000000ffff157224 */ /* 0x001fe200078e0a0f */
[----:B------:R-:W-:-:S03]  /*05d0*/  LOP3.LUT R17, R6, R3, RZ, 0x3c, !PT ;  /* 0x0000000306117212 */ /* 0x000fc600078e3cff */
[----:B------:R-:W-:Y:S01]  /*05e0*/  IMAD R21, R21, R16, RZ ;  /* 0x0000001015157224 */ /* 0x000fe200078e02ff */
[----:B------:R-:W-:Y:S02]  /*05f0*/  ISETP.GE.AND P2, PT, R17, RZ, PT ;  /* 0x000000ff1100720c */ /* 0x000fe40003f46270 */
[----:B------:R-:W0:Y:S05]  /*0600*/  I2F.RP R17, R23 ;  /* 0x0000001700117306 */ /* 0x000e2a0000209400 */
[----:B------:R-:W-:-:S05]  /*0610*/  @P0 IADD3 R14, PT, PT, R14, 0x1, RZ ;  /* 0x000000010e0e0810 */ /* 0x000fca0007ffe0ff */
[----:B------:R-:W-:Y:S02]  /*0620*/  IMAD.MOV.U32 R18, RZ, RZ, R14 ;  /* 0x000000ffff127224 */ /* 0x000fe400078e000e */
[----:B------:R-:W-:Y:S02]  /*0630*/  HFMA2 R14, -RZ, RZ, 0, 0 ;  /* 0x00000000ff0e7431 */ /* 0x000fe400000001ff */
[----:B------:R-:W-:Y:S01]  /*0640*/  @!P2 IMAD.MOV R18, RZ, RZ, -R18 ;  /* 0x000000ffff12a224 */ /* 0x000fe200078e0a12 */
[----:B------:R-:W-:Y:S01]  /*0650*/  @!P1 LOP3.LUT R18, RZ, R3, RZ, 0x33, !PT ;  /* 0x00000003ff129212 */ /* 0x000fe200078e33ff */
[----:B0-----:R-:W0:Y:S03]  /*0660*/  MUFU.RCP R17, R17 ;  /* 0x0000001100117308 */ /* 0x001e260000001000 */
[----:B-1----:R-:W-:Y:S01]  /*0670*/  IABS R25, R18 ;  /* 0x0000001200197213 */ /* 0x002fe20000000000 */
[----:B------:R-:W-:Y:S01]  /*0680*/  IMAD.HI.U32 R14, R15, R21, R14 ;  /* 0x000000150f0e7227 */ /* 0x000fe200078e000e */
[----:B------:R-:W-:-:S02]  /*0690*/  IABS R21, R7 ;  /* 0x0000000700157213 */ /* 0x000fc40000000000 */
[----:B------:R-:W-:Y:S02]  /*06a0*/  IABS R15, R5 ;  /* 0x00000005000f7213 */ /* 0x000fe40000000000 */
[----:B------:R-:W1:Y:S01]  /*06b0*/  I2F.RP R24, R21 ;  /* 0x0000001500187306 */ /* 0x000e620000209400 */
[----:B------:R-:W-:Y:S01]  /*06c0*/  IMAD.HI.U32 R20, R14, R25, RZ ;  /* 0x000000190e147227 */ /* 0x000fe200078e00ff */
[----:B------:R-:W-:-:S03]  /*06d0*/  LOP3.LUT R14, R18, R5, RZ, 0x3c, !PT ;  /* 0x00000005120e7212 */ /* 0x000fc600078e3cff */
[----:B------:R-:W-:Y:S01]  /*06e0*/  IMAD.MOV R15, RZ, RZ, -R15 ;  /* 0x000000ffff0f7224 */ /* 0x000fe200078e0a0f */
[----:B------:R-:W-:-:S03]  /*06f0*/  ISETP.GE.AND P2, PT, R14, RZ, PT ;  /* 0x000000ff0e00720c */ /* 0x000fc60003f46270 */
[----:B------:R-:W-:Y:S02]  /*0700*/  IMAD R25, R20, R15, R25 ;  /* 0x0000000f14197224 */ /* 0x000fe400078e0219 */
[----:B0-----:R-:W-:-:S03]  /*0710*/  VIADD R15, R17, 0xffffffe ;  /* 0x0ffffffe110f7836 */ /* 0x001fc60000000000 */
[----:B------:R-:W-:Y:S01]  /*0720*/  ISETP.GT.U32.AND P1, PT, R16, R25, PT ;  /* 0x000000191000720c */ /* 0x000fe20003f24070 */
[----:B-1----:R-:W0:Y:S08]  /*0730*/  MUFU.RCP R24, R24 ;  /* 0x0000001800187308 */ /* 0x002e300000001000 */
[----:B------:R-:W1:Y:S04]  /*0740*/  F2I.FTZ.U32.TRUNC.NTZ R15, R15 ;  /* 0x0000000f000f7305 */ /* 0x000e68000021f000 */
[----:B------:R-:W-:Y:S01]  /*0750*/  @!P1 IMAD.IADD R25, R25, 0x1, -R16 ;  /* 0x0000000119199824 */ /* 0x000fe200078e0a10 */
[----:B------:R-:W-:-:S02]  /*0760*/  @!P1 IADD3 R20, PT, PT, R20, 0x1, RZ ;  /* 0x0000000114149810 */ /* 0x000fc40007ffe0ff */
[----:B------:R-:W-:Y:S02]  /*0770*/  ISETP.NE.AND P1, PT, R5, RZ, PT ;  /* 0x000000ff0500720c */ /* 0x000fe40003f25270 */
[----:B------:R-:W-:Y:S01]  /*0780*/  ISETP.GE.U32.AND P0, PT, R25, R16, PT ;  /* 0x000000101900720c */ /* 0x000fe20003f06070 */
[----:B0-----:R-:W-:Y:S01]  /*0790*/  VIADD R16, R24, 0xffffffe ;  /* 0x0ffffffe18107836 */ /* 0x001fe20000000000 */
[----:B------:R-:W-:-:S03]  /*07a0*/  IABS R24, R9 ;  /* 0x0000000900187213 */ /* 0x000fc60000000000 */
[----:B------:R-:W0:Y:S01]  /*07b0*/  F2I.FTZ.U32.TRUNC.NTZ R17, R16 ;  /* 0x0000001000117305 */ /* 0x000e22000021f000 */
[--C-:B-1----:R-:W-:Y:S02]  /*07c0*/  IMAD.MOV R14, RZ, RZ, -R15.reuse ;  /* 0x000000ffff0e7224 */ /* 0x102fe400078e0a0f */
[----:B------:R-:W-:Y:S02]  /*07d0*/  IMAD.MOV R26, RZ, RZ, -R24 ;  /* 0x000000ffff1a7224 */ /* 0x000fe400078e0a18 */
[----:B------:R-:W-:Y:S02]  /*07e0*/  IMAD R25, R14, R23, RZ ;  /* 0x000000170e197224 */ /* 0x000fe400078e02ff */
[----:B------:R-:W-:Y:S02]  /*07f0*/  IMAD.MOV.U32 R14, RZ, RZ, RZ ;  /* 0x000000ffff0e7224 */ /* 0x000fe400078e00ff */
[----:B------:R-:W-:Y:S02]  /*0800*/  @P0 VIADD R20, R20, 0x1 ;  /* 0x0000000114140836 */ /* 0x000fe40000000000 */
[----:B------:R-:W-:-:S03]  /*0810*/  IMAD.HI.U32 R14, R15, R25, R14 ;  /* 0x000000190f0e7227 */ /* 0x000fc600078e000e */
[----:B------:R-:W-:Y:S01]  /*0820*/  @!P2 IADD3 R20, PT, PT, -R20, RZ, RZ ;  /* 0x000000ff1414a210 */ /* 0x000fe20007ffe1ff */
[----:B0-----:R-:W-:Y:S01]  /*0830*/  IMAD.MOV R16, RZ, RZ, -R17 ;  /* 0x000000ffff107224 */ /* 0x001fe200078e0a11 */
[----:B------:R-:W-:-:S03]  /*0840*/  @!P1 LOP3.LUT R20, RZ, R5, RZ, 0x33, !PT ;  /* 0x00000005ff149212 */ /* 0x000fc600078e33ff */
[----:B------:R-:W-:Y:S01]  /*0850*/  IMAD R25, R16, R21, RZ ;  /* 0x0000001510197224 */ /* 0x000fe200078e02ff */
[----:B------:R-:W-:Y:S02]  /*0860*/  IABS R15, R20 ;  /* 0x00000014000f7213 */ /* 0x000fe40000000000 */
[----:B------:R-:W-:-:S03]  /*0870*/  MOV R16, RZ ;  /* 0x000000ff00107202 */ /* 0x000fc60000000f00 */
[----:B------:R-:W-:-:S04]  /*0880*/  IMAD.HI.U32 R24, R14, R15, RZ ;  /* 0x0000000f0e187227 */ /* 0x000fc800078e00ff */
[----:B------:R-:W-:-:S04]  /*0890*/  IMAD.HI.U32 R25, R17, R25, R16 ;  /* 0x0000001911197227 */ /* 0x000fc800078e0010 */
[----:B------:R-:W-:Y:S02]  /*08a0*/  VIADD R16, R2, 0xfffffffe ;  /* 0xfffffffe02107836 */ /* 0x000fe40000000000 */
[----:B------:R-:W-:Y:S02]  /*08b0*/  IMAD R26, R24, R26, R15 ;  /* 0x0000001a181a7224 */ /* 0x000fe400078e020f */
        /* <DEDUP_REMOVED lines=13> */
[----:B------:R-:W-:Y:S02]  /*0990*/  ISETP.GE.U32.AND P0, PT, R26, R23, PT ;  /* 0x000000171a00720c */ /* 0x000fe40003f06070 */
[----:B0-----:R-:W-:-:S11]  /*09a0*/  IADD3 R11, PT, PT, R2, -0x3, RZ ;  /* 0xfffffffd020b7810 */ /* 0x001fd60007ffe0ff */
[----:B------:R-:W-:-:S04]  /*09b0*/  @P0 VIADD R24, R24, 0x1 ;  /* 0x0000000118180836 */ /* 0x000fc80000000000 */
[----:B------:R-:W-:Y:S01]  /*09c0*/  @!P2 IMAD.MOV R24, RZ, RZ, -R24 ;  /* 0x000000ffff18a224 */ /* 0x000fe200078e0a18 */
[----:B------:R-:W-:Y:S02]  /*09d0*/  @!P1 LOP3.LUT R24, RZ, R9, RZ, 0x33, !PT ;  /* 0x00000009ff189212 */ /* 0x000fe400078e33ff */
[----:B--2---:R-:W-:-:S04]  /*09e0*/  IABS R23, R17 ;  /* 0x0000001100177213 */ /* 0x004fc80000000000 */
[----:B------:R-:W0:Y:S08]  /*09f0*/  I2F.RP R26, R23 ;  /* 0x00000017001a7306 */ /* 0x000e300000209400 */
[----:B0-----:R-:W0:Y:S02]  /*0a00*/  MUFU.RCP R26, R26 ;  /* 0x0000001a001a7308 */ /* 0x001e240000001000 */
[----:B0-----:R-:W-:Y:S01]  /*0a10*/  VIADD R14, R26, 0xffffffe ;  /* 0x0ffffffe1a0e7836 */ /* 0x001fe20000000000 */
[----:B------:R-:W-:-:S05]  /*0a20*/  IABS R26, R24 ;  /* 0x00000018001a7213 */ /* 0x000fca0000000000 */
[----:B------:R0:W1:Y:S01]  /*0a30*/  F2I.FTZ.U32.TRUNC.NTZ R15, R14 ;  /* 0x0000000e000f7305 */ /* 0x000062000021f000 */
[----:B------:R-:W-:-:S04]  /*0a40*/  IMAD.HI.U32 R25, R25, R26, RZ ;  /* 0x0000001a19197227 */ /* 0x000fc800078e00ff */
[----:B0-----:R-:W-:-:S04]  /*0a50*/  IMAD.MOV R14, RZ, RZ, -R19 ;  /* 0x000000ffff0e7224 */ /* 0x001fc800078e0a13 */
        /* <DEDUP_REMOVED lines=15> */
[----:B------:R-:W-:Y:S02]  /*0b50*/  @!P1 IMAD.IADD R26, R26, 0x1, -R21 ;  /* 0x000000011a1a9824 */ /* 0x000fe400078e0a15 */
[----:B------:R-:W-:Y:S01]  /*0b60*/  @!P1 VIADD R25, R25, 0x1 ;  /* 0x0000000119199836 */ /* 0x000fe20000000000 */
        /* <DEDUP_REMOVED lines=15> */
[----:B0-----:R-:W-:Y:S01]  /*0c60*/  HFMA2 R14, -RZ, RZ, 0, 0 ;  /* 0x00000000ff0e7431 */ /* 0x001fe200000001ff */
[----:B-1----:R-:W-:-:S05]  /*0c70*/  IADD3 R28, PT, PT, RZ, -R15, RZ ;  /* 0x8000000fff1c7210 */ /* 0x002fca0007ffe0ff */
[----:B------:R-:W-:-:S04]  /*0c80*/  IMAD.MOV.U32 R6, RZ, RZ, R28 ;  /* 0x000000ffff067224 */ /* 0x000fc800078e001c */
[----:B------:R-:W-:-:S04]  /*0c90*/  IMAD R29, R6, R21, RZ ;  /* 0x00000015061d7224 */ /* 0x000fc800078e02ff */
[----:B------:R-:W-:-:S04]  /*0ca0*/  IMAD.HI.U32 R8, R15, R29, R14 ;  /* 0x0000001d0f087227 */ /* 0x000fc800078e000e */
[----:B------:R-:W-:-:S05]  /*0cb0*/  IMAD.WIDE.U32 R14, R3, 0x4, R12 ;  /* 0x00000004030e7825 */ /* 0x000fca00078e000c */
[----:B------:R0:W2:Y:S01]  /*0cc0*/  LDG.E R6, desc[UR8][R14.64] ;  /* 0x000000080e067981 */ /* 0x0000a2000c1e1900 */
[----:B------:R-:W-:Y:S01]  /*0cd0*/  ISETP.GT.U32.AND P1, PT, R23, R26, PT ;  /* 0x0000001a1700720c */ /* 0x000fe20003f24070 */
[--C-:B------:R-:W-:Y:S01]  /*0ce0*/  IMAD R10, R10, 0x4, R1.reuse ;  /* 0x000000040a0a7824 */ /* 0x100fe200078e0201 */
[----:B------:R-:W-:Y:S01]  /*0cf0*/  LEA R16, R16, R1, 0x2 ;  /* 0x0000000110107211 */ /* 0x000fe200078e10ff */
[--C-:B------:R-:W-:Y:S01]  /*0d00*/  IMAD R4, R4, 0x4, R1.reuse ;  /* 0x0000000404047824 */ /* 0x100fe200078e0201 */
[----:B------:R-:W-:Y:S01]  /*0d10*/  UIADD3 UR5, UPT, UPT, UR5, 0x8, URZ ;  /* 0x0000000805057890 */ /* 0x000fe2000fffe0ff */
[----:B------:R-:W-:-:S03]  /*0d20*/  IMAD R11, R11, 0x4, R1 ;  /* 0x000000040b0b7824 */ /* 0x000fc600078e0201 */
[----:B------:R-:W-:-:S05]  /*0d30*/  UISETP.NE.AND UP0, UPT, UR5, URZ, UPT ;  /* 0x000000ff0500728c */ /* 0x000fca000bf05270 */
[----:B------:R-:W-:Y:S02]  /*0d40*/  @!P1 IMAD.IADD R26, R26, 0x1, -R23 ;  /* 0x000000011a1a9824 */ /* 0x000fe400078e0a17 */
[----:B------:R-:W-:Y:S01]  /*0d50*/  @!P1 VIADD R22, R22, 0x1 ;  /* 0x0000000116169836 */ /* 0x000fe20000000000 */
[----:B------:R-:W-:Y:S02]  /*0d60*/  ISETP.NE.AND P1, PT, R17, RZ, PT ;  /* 0x000000ff1100720c */ /* 0x000fe40003f25270 */
[----:B------:R-:W-:Y:S02]  /*0d70*/  ISETP.GE.U32.AND P0, PT, R26, R23, PT ;  /* 0x000000171a00720c */ /* 0x000fe40003f06070 */
[----:B------:R-:W-:Y:S02]  /*0d80*/  IADD3 R23, PT, PT, -R20, RZ, RZ ;  /* 0x000000ff14177210 */ /* 0x000fe40007ffe1ff */
[----:B------:R-:W-:-:S03]  /*0d90*/  IABS R26, R19 ;  /* 0x00000013001a7213 */ /* 0x000fc60000000000 */
[----:B------:R-:W-:Y:S01]  /*0da0*/  IMAD R5, R5, R23, R18 ;  /* 0x0000001705057224 */ /* 0x000fe200078e0212 */
[----:B------:R-:W-:Y:S01]  /*0db0*/  LOP3.LUT R18, R25, R17, RZ, 0x3c, !PT ;  /* 0x0000001119127212 */ /* 0x000fe200078e3cff */
[----:B------:R-:W-:-:S03]  /*0dc0*/  IMAD.MOV R26, RZ, RZ, -R26 ;  /* 0x000000ffff1a7224 */ /* 0x000fc600078e0a1a */
[----:B------:R-:W-:Y:S01]  /*0dd0*/  ISETP.GE.AND P2, PT, R18, RZ, PT ;  /* 0x000000ff1200720c */ /* 0x000fe20003f46270 */
[----:B------:R1:W-:Y:S01]  /*0de0*/  STL [R10], R5 ;  /* 0x000000050a007387 */ /* 0x0003e20000100800 */
[----:B------:R-:W-:Y:S01]  /*0df0*/  @P0 IADD3 R22, PT, PT, R22, 0x1, RZ ;  /* 0x0000000116160810 */ /* 0x000fe20007ffe0ff */
[----:B-1----:R-:W-:-:S10]  /*0e00*/  IMAD R10, R3, 0x4, R1 ;  /* 0x00000004030a7824 */ /* 0x002fd400078e0201 */
        /* <DEDUP_REMOVED lines=18> */
[----:B------:R-:W-:Y:S02]  /*0f30*/  ISETP.GE.AND P2, PT, R14, RZ, PT ;  /* 0x000000ff0e00720c */ /* 0x000fe40003f46270 */
[----:B------:R-:W-:Y:S01]  /*0f40*/  MOV R14, RZ ;  /* 0x000000ff000e7202 */ /* 0x000fe20000000f00 */
[----:B0-----:R-:W-:-:S04]  /*0f50*/  IMAD.MOV R21, RZ, RZ, -R15 ;  /* 0x000000ffff157224 */ /* 0x001fc800078e0a0f */
[----:B------:R-:W-:-:S04]  /*0f60*/  IMAD R21, R21, R18, RZ ;  /* 0x0000001215157224 */ /* 0x000fc800078e02ff */
[----:B------:R-:W-:Y:S01]  /*0f70*/  IMAD.HI.U32 R14, R15, R21, R14 ;  /* 0x000000150f0e7227 */ /* 0x000fe200078e000e */
[----:B------:R-:W-:Y:S02]  /*0f80*/  MOV R15, R8 ;  /* 0x00000008000f7202 */ /* 0x000fe40000000f00 */
[----:B------:R-:W-:-:S03]  /*0f90*/  IABS R8, R6 ;  /* 0x0000000600087213 */ /* 0x000fc60000000000 */
[----:B------:R-:W-:Y:S01]  /*0fa0*/  @!P2 IMAD.MOV R15, RZ, RZ, -R15 ;  /* 0x000000ffff0fa224 */ /* 0x000fe200078e0a0f */
[----:B------:R-:W-:Y:S01]  /*0fb0*/  @!P1 LOP3.LUT R15, RZ, R19, RZ, 0x33, !PT ;  /* 0x00000013ff0f9212 */ /* 0x000fe200078e33ff */
[----:B------:R-:W-:-:S03]  /*0fc0*/  IMAD.MOV R23, RZ, RZ, -R8 ;  /* 0x000000ffff177224 */ /* 0x000fc600078e0a08 */
        /* <DEDUP_REMOVED lines=11> */
[-C--:B------:R-:W-:Y:S01]  /*1080*/  @!P1 IADD3 R21, PT, PT, R21, -R18.reuse, RZ ;  /* 0x8000001215159210 */ /* 0x080fe20007ffe0ff */
[----:B------:R-:W-:Y:S01]  /*1090*/  @!P1 VIADD R8, R8, 0x1 ;  /* 0x0000000108089836 */ /* 0x000fe20000000000 */
[----:B------:R-:W-:Y:S02]  /*10a0*/  ISETP.NE.AND P1, PT, R6, RZ, PT ;  /* 0x000000ff0600720c */ /* 0x000fe40003f25270 */
[----:B------:R-:W-:Y:S01]  /*10b0*/  ISETP.GE.U32.AND P0, PT, R21, R18, PT ;  /* 0x000000121500720c */ /* 0x000fe20003f06070 */
[--C-:B------:R-:W-:Y:S02]  /*10c0*/  IMAD.MOV R18, RZ, RZ, -R22.reuse ;  /* 0x000000ffff127224 */ /* 0x100fe400078e0a16 */
[----:B------:R-:W-:Y:S02]  /*10d0*/  IMAD R22, R19, R20, R22 ;  /* 0x0000001413167224 */ /* 0x000fe400078e0216 */
[----:B------:R-:W-:-:S08]  /*10e0*/  IMAD R17, R17, R18, R25 ;  /* 0x0000001211117224 */ /* 0x000fd000078e0219 */
[----:B------:R-:W-:-:S05]  /*10f0*/  @P0 IADD3 R8, PT, PT, R8, 0x1, RZ ;  /* 0x0000000108080810 */ /* 0x000fca0007ffe0ff */
[----:B------:R-:W-:Y:S01]  /*1100*/  @!P2 IMAD.MOV R8, RZ, RZ, -R8 ;  /* 0x000000ffff08a224 */ /* 0x000fe200078e0a08 */
[----:B------:R-:W-:-:S04]  /*1110*/  @!P1 LOP3.LUT R8, RZ, R6, RZ, 0x33, !PT ;  /* 0x00000006ff089212 */ /* 0x000fc800078e33ff */
[----:B------:R-:W-:Y:S01]  /*1120*/  IADD3 R21, PT, PT, -R8, RZ, RZ ;  /* 0x000000ff08157210 */ /* 0x000fe20007ffe1ff */
[----:B------:R-:W-:-:S04]  /*1130*/  IMAD.MOV.U32 R19, RZ, RZ, R8 ;  /* 0x000000ffff137224 */ /* 0x000fc800078e0008 */
[----:B------:R-:W-:Y:S02]  /*1140*/  IMAD R15, R6, R21, R15 ;  /* 0x00000015060f7224 */ /* 0x000fe400078e020f */
[C---:B------:R-:W-:Y:S01]  /*1150*/  IMAD R6, R2.reuse, 0x4, R1 ;  /* 0x0000000402067824 */ /* 0x040fe200078e0201 */
[----:B------:R-:W-:-:S04]  /*1160*/  IADD3 R2, PT, PT, R2, -0x8, RZ ;  /* 0xfffffff802027810 */ /* 0x000fc80007ffe0ff */
[----:B------:R1:W-:Y:S04]  /*1170*/  STL [R6], R9 ;  /* 0x0000000906007387 */ /* 0x0003e80000100800 */
[----:B------:R1:W-:Y:S04]  /*1180*/  STL [R4], R7 ;  /* 0x0000000704007387 */ /* 0x0003e80000100800 */
[----:B------:R1:W-:Y:S04]  /*1190*/  STL [R16], R17 ;  /* 0x0000001110007387 */ /* 0x0003e80000100800 */
[----:B------:R1:W-:Y:S04]  /*11a0*/  STL [R11], R22 ;  /* 0x000000160b007387 */ /* 0x0003e80000100800 */
[----:B------:R1:W-:Y:S01]  /*11b0*/  STL [R10], R15 ;  /* 0x0000000f0a007387 */ /* 0x0003e20000100800 */
[----:B------:R-:W-:Y:S05]  /*11c0*/  BRA.U UP0, `(.L_x_152) ;  /* 0xffffffed00f47547 */ /* 0x000fea000b83ffff */
[----:B------:R-:W-:-:S07]  /*11d0*/  VIADD R12, R2, 0x4 ;  /* 0x00000004020c7836 */ /* 0x000fce0000000000 */
.L_x_151:
[----:B------:R-:W-:-:S09]  /*11e0*/  UISETP.NE.AND UP0, UPT, UR10, URZ, UPT ;  /* 0x000000ff0a00728c */ /* 0x000fd2000bf05270 */
[----:B------:R-:W-:Y:S05]  /*11f0*/  BRA.U !UP0, `(.L_x_153) ;  /* 0x0000000d08bc7547 */ /* 0x000fea000b800000 */
[----:B------:R-:W0:Y:S01]  /*1200*/  LDCU UR4, c[0x0][0x3b8] ;  /* 0x00007700ff0477ac */ /* 0x000e220008000800 */
[----:B------:R-:W-:Y:S02]  /*1210*/  UISETP.GE.U32.AND UP0, UPT, UR10, 0x4, UPT ;  /* 0x000000040a00788c */ /* 0x000fe4000bf06070 */
[----:B0-----:R-:W-:-:S04]  /*1220*/  ULOP3.LUT UR5, UR4, 0x3, URZ, 0xc0, !UPT ;  /* 0x0000000304057892 */ /* 0x001fc8000f8ec0ff */
[----:B------:R-:W-:-:S03]  /*1230*/  UISETP.NE.AND UP1, UPT, UR5, URZ, UPT ;  /* 0x000000ff0500728c */ /* 0x000fc6000bf25270 */
[----:B------:R-:W-:Y:S08]  /*1240*/  BRA.U !UP0, `(.L_x_154) ;  /* 0x00000009080c7547 */ /* 0x000ff0000b800000 */
[----:B------:R-:W0:Y:S01]  /*1250*/  LDC.64 R2, c[0x0][0x388] ;  /* 0x0000e200ff027b82 */ /* 0x000e220000000a00 */
[----:B-1----:R-:W-:-:S05]  /*1260*/  IADD3 R4, PT, PT, R12, -0x1, RZ ;  /* 0xffffffff0c047810 */ /* 0x002fca0007ffe0ff */
[----:B0-----:R-:W-:-:S05]  /*1270*/  IMAD.WIDE.U32 R14, R4, 0x4, R2 ;  /* 0x00000004040e7825 */ /* 0x001fca00078e0002 */
[----:B------:R-:W2:Y:S01]  /*1280*/  LDG.E R8, desc[UR8][R14.64] ;  /* 0x000000080e087981 */ /* 0x000ea2000c1e1900 */
[----:B------:R-:W-:-:S04]  /*1290*/  VIADD R6, R12, 0xfffffffe ;  /* 0xfffffffe0c067836 */ /* 0x000fc80000000000 */
[----:B------:R-:W-:-:S05]  /*12a0*/  IMAD.WIDE.U32 R16, R6, 0x4, R2 ;  /* 0x0000000406107825 */ /* 0x000fca00078e0002 */
[----:B------:R0:W3:Y:S01]  /*12b0*/  LDG.E R5, desc[UR8][R16.64] ;  /* 0x0000000810057981 */ /* 0x0000e2000c1e1900 */
[----:B------:R-:W-:-:S04]  /*12c0*/  VIADD R10, R12, 0xfffffffd ;  /* 0xfffffffd0c0a7836 */ /* 0x000fc80000000000 */
[----:B------:R-:W-:-:S05]  /*12d0*/  IMAD.WIDE.U32 R20, R10, 0x4, R2 ;  /* 0x000000040a147825 */ /* 0x000fca00078e0002 */
[----:B------:R-:W4:Y:S01]  /*12e0*/  LDG.E R7, desc[UR8][R20.64] ;  /* 0x0000000814077981 */ /* 0x000f22000c1e1900 */
[----:B------:R-:W-:-:S05]  /*12f0*/  IADD3 R12, PT, PT, R12, -0x4, RZ ;  /* 0xfffffffc0c0c7810 */ /* 0x000fca0007ffe0ff */
[----:B------:R-:W-:-:S05]  /*1300*/  IMAD.WIDE.U32 R22, R12, 0x4, R2 ;  /* 0x000000040c167825 */ /* 0x000fca00078e0002 */
[----:B------:R-:W5:Y:S01]  /*1310*/  LDG.E R9, desc[UR8][R22.64] ;  /* 0x0000000816097981 */ /* 0x000f62000c1e1900 */
[----:B0-----:R-:W-:Y:S01]  /*1320*/  IABS R17, R19 ;  /* 0x0000001300117213 */ /* 0x001fe20000000000 */
[--C-:B------:R-:W-:Y:S02]  /*1330*/  IMAD R6, R6, 0x4, R1.reuse ;  /* 0x0000000406067824 */ /* 0x100fe400078e0201 */
[----:B------:R-:W-:Y:S01]  /*1340*/  IMAD R10, R10, 0x4, R1 ;  /* 0x000000040a0a7824 */ /* 0x000fe200078e0201 */
[----:B--2---:R-:W-:-:S04]  /*1350*/  IABS R13, R8 ;  /* 0x00000008000d7213 */ /* 0x004fc80000000000 */
[----:B------:R-:W0:Y:S01]  /*1360*/  I2F.RP R14, R13 ;  /* 0x0000000d000e7306 */ /* 0x000e220000209400 */
[-C--:B---3--:R-:W-:Y:S02]  /*1370*/  IABS R11, R5.reuse ;  /* 0x00000005000b7213 */ /* 0x088fe40000000000 */
[----:B------:R-:W-:-:S05]  /*1380*/  IABS R18, R5 ;  /* 0x0000000500127213 */ /* 0x000fca0000000000 */
[----:B0-----:R-:W0:Y:S02]  /*1390*/  MUFU.RCP R14, R14 ;  /* 0x0000000e000e7308 */ /* 0x001e240000001000 */
[----:B0-----:R-:W-:-:S06]  /*13a0*/  VIADD R2, R14, 0xffffffe ;  /* 0x0ffffffe0e027836 */ /* 0x001fcc0000000000 */
[----:B------:R0:W1:Y:S02]  /*13b0*/  F2I.FTZ.U32.TRUNC.NTZ R3, R2 ;  /* 0x0000000200037305 */ /* 0x000064000021f000 */
[----:B0-----:R-:W-:Y:S02]  /*13c0*/  HFMA2 R2, -RZ, RZ, 0, 0 ;  /* 0x00000000ff027431 */ /* 0x001fe400000001ff */
[----:B-1----:R-:W-:-:S04]  /*13d0*/  IMAD.MOV R16, RZ, RZ, -R3 ;  /* 0x000000ffff107224 */ /* 0x002fc800078e0a03 */
[----:B------:R-:W-:Y:S01]  /*13e0*/  IMAD R15, R16, R13, RZ ;  /* 0x0000000d100f7224 */ /* 0x000fe200078e02ff */
[----:B------:R-:W-:-:S03]  /*13f0*/  IABS R16, R8 ;  /* 0x0000000800107213 */ /* 0x000fc60000000000 */
[----:B------:R-:W-:Y:S02]  /*1400*/  IMAD.HI.U32 R3, R3, R15, R2 ;  /* 0x0000000f03037227 */ /* 0x000fe400078e0002 */
[----:B------:R-:W0:Y:S02]  /*1410*/  I2F.RP R15, R11 ;  /* 0x0000000b000f7306 */ /* 0x000e240000209400 */
[----:B------:R-:W-:Y:S02]  /*1420*/  IMAD.MOV.U32 R2, RZ, RZ, R17 ;  /* 0x000000ffff027224 */ /* 0x000fe400078e0011 */
[----:B------:R-:W-:Y:S02]  /*1430*/  IMAD.MOV R17, RZ, RZ, -R16 ;  /* 0x000000ffff117224 */ /* 0x000fe400078e0a10 */
[----:B------:R-:W-:-:S04]  /*1440*/  IMAD.HI.U32 R14, R3, R2, RZ ;  /* 0x00000002030e7227 */ /* 0x000fc800078e00ff */
[----:B------:R-:W-:Y:S01]  /*1450*/  IMAD R2, R14, R17, R2 ;  /* 0x000000110e027224 */ /* 0x000fe200078e0202 */
[----:B0-----:R-:W0:Y:S04]  /*1460*/  MUFU.RCP R15, R15 ;  /* 0x0000000f000f7308 */ /* 0x001e280000001000 */
[----:B------:R-:W-:-:S13]  /*1470*/  ISETP.GT.U32.AND P1, PT, R13, R2, PT ;  /* 0x000000020d00720c */ /* 0x000fda0003f24070 */
[-C--:B------:R-:W-:Y:S01]  /*1480*/  @!P1 IADD3 R2, PT, PT, R2, -R13.reuse, RZ ;  /* 0x8000000d02029210 */ /* 0x080fe20007ffe0ff */
[----:B------:R-:W-:Y:S01]  /*1490*/  @!P1 VIADD R14, R14, 0x1 ;  /* 0x000000010e0e9836 */ /* 0x000fe20000000000 */
[----:B------:R-:W-:Y:S01]  /*14a0*/  ISETP.NE.AND P1, PT, R8, RZ, PT ;  /* 0x000000ff0800720c */ /* 0x000fe20003f25270 */
[----:B0-----:R-:W-:Y:S01]  /*14b0*/  VIADD R3, R15, 0xffffffe ;  /* 0x0ffffffe0f037836 */ /* 0x001fe20000000000 */
[----:B------:R-:W-:Y:S02]  /*14c0*/  ISETP.GE.U32.AND P0, PT, R2, R13, PT ;  /* 0x0000000d0200720c */ /* 0x000fe40003f06070 */
[----:B------:R-:W-:Y:S02]  /*14d0*/  LOP3.LUT R2, R19, R8, RZ, 0x3c, !PT ;  /* 0x0000000813027212 */ /* 0x000fe400078e3cff */
[----:B----4-:R-:W-:Y:S01]  /*14e0*/  IABS R13, R7 ;  /* 0x00000007000d7213 */ /* 0x010fe20000000000 */
[----:B------:R-:W0:Y:S01]  /*14f0*/  F2I.FTZ.U32.TRUNC.NTZ R3, R3 ;  /* 0x0000000300037305 */ /* 0x000e22000021f000 */
[----:B------:R-:W-:-:S07]  /*1500*/  ISETP.GE.AND P2, PT, R2, RZ, PT ;  /* 0x000000ff0200720c */ /* 0x000fce0003f46270 */
[----:B------:R-:W1:Y:S01]  /*1510*/  I2F.RP R15, R13 ;  /* 0x0000000d000f7306 */ /* 0x000e620000209400 */
[----:B------:R-:W-:-:S05]  /*1520*/  @P0 IADD3 R14, PT, PT, R14, 0x1, RZ ;  /* 0x000000010e0e0810 */ /* 0x000fca0007ffe0ff */
[----:B------:R-:W-:Y:S01]  /*1530*/  @!P2 IMAD.MOV R14, RZ, RZ, -R14 ;  /* 0x000000ffff0ea224 */ /* 0x000fe200078e0a0e */
[----:B------:R-:W-:Y:S01]  /*1540*/  @!P1 LOP3.LUT R14, RZ, R8, RZ, 0x33, !PT ;  /* 0x00000008ff0e9212 */ /* 0x000fe200078e33ff */
[----:B0-----:R-:W-:-:S03]  /*1550*/  IMAD.MOV R2, RZ, RZ, -R3 ;  /* 0x000000ffff027224 */ /* 0x001fc600078e0a03 */
[----:B------:R-:W-:Y:S01]  /*1560*/  IABS R16, R14 ;  /* 0x0000000e00107213 */ /* 0x000fe20000000000 */
[----:B------:R-:W-:Y:S01]  /*1570*/  IMAD R17, R2, R11, RZ ;  /* 0x0000000b02117224 */ /* 0x000fe200078e02ff */
[----:B------:R-:W-:Y:S01]  /*1580*/  MOV R2, RZ ;  /* 0x000000ff00027202 */ /* 0x000fe20000000f00 */
[----:B-1----:R-:W0:Y:S04]  /*1590*/  MUFU.RCP R15, R15 ;  /* 0x0000000f000f7308 */ /* 0x002e280000001000 */
[----:B------:R-:W-:-:S04]  /*15a0*/  IMAD.HI.U32 R2, R3, R17, R2 ;  /* 0x0000001103027227 */ /* 0x000fc800078e0002 */
[----:B------:R-:W-:Y:S02]  /*15b0*/  IMAD.MOV.U32 R3, RZ, RZ, R16 ;  /* 0x000000ffff037224 */ /* 0x000fe400078e0010 */
[----:B------:R-:W-:Y:S01]  /*15c0*/  IMAD.MOV R17, RZ, RZ, -R18 ;  /* 0x000000ffff117224 */ /* 0x000fe200078e0a12 */
[----:B------:R-:W-:Y:S01]  /*15d0*/  IABS R18, R7 ;  /* 0x0000000700127213 */ /* 0x000fe20000000000 */
[----:B------:R-:W-:-:S04]  /*15e0*/  IMAD.HI.U32 R16, R2, R3, RZ ;  /* 0x0000000302107227 */ /* 0x000fc800078e00ff */
[----:B------:R-:W-:Y:S02]  /*15f0*/  IMAD R2, R16, R17, R3 ;  /* 0x0000001110027224 */ /* 0x000fe400078e0203 */
[----:B0-----:R-:W-:Y:S02]  /*1600*/  VIADD R3, R15, 0xffffffe ;  /* 0x0ffffffe0f037836 */ /* 0x001fe40000000000 */
[----:B------:R-:W-:Y:S01]  /*1610*/  IMAD.MOV R18, RZ, RZ, -R18 ;  /* 0x000000ffff127224 */ /* 0x000fe200078e0a12 */
[----:B------:R-:W-:-:S03]  /*1620*/  ISETP.GT.U32.AND P1, PT, R11, R2, PT ;  /* 0x000000020b00720c */ /* 0x000fc60003f24070 */
[----:B------:R-:W0:Y:S10]  /*1630*/  F2I.FTZ.U32.TRUNC.NTZ R3, R3 ;  /* 0x0000000300037305 */ /* 0x000e34000021f000 */
[----:B------:R-:W-:Y:S01]  /*1640*/  @!P1 IADD3 R2, PT, PT, R2, -R11, RZ ;  /* 0x8000000b02029210 */ /* 0x000fe20007ffe0ff */
[----:B------:R-:W-:Y:S01]  /*1650*/  @!P1 VIADD R16, R16, 0x1 ;  /* 0x0000000110109836 */ /* 0x000fe20000000000 */
[----:B------:R-:W-:-:S02]  /*1660*/  ISETP.NE.AND P1, PT, R5, RZ, PT ;  /* 0x000000ff0500720c */ /* 0x000fc40003f25270 */
[----:B------:R-:W-:Y:S02]  /*1670*/  ISETP.GE.U32.AND P0, PT, R2, R11, PT ;  /* 0x0000000b0200720c */ /* 0x000fe40003f06070 */
[----:B------:R-:W-:Y:S02]  /*1680*/  LOP3.LUT R2, R14, R5, RZ, 0x3c, !PT ;  /* 0x000000050e027212 */ /* 0x000fe400078e3cff */
[----:B-----5:R-:W-:Y:S02]  /*1690*/  IABS R11, R9 ;  /* 0x00000009000b7213 */ /* 0x020fe40000000000 */
[----:B------:R-:W-:Y:S01]  /*16a0*/  ISETP.GE.AND P2, PT, R2, RZ, PT ;  /* 0x000000ff0200720c */ /* 0x000fe20003f46270 */
[----:B0-----:R-:W-:-:S04]  /*16b0*/  IMAD.MOV R2, RZ, RZ, -R3 ;  /* 0x000000ffff027224 */ /* 0x001fc800078e0a03 */
[----:B------:R-:W-:Y:S02]  /*16c0*/  IMAD R15, R2, R13, RZ ;  /* 0x0000000d020f7224 */ /* 0x000fe400078e02ff */
[----:B------:R-:W-:Y:S01]  /*16d0*/  HFMA2 R2, -RZ, RZ, 0, 0 ;  /* 0x00000000ff027431 */ /* 0x000fe200000001ff */
[----:B------:R-:W-:-:S05]  /*16e0*/  @P0 IADD3 R16, PT, PT, R16, 0x1, RZ ;  /* 0x0000000110100810 */ /* 0x000fca0007ffe0ff */
[----:B------:R-:W-:Y:S01]  /*16f0*/  @!P2 IMAD.MOV R16, RZ, RZ, -R16 ;  /* 0x000000ffff10a224 */ /* 0x000fe200078e0a10 */
[----:B------:R-:W-:Y:S01]  /*1700*/  @!P1 LOP3.LUT R16, RZ, R5, RZ, 0x33, !PT ;  /* 0x00000005ff109212 */ /* 0x000fe200078e33ff */
[----:B------:R-:W-:-:S03]  /*1710*/  IMAD.HI.U32 R2, R3, R15, R2 ;  /* 0x0000000f03027227 */ /* 0x000fc600078e0002 */
[----:B------:R-:W-:Y:S01]  /*1720*/  IABS R17, R16 ;  /* 0x0000001000117213 */ /* 0x000fe20000000000 */
[----:B------:R-:W0:Y:S04]  /*1730*/  I2F.RP R15, R11 ;  /* 0x0000000b000f7306 */ /* 0x000e280000209400 */
[----:B------:R-:W-:Y:S01]  /*1740*/  IMAD.MOV.U32 R3, RZ, RZ, R17 ;  /* 0x000000ffff037224 */ /* 0x000fe200078e0011 */
[----:B------:R-:W-:-:S03]  /*1750*/  MOV R17, R18 ;  /* 0x0000001200117202 */ /* 0x000fc60000000f00 */
[----:B------:R-:W-:-:S04]  /*1760*/  IMAD.HI.U32 R18, R2, R3, RZ ;  /* 0x0000000302127227 */ /* 0x000fc800078e00ff */
[----:B------:R-:W-:Y:S01]  /*1770*/  IMAD R2, R18, R17, R3 ;  /* 0x0000001112027224 */ /* 0x000fe200078e0203 */
[----:B------:R-:W-:Y:S01]  /*1780*/  IABS R17, R9 ;  /* 0x0000000900117213 */ /* 0x000fe20000000000 */
[----:B0-----:R-:W0:Y:S03]  /*1790*/  MUFU.RCP R15, R15 ;  /* 0x0000000f000f7308 */ /* 0x001e260000001000 */
[----:B------:R-:W-:Y:S01]  /*17a0*/  ISETP.GT.U32.AND P1, PT, R13, R2, PT ;  /* 0x000000020d00720c */ /* 0x000fe20003f24070 */
[----:B------:R-:W-:-:S12]  /*17b0*/  IMAD.MOV R20, RZ, RZ, -R17 ;  /* 0x000000ffff147224 */ /* 0x000fd800078e0a11 */
[----:B------:R-:W-:Y:S01]  /*17c0*/  @!P1 IMAD.IADD R2, R2, 0x1, -R13 ;  /* 0x0000000102029824 */ /* 0x000fe200078e0a0d */
[----:B------:R-:W-:Y:S01]  /*17d0*/  @!P1 IADD3 R18, PT, PT, R18, 0x1, RZ ;  /* 0x0000000112129810 */ /* 0x000fe20007ffe0ff */
[----:B0-----:R-:W-:Y:S01]  /*17e0*/  VIADD R3, R15, 0xffffffe ;  /* 0x0ffffffe0f037836 */ /* 0x001fe20000000000 */
[----:B------:R-:W-:Y:S02]  /*17f0*/  ISETP.NE.AND P1, PT, R7, RZ, PT ;  /* 0x000000ff0700720c */ /* 0x000fe40003f25270 */
[----:B------:R-:W-:Y:S02]  /*1800*/  ISETP.GE.U32.AND P0, PT, R2, R13, PT ;  /* 0x0000000d0200720c */ /* 0x000fe40003f06070 */
[----:B------:R-:W-:Y:S01]  /*1810*/  LOP3.LUT R2, R16, R7, RZ, 0x3c, !PT ;  /* 0x0000000710027212 */ /* 0x000fe200078e3cff */
[----:B------:R-:W0:Y:S03]  /*1820*/  F2I.FTZ.U32.TRUNC.NTZ R3, R3 ;  /* 0x0000000300037305 */ /* 0x000e26000021f000 */
[----:B------:R-:W-:-:S07]  /*1830*/  ISETP.GE.AND P2, PT, R2, RZ, PT ;  /* 0x000000ff0200720c */ /* 0x000fce0003f46270 */
[----:B------:R-:W-:Y:S02]  /*1840*/  @P0 VIADD R18, R18, 0x1 ;  /* 0x0000000112120836 */ /* 0x000fe40000000000 */
[----:B0-----:R-:W-:-:S04]  /*1850*/  IMAD.MOV R2, RZ, RZ, -R3 ;  /* 0x000000ffff027224 */ /* 0x001fc800078e0a03 */
[----:B------:R-:W-:Y:S02]  /*1860*/  @!P2 IADD3 R18, PT, PT, -R18, RZ, RZ ;  /* 0x000000ff1212a210 */ /* 0x000fe40007ffe1ff */
[----:B------:R-:W-:Y:S01]  /*1870*/  @!P1 LOP3.LUT R18, RZ, R7, RZ, 0x33, !PT ;  /* 0x00000007ff129212 */ /* 0x000fe200078e33ff */
[----:B------:R-:W-:Y:S02]  /*1880*/  IMAD R13, R2, R11, RZ ;  /* 0x0000000b020d7224 */ /* 0x000fe400078e02ff */
[----:B------:R-:W-:Y:S01]  /*1890*/  IMAD.MOV.U32 R2, RZ, RZ, RZ ;  /* 0x000000ffff027224 */ /* 0x000fe200078e00ff */
[----:B------:R-:W-:-:S03]  /*18a0*/  IABS R15, R18 ;  /* 0x00000012000f7213 */ /* 0x000fc60000000000 */
[----:B------:R-:W-:Y:S01]  /*18b0*/  IMAD.HI.U32 R2, R3, R13, R2 ;  /* 0x0000000d03027227 */ /* 0x000fe200078e0002 */
[----:B------:R-:W-:-:S03]  /*18c0*/  MOV R3, R15 ;  /* 0x0000000f00037202 */ /* 0x000fc60000000f00 */
[----:B------:R-:W-:Y:S02]  /*18d0*/  IMAD.MOV R13, RZ, RZ, -R18 ;  /* 0x000000ffff0d7224 */ /* 0x000fe400078e0a12 */
[----:B------:R-:W-:-:S04]  /*18e0*/  IMAD.HI.U32 R2, R2, R3, RZ ;  /* 0x0000000302027227 */ /* 0x000fc800078e00ff */
[----:B------:R-:W-:Y:S01]  /*18f0*/  IMAD R20, R2, R20, R3 ;  /* 0x0000001402147224 */ /* 0x000fe200078e0203 */
[----:B------:R-:W-:Y:S01]  /*1900*/  LOP3.LUT R3, R18, R9, RZ, 0x3c, !PT ;  /* 0x0000000912037212 */ /* 0x000fe200078e3cff */
[----:B------:R-:W-:-:S03]  /*1910*/  IMAD R7, R7, R13, R16 ;  /* 0x0000000d07077224 */ /* 0x000fc600078e0210 */
[----:B------:R-:W-:Y:S02]  /*1920*/  ISETP.GT.U32.AND P1, PT, R11, R20, PT ;  /* 0x000000140b00720c */ /* 0x000fe40003f24070 */
[----:B------:R-:W-:Y:S01]  /*1930*/  ISETP.GE.AND P2, PT, R3, RZ, PT ;  /* 0x000000ff0300720c */ /* 0x000fe20003f46270 */
[----:B------:R-:W-:-:S04]  /*1940*/  IMAD.MOV R3, RZ, RZ, -R14 ;  /* 0x000000ffff037224 */ /* 0x000fc800078e0a0e */
[----:B------:R-:W-:Y:S01]  /*1950*/  IMAD R8, R8, R3, R19 ;  /* 0x0000000308087224 */ /* 0x000fe200078e0213 */
[-C--:B------:R-:W-:Y:S02]  /*1960*/  LEA R3, R4, R1.reuse, 0x2 ;  /* 0x0000000104037211 */ /* 0x080fe400078e10ff */
[----:B------:R-:W-:-:S03]  /*1970*/  LEA R4, R12, R1, 0x2 ;  /* 0x000000010c047211 */ /* 0x000fc600078e10ff */
[----:B------:R-:W-:Y:S01]  /*1980*/  @!P1 IMAD.IADD R20, R20, 0x1, -R11 ;  /* 0x0000000114149824 */ /* 0x000fe200078e0a0b */
[----:B------:R0:W-:Y:S01]  /*1990*/  STL [R3], R8 ;  /* 0x0000000803007387 */ /* 0x0001e20000100800 */
[----:B------:R-:W-:Y:S01]  /*19a0*/  @!P1 VIADD R2, R2, 0x1 ;  /* 0x0000000102029836 */ /* 0x000fe20000000000 */
[----:B------:R-:W-:Y:S02]  /*19b0*/  ISETP.NE.AND P1, PT, R9, RZ, PT ;  /* 0x000000ff0900720c */ /* 0x000fe40003f25270 */
[----:B------:R-:W-:Y:S02]  /*19c0*/  ISETP.GE.U32.AND P0, PT, R20, R11, PT ;  /* 0x0000000b1400720c */ /* 0x000fe40003f06070 */
[----:B------:R-:W-:-:S05]  /*19d0*/  IADD3 R11, PT, PT, -R16, RZ, RZ ;  /* 0x000000ff100b7210 */ /* 0x000fca0007ffe1ff */
[----:B------:R-:W-:-:S05]  /*19e0*/  IMAD R5, R5, R11, R14 ;  /* 0x0000000b05057224 */ /* 0x000fca00078e020e */
[----:B------:R0:W-:Y:S01]  /*19f0*/  STL [R6], R5 ;  /* 0x0000000506007387 */ /* 0x0001e20000100800 */
[----:B------:R-:W-:-:S03]  /*1a00*/  @P0 IADD3 R2, PT, PT, R2, 0x1, RZ ;  /* 0x0000000102020810 */ /* 0x000fc60007ffe0ff */
[----:B------:R0:W-:Y:S02]  /*1a10*/  STL [R10], R7 ;  /* 0x000000070a007387 */ /* 0x0001e40000100800 */
[----:B------:R-:W-:Y:S01]  /*1a20*/  @!P2 IMAD.MOV R2, RZ, RZ, -R2 ;  /* 0x000000ffff02a224 */ /* 0x000fe200078e0a02 */
[----:B------:R-:W-:-:S05]  /*1a30*/  @!P1 LOP3.LUT R2, RZ, R9, RZ, 0x33, !PT ;  /* 0x00000009ff029212 */ /* 0x000fca00078e33ff */
[--C-:B------:R-:W-:Y:S02]  /*1a40*/  IMAD.MOV R15, RZ, RZ, -R2.reuse ;  /* 0x000000ffff0f7224 */ /* 0x100fe400078e0a02 */
[----:B------:R-:W-:Y:S02]  /*1a50*/  IMAD.MOV.U32 R19, RZ, RZ, R2 ;  /* 0x000000ffff137224 */ /* 0x000fe400078e0002 */
[----:B------:R-:W-:-:S05]  /*1a60*/  IMAD R9, R9, R15, R18 ;  /* 0x0000000f09097224 */ /* 0x000fca00078e0212 */
[----:B------:R0:W-:Y:S02]  /*1a70*/  STL [R4], R9 ;  /* 0x0000000904007387 */ /* 0x0001e40000100800 */
.L_x_154:
        /* <DEDUP_REMOVED lines=9> */
[----:B------:R-:W-:-:S05]  /*1b10*/  IADD3 R6, PT, PT, R12, -0x2, RZ ;  /* 0xfffffffe0c067810 */ /* 0x000fca0007ffe0ff */
        /* <DEDUP_REMOVED lines=12> */
[----:B0-----:R-:W-:Y:S02]  /*1be0*/  HFMA2 R8, -RZ, RZ, 0, 0 ;  /* 0x00000000ff087431 */ /* 0x001fe400000001ff */
[----:B-1----:R-:W-:-:S04]  /*1bf0*/  IMAD.MOV R12, RZ, RZ, -R9 ;  /* 0x000000ffff0c7224 */ /* 0x002fc800078e0a09 */
[----:B------:R-:W-:Y:S02]  /*1c00*/  IMAD R11, R12, R13, RZ ;  /* 0x0000000d0c0b7224 */ /* 0x000fe400078e02ff */
[----:B------:R-:W-:Y:S02]  /*1c10*/  IMAD.MOV.U32 R12, RZ, RZ, R14 ;  /* 0x000000ffff0c7224 */ /* 0x000fe400078e000e */
[----:B------:R-:W-:Y:S01]  /*1c20*/  IMAD.HI.U32 R9, R9, R11, R8 ;  /* 0x0000000b09097227 */ /* 0x000fe200078e0008 */
[----:B------:R-:W-:-:S03]  /*1c30*/  IABS R11, R3 ;  /* 0x00000003000b7213 */ /* 0x000fc60000000000 */
[----:B------:R-:W-:Y:S02]  /*1c40*/  IMAD.MOV R8, RZ, RZ, -R15 ;  /* 0x000000ffff087224 */ /* 0x000fe400078e0a0f */
[----:B------:R-:W-:-:S04]  /*1c50*/  IMAD.HI.U32 R7, R9, R12, RZ ;  /* 0x0000000c09077227 */ /* 0x000fc800078e00ff */
[----:B------:R-:W-:Y:S02]  /*1c60*/  IMAD R8, R7, R8, R12 ;  /* 0x0000000807087224 */ /* 0x000fe400078e020c */
[----:B------:R-:W-:Y:S02]  /*1c70*/  VIADD R9, R10, 0xffffffe ;  /* 0x0ffffffe0a097836 */ /* 0x000fe40000000000 */
[----:B------:R-:W-:Y:S01]  /*1c80*/  IMAD.MOV R11, RZ, RZ, -R11 ;  /* 0x000000ffff0b7224 */ /* 0x000fe200078e0a0b */
[----:B------:R-:W-:-:S03]  /*1c90*/  ISETP.GT.U32.AND P1, PT, R13, R8, PT ;  /* 0x000000080d00720c */ /* 0x000fc60003f24070 */
[----:B------:R-:W0:Y:S10]  /*1ca0*/  F2I.FTZ.U32.TRUNC.NTZ R9, R9 ;  /* 0x0000000900097305 */ /* 0x000e34000021f000 */
[----:B------:R-:W-:Y:S01]  /*1cb0*/  @!P1 IADD3 R8, PT, PT, R8, -R13, RZ ;  /* 0x8000000d08089210 */ /* 0x000fe20007ffe0ff */
[----:B------:R-:W-:Y:S01]  /*1cc0*/  @!P1 VIADD R7, R7, 0x1 ;  /* 0x0000000107079836 */ /* 0x000fe20000000000 */
[----:B------:R-:W-:-:S02]  /*1cd0*/  ISETP.NE.AND P1, PT, R4, RZ, PT ;  /* 0x000000ff0400720c */ /* 0x000fc40003f25270 */
[----:B------:R-:W-:Y:S02]  /*1ce0*/  ISETP.GE.U32.AND P0, PT, R8, R13, PT ;  /* 0x0000000d0800720c */ /* 0x000fe40003f06070 */
[----:B------:R-:W-:-:S04]  /*1cf0*/  LOP3.LUT R8, R19, R4, RZ, 0x3c, !PT ;  /* 0x0000000413087212 */ /* 0x000fc800078e3cff */
[----:B------:R-:W-:Y:S01]  /*1d00*/  ISETP.GE.AND P2, PT, R8, RZ, PT ;  /* 0x000000ff0800720c */ /* 0x000fe20003f46270 */
[----:B0-----:R-:W-:-:S06]  /*1d10*/  IMAD.MOV R8, RZ, RZ, -R9 ;  /* 0x000000ffff087224 */ /* 0x001fcc00078e0a09 */
[----:B------:R-:W-:-:S05]  /*1d20*/  @P0 IADD3 R7, PT, PT, R7, 0x1, RZ ;  /* 0x0000000107070810 */ /* 0x000fca0007ffe0ff */
[----:B------:R-:W-:Y:S02]  /*1d30*/  IMAD.MOV.U32 R12, RZ, RZ, R7 ;  /* 0x000000ffff0c7224 */ /* 0x000fe400078e0007 */
[----:B------:R-:W-:Y:S02]  /*1d40*/  IMAD R7, R8, R5, RZ ;  /* 0x0000000508077224 */ /* 0x000fe400078e02ff */
[----:B------:R-:W-:Y:S01]  /*1d50*/  IMAD.MOV.U32 R8, RZ, RZ, RZ ;  /* 0x000000ffff087224 */ /* 0x000fe200078e00ff */
[----:B------:R-:W-:Y:S02]  /*1d60*/  @!P2 IADD3 R12, PT, PT, -R12, RZ, RZ ;  /* 0x000000ff0c0ca210 */ /* 0x000fe40007ffe1ff */
[----:B------:R-:W-:Y:S01]  /*1d70*/  @!P1 LOP3.LUT R12, RZ, R4, RZ, 0x33, !PT ;  /* 0x00000004ff0c9212 */ /* 0x000fe200078e33ff */
[----:B------:R-:W-:-:S03]  /*1d80*/  IMAD.HI.U32 R8, R9, R7, R8 ;  /* 0x0000000709087227 */ /* 0x000fc600078e0008 */
[----:B------:R-:W-:-:S04]  /*1d90*/  IABS R10, R12 ;  /* 0x0000000c000a7213 */ /* 0x000fc80000000000 */
[----:B------:R-:W-:Y:S01]  /*1da0*/  MOV R7, R10 ;  /* 0x0000000a00077202 */ /* 0x000fe20000000f00 */
[----:B------:R-:W-:-:S04]  /*1db0*/  IMAD.MOV.U32 R10, RZ, RZ, R11 ;  /* 0x000000ffff0a7224 */ /* 0x000fc800078e000b */
[----:B------:R-:W-:-:S04]  /*1dc0*/  IMAD.HI.U32 R8, R8, R7, RZ ;  /* 0x0000000708087227 */ /* 0x000fc800078e00ff */
[----:B------:R-:W-:Y:S01]  /*1dd0*/  IMAD R10, R8, R10, R7 ;  /* 0x0000000a080a7224 */ /* 0x000fe200078e0207 */
[----:B------:R-:W-:-:S04]  /*1de0*/  IADD3 R7, PT, PT, -R12, RZ, RZ ;  /* 0x000000ff0c077210 */ /* 0x000fc80007ffe1ff */
[----:B------:R-:W-:Y:S01]  /*1df0*/  ISETP.GT.U32.AND P1, PT, R5, R10, PT ;  /* 0x0000000a0500720c */ /* 0x000fe20003f24070 */
[----:B------:R-:W-:-:S12]  /*1e00*/  IMAD R4, R4, R7, R19 ;  /* 0x0000000704047224 */ /* 0x000fd800078e0213 */
[----:B------:R-:W-:Y:S01]  /*1e10*/  @!P1 IMAD.IADD R10, R10, 0x1, -R5 ;  /* 0x000000010a0a9824 */ /* 0x000fe200078e0a05 */
[----:B------:R-:W-:Y:S02]  /*1e20*/  @!P1 IADD3 R8, PT, PT, R8, 0x1, RZ ;  /* 0x0000000108089810 */ /* 0x000fe40007ffe0ff */
[----:B------:R-:W-:Y:S02]  /*1e30*/  ISETP.NE.AND P1, PT, R3, RZ, PT ;  /* 0x000000ff0300720c */ /* 0x000fe40003f25270 */
[----:B------:R-:W-:Y:S02]  /*1e40*/  ISETP.GE.U32.AND P0, PT, R10, R5, PT ;  /* 0x000000050a00720c */ /* 0x000fe40003f06070 */
[----:B------:R-:W-:-:S04]  /*1e50*/  LOP3.LUT R5, R12, R3, RZ, 0x3c, !PT ;  /* 0x000000030c057212 */ /* 0x000fc800078e3cff */
[----:B------:R-:W-:Y:S01]  /*1e60*/  ISETP.GE.AND P2, PT, R5, RZ, PT ;  /* 0x000000ff0500720c */ /* 0x000fe20003f46270 */
[----:B------:R-:W-:Y:S01]  /*1e70*/  IMAD R5, R2, 0x4, R1 ;  /* 0x0000000402057824 */ /* 0x000fe200078e0201 */
[----:B------:R-:W-:-:S04]  /*1e80*/  LEA R2, R6, R1, 0x2 ;  /* 0x0000000106027211 */ /* 0x000fc800078e10ff */
[----:B------:R2:W-:Y:S01]  /*1e90*/  STL [R5], R4 ;  /* 0x0000000405007387 */ /* 0x0005e20000100800 */
[----:B------:R-:W-:-:S06]  /*1ea0*/  @P0 VIADD R8, R8, 0x1 ;  /* 0x0000000108080836 */ /* 0x000fcc0000000000 */
[----:B------:R-:W-:Y:S01]  /*1eb0*/  @!P2 IMAD.MOV R8, RZ, RZ, -R8 ;  /* 0x000000ffff08a224 */ /* 0x000fe200078e0a08 */
[----:B------:R-:W-:-:S05]  /*1ec0*/  @!P1 LOP3.LUT R8, RZ, R3, RZ, 0x33, !PT ;  /* 0x00000003ff089212 */ /* 0x000fca00078e33ff */
[--C-:B------:R-:W-:Y:S02]  /*1ed0*/  IMAD.MOV R10, RZ, RZ, -R8.reuse ;  /* 0x000000ffff0a7224 */ /* 0x100fe400078e0a08 */
[----:B------:R-:W-:Y:S02]  /*1ee0*/  IMAD.MOV.U32 R19, RZ, RZ, R8 ;  /* 0x000000ffff137224 */ /* 0x000fe400078e0008 */
[----:B------:R-:W-:Y:S02]  /*1ef0*/  IMAD R3, R3, R10, R12 ;  /* 0x0000000a03037224 */ /* 0x000fe400078e020c */
[----:B------:R-:W-:-:S03]  /*1f00*/  IMAD.MOV.U32 R12, RZ, RZ, R6 ;  /* 0x000000ffff0c7224 */ /* 0x000fc600078e0006 */
[----:B------:R2:W-:Y:S04]  /*1f10*/  STL [R2], R3 ;  /* 0x0000000302007387 */ /* 0x0005e80000100800 */
.L_x_155:
[----:B------:R-:W-:Y:S05]  /*1f20*/  BRA.U UP1, `(.L_x_153) ;  /* 0x0000000101707547 */ /* 0x000fea000b800000 */
[----:B0-2---:R-:W0:Y:S01]  /*1f30*/  LDC.64 R2, c[0x0][0x388] ;  /* 0x0000e200ff027b82 */ /* 0x005e220000000a00 */
[----:B------:R-:W-:-:S05]  /*1f40*/  IADD3 R12, PT, PT, R12, -0x1, RZ ;  /* 0xffffffff0c0c7810 */ /* 0x000fca0007ffe0ff */
        /* <DEDUP_REMOVED lines=19> */
[----:B------:R-:W-:Y:S01]  /*2080*/  @!P0 IMAD.IADD R5, R5, 0x1, -R8 ;  /* 0x0000000105058824 */ /* 0x000fe200078e0a08 */
[----:B------:R-:W-:-:S04]  /*2090*/  ISETP.NE.AND P0, PT, R9, RZ, PT ;  /* 0x000000ff0900720c */ /* 0x000fc80003f05270 */
[----:B------:R-:W-:-:S13]  /*20a0*/  ISETP.GT.U32.AND P1, PT, R8, R5, PT ;  /* 0x000000050800720c */ /* 0x000fda0003f24070 */
[----:B------:R-:W-:-:S05]  /*20b0*/  @!P1 IADD3 R5, PT, PT, R5, -R8, RZ ;  /* 0x8000000805059210 */ /* 0x000fca0007ffe0ff */
[----:B------:R-:W-:Y:S01]  /*20c0*/  @!P2 IMAD.MOV R5, RZ, RZ, -R5 ;  /* 0x000000ffff05a224 */ /* 0x000fe200078e0a05 */
[----:B------:R-:W-:-:S05]  /*20d0*/  @!P0 LOP3.LUT R5, RZ, R9, RZ, 0x33, !PT ;  /* 0x00000009ff058212 */ /* 0x000fca00078e33ff */
[----:B------:R3:W-:Y:S02]  /*20e0*/  STL [R2], R5 ;  /* 0x0000000502007387 */ /* 0x0007e40000100800 */
.L_x_153:
[----:B------:R-:W4:Y:S01]  /*20f0*/  LDCU UR4, c[0x0][0x3b8] ;  /* 0x00007700ff0477ac */ /* 0x000f220008000800 */
[----:B--23--:R-:W-:Y:S01]  /*2100*/  MOV R2, RZ ;  /* 0x000000ff00027202 */ /* 0x00cfe20000000f00 */
[----:B----4-:R-:W-:Y:S02]  /*2110*/  UISETP.GE.U32.AND UP1, UPT, UR4, 0x10, UPT ;  /* 0x000000100400788c */ /* 0x010fe4000bf26070 */
[----:B------:R-:W-:-:S04]  /*2120*/  ULOP3.LUT UR11, UR4, 0xf, URZ, 0xc0, !UPT ;  /* 0x0000000f040b7892 */ /* 0x000fc8000f8ec0ff */
[----:B------:R-:W-:-:S03]  /*2130*/  UISETP.NE.AND UP0, UPT, UR11, URZ, UPT ;  /* 0x000000ff0b00728c */ /* 0x000fc6000bf05270 */
[----:B------:R-:W-:Y:S08]  /*2140*/  BRA.U !UP1, `(.L_x_156) ;  /* 0x0000000509847547 */ /* 0x000ff0000b800000 */
[----:B------:R-:W2:Y:S01]  /*2150*/  LDCU.64 UR6, c[0x0][0x3a8] ;  /* 0x00007500ff0677ac */ /* 0x000ea20008000a00 */
[C---:B01----:R-:W-:Y:S02]  /*2160*/  VIADD R6, R1.reuse, 0x20 ;  /* 0x0000002001067836 */ /* 0x043fe40000000000 */
[----:B------:R-:W-:Y:S01]  /*2170*/  VIADD R3, R1, 0x48 ;  /* 0x0000004801037836 */ /* 0x000fe20000000000 */
[----:B------:R-:W-:-:S06]  /*2180*/  ULOP3.LUT UR4, UR4, 0x7ffffff0, URZ, 0xc0, !UPT ;  /* 0x7ffffff004047892 */ /* 0x000fcc000f8ec0ff */
[----:B------:R-:W-:Y:S01]  /*2190*/  MOV R2, UR4 ;  /* 0x0000000400027c02 */ /* 0x000fe20008000f00 */
[----:B--2---:R-:W-:-:S04]  /*21a0*/  UIADD3 UR5, UP1, UPT, UR6, 0x20, URZ ;  /* 0x0000002006057890 */ /* 0x004fc8000ff3e0ff */
[----:B------:R-:W-:Y:S02]  /*21b0*/  UIADD3.X UR6, UPT, UPT, URZ, UR7, URZ, UP1, !UPT ;  /* 0x00000007ff067290 */ /* 0x000fe40008ffe4ff */
[----:B------:R-:W-:Y:S01]  /*21c0*/  IMAD.U32 R4, RZ, RZ, UR5 ;  /* 0x00000005ff047e24 */ /* 0x000fe2000f8e00ff */
[----:B------:R-:W-:-:S03]  /*21d0*/  UIADD3 UR7, UPT, UPT, -UR4, URZ, URZ ;  /* 0x000000ff04077290 */ /* 0x000fc6000fffe1ff */
[----:B------:R-:W-:-:S09]  /*21e0*/  IMAD.U32 R5, RZ, RZ, UR6 ;  /* 0x00000006ff057e24 */ /* 0x000fd2000f8e00ff */
.L_x_157:
[----:B------:R-:W2:Y:S02]  /*21f0*/  LDG.E R7, desc[UR8][R4.64+-0x20] ;  /* 0xffffe00804077981 */ /* 0x000ea4000c1e1900 */
[----:B--2---:R-:W-:Y:S02]  /*2200*/  ISETP.GE.AND P0, PT, R7, 0x2, PT ;  /* 0x000000020700780c */ /* 0x004fe40003f06270 */
[----:B------:R-:W2:Y:S11]  /*2210*/  LDG.E R7, desc[UR8][R4.64+-0x1c] ;  /* 0xffffe40804077981 */ /* 0x000eb6000c1e1900 */
[----:B------:R-:W3:Y:S01]  /*2220*/  @P0 LDL R8, [R6+-0x20] ;  /* 0xffffe00006080983 */ /* 0x000ee20000100800 */
[----:B--2---:R-:W-:-:S03]  /*2230*/  ISETP.GT.AND P1, PT, R7, 0x1, PT ;  /* 0x000000010700780c */ /* 0x004fc60003f24270 */
[----:B------:R-:W2:Y:S04]  /*2240*/  LDG.E R7, desc[UR8][R4.64+-0x18] ;  /* 0xffffe80804077981 */ /* 0x000ea8000c1e1900 */
[----:B---3--:R0:W-:Y:S06]  /*2250*/  @P0 STL [R3+-0x20], R8 ;  /* 0xffffe00803000387 */ /* 0x0081ec0000100800 */
[----:B------:R-:W-:Y:S04]  /*2260*/  @!P1 STL [R3+-0x1c], RZ ;  /* 0xffffe4ff03009387 */ /* 0x000fe80000100800 */
[----:B------:R-:W-:Y:S04]  /*2270*/  @!P0 STL [R3+-0x20], RZ ;  /* 0xffffe0ff03008387 */ /* 0x000fe80000100800 */
[----:B------:R-:W3:Y:S01]  /*2280*/  @P1 LDL R10, [R6+-0x1c] ;  /* 0xffffe400060a1983 */ /* 0x000ee20000100800 */
[----:B--2---:R-:W-:-:S03]  /*2290*/  ISETP.GT.AND P0, PT, R7, 0x1, PT ;  /* 0x000000010700780c */ /* 0x004fc60003f04270 */
[----:B------:R-:W2:Y:S10]  /*22a0*/  LDG.E R7, desc[UR8][R4.64+-0x14] ;  /* 0xffffec0804077981 */ /* 0x000eb4000c1e1900 */
[----:B------:R-:W-:Y:S04]  /*22b0*/  @!P0 STL [R3+-0x18], RZ ;  /* 0xffffe8ff03008387 */ /* 0x000fe80000100800 */
[----:B---3--:R1:W-:Y:S04]  /*22c0*/  @P1 STL [R3+-0x1c], R10 ;  /* 0xffffe40a03001387 */ /* 0x0083e80000100800 */
[----:B------:R-:W3:Y:S01]  /*22d0*/  @P0 LDL R12, [R6+-0x18] ;  /* 0xffffe800060c0983 */ /* 0x000ee20000100800 */
[----:B--2---:R-:W-:-:S03]  /*22e0*/  ISETP.GT.AND P1, PT, R7, 0x1, PT ;  /* 0x000000010700780c */ /* 0x004fc60003f24270 */
[----:B------:R-:W2:Y:S10]  /*22f0*/  LDG.E R7, desc[UR8][R4.64+-0x10] ;  /* 0xfffff00804077981 */ /* 0x000eb4000c1e1900 */
[----:B------:R-:W-:Y:S04]  /*2300*/  @!P1 STL [R3+-0x14], RZ ;  /* 0xffffecff03009387 */ /* 0x000fe80000100800 */
[----:B---3--:R3:W-:Y:S04]  /*2310*/  @P0 STL [R3+-0x18], R12 ;  /* 0xffffe80c03000387 */ /* 0x0087e80000100800 */
[----:B0-----:R-:W4:Y:S01]  /*2320*/  @P1 LDL R8, [R6+-0x14] ;  /* 0xffffec0006081983 */ /* 0x001f220000100800 */
[----:B--2---:R-:W-:-:S03]  /*2330*/  ISETP.GT.AND P0, PT, R7, 0x1, PT ;  /* 0x000000010700780c */ /* 0x004fc60003f04270 */
[----:B------:R-:W2:Y:S10]  /*2340*/  LDG.E R7, desc[UR8][R4.64+-0xc] ;  /* 0xfffff40804077981 */ /* 0x000eb4000c1e1900 */
[----:B------:R-:W-:Y:S04]  /*2350*/  @!P0 STL [R3+-0x10], RZ ;  /* 0xfffff0ff03008387 */ /* 0x000fe80000100800 */
[----:B----4-:R0:W-:Y:S04]  /*2360*/  @P1 STL [R3+-0x14], R8 ;  /* 0xffffec0803001387 */ /* 0x0101e80000100800 */
[----:B-1----:R-:W4:Y:S01]  /*2370*/  @P0 LDL R10, [R6+-0x10] ;  /* 0xfffff000060a0983 */ /* 0x002f220000100800 */
[----:B--2---:R-:W-:-:S03]  /*2380*/  ISETP.GT.AND P1, PT, R7, 0x1, PT ;  /* 0x000000010700780c */ /* 0x004fc60003f24270 */
[----:B------:R-:W2:Y:S10]  /*2390*/  LDG.E R7, desc[UR8][R4.64+-0x8] ;  /* 0xfffff80804077981 */ /* 0x000eb4000c1e1900 */
[----:B------:R-:W-:Y:S04]  /*23a0*/  @!P1 STL [R3+-0xc], RZ ;  /* 0xfffff4ff03009387 */ /* 0x000fe80000100800 */
[----:B----4-:R1:W-:Y:S04]  /*23b0*/  @P0 STL [R3+-0x10], R10 ;  /* 0xfffff00a03000387 */ /* 0x0103e80000100800 */
[----:B---3--:R-:W3:Y:S01]  /*23c0*/  @P1 LDL R12, [R6+-0xc] ;  /* 0xfffff400060c1983 */ /* 0x008ee20000100800 */
        /* <DEDUP_REMOVED lines=12> */
[----:B------:R-:W-:Y:S04]  /*2490*/  @!P0 STL [R3], RZ ;  /* 0x000000ff03008387 */ /* 0x000fe80000100800 */
[----:B----4-:R1:W-:Y:S04]  /*24a0*/  @P1 STL [R3+-0x4], R10 ;  /* 0xfffffc0a03001387 */ /* 0x0103e80000100800 */
[----:B---3--:R-:W3:Y:S01]  /*24b0*/  @P0 LDL R12, [R6] ;  /* 0x00000000060c0983 */ /* 0x008ee20000100800 */
[----:B--2---:R-:W-:-:S03]  /*24c0*/  ISETP.GT.AND P1, PT, R7, 0x1, PT ;  /* 0x000000010700780c */ /* 0x004fc60003f24270 */
[----:B------:R-:W2:Y:S10]  /*24d0*/  LDG.E R7, desc[UR8][R4.64+0x8] ;  /* 0x0000080804077981 */ /* 0x000eb4000c1e1900 */
[----:B------:R-:W-:Y:S04]  /*24e0*/  @!P1 STL [R3+0x4], RZ ;  /* 0x000004ff03009387 */ /* 0x000fe80000100800 */
[----:B---3--:R3:W-:Y:S04]  /*24f0*/  @P0 STL [R3], R12 ;  /* 0x0000000c03000387 */ /* 0x0087e80000100800 */
[----:B0-----:R-:W4:Y:S01]  /*2500*/  @P1 LDL R8, [R6+0x4] ;  /* 0x0000040006081983 */ /* 0x001f220000100800 */
[----:B--2---:R-:W-:-:S03]  /*2510*/  ISETP.GT.AND P0, PT, R7, 0x1, PT ;  /* 0x000000010700780c */ /* 0x004fc60003f04270 */
[----:B------:R-:W2:Y:S10]  /*2520*/  LDG.E R7, desc[UR8][R4.64+0xc] ;  /* 0x00000c0804077981 */ /* 0x000eb4000c1e1900 */
[----:B------:R-:W-:Y:S04]  /*2530*/  @!P0 STL [R3+0x8], RZ ;  /* 0x000008ff03008387 */ /* 0x000fe80000100800 */
[----:B----4-:R0:W-:Y:S04]  /*2540*/  @P1 STL [R3+0x4], R8 ;  /* 0x0000040803001387 */ /* 0x0101e80000100800 */
[----:B-1----:R-:W4:Y:S01]  /*2550*/  @P0 LDL R10, [R6+0x8] ;  /* 0x00000800060a0983 */ /* 0x002f220000100800 */
[----:B--2---:R-:W-:-:S03]  /*2560*/  ISETP.GT.AND P1, PT, R7, 0x1, PT ;  /* 0x000000010700780c */ /* 0x004fc60003f24270 */
[----:B------:R-:W2:Y:S10]  /*2570*/  LDG.E R7, desc[UR8][R4.64+0x10] ;  /* 0x0000100804077981 */ /* 0x000eb4000c1e1900 */
[----:B------:R-:W-:Y:S04]  /*2580*/  @!P1 STL [R3+0xc], RZ ;  /* 0x00000cff03009387 */ /* 0x000fe80000100800 */
[----:B----4-:R1:W-:Y:S04]  /*2590*/  @P0 STL [R3+0x8], R10 ;  /* 0x0000080a03000387 */ /* 0x0103e80000100800 */
[----:B---3--:R-:W3:Y:S01]  /*25a0*/  @P1 LDL R12, [R6+0xc] ;  /* 0x00000c00060c1983 */ /* 0x008ee20000100800 */
[----:B--2---:R-:W-:-:S03]  /*25b0*/  ISETP.GT.AND P0, PT, R7, 0x1, PT ;  /* 0x000000010700780c */ /* 0x004fc60003f04270 */
[----:B------:R-:W2:Y:S10]  /*25c0*/  LDG.E R7, desc[UR8][R4.64+0x14] ;  /* 0x0000140804077981 */ /* 0x000eb4000c1e1900 */
[----:B------:R-:W-:Y:S04]  /*25d0*/  @!P0 STL [R3+0x10], RZ ;  /* 0x000010ff03008387 */ /* 0x000fe80000100800 */
[----:B---3--:R3:W-:Y:S04]  /*25e0*/  @P1 STL [R3+0xc], R12 ;  /* 0x00000c0c03001387 */ /* 0x0087e80000100800 */
        /* <DEDUP_REMOVED lines=9> */
[----:B----4-:R-:W-:Y:S04]  /*2680*/  @P1 STL [R3+0x14], R10 ;  /* 0x0000140a03001387 */ /* 0x010fe80000100800 */
[----:B---3--:R-:W3:Y:S01]  /*2690*/  @P0 LDL R12, [R6+0x18] ;  /* 0x00001800060c0983 */ /* 0x008ee20000100800 */
[----:B--2---:R-:W-:-:S13]  /*26a0*/  ISETP.GT.AND P1, PT, R7, 0x1, PT ;  /* 0x000000010700780c */ /* 0x004fda0003f24270 */
[----:B------:R-:W-:Y:S04]  /*26b0*/  @!P1 STL [R3+0x1c], RZ ;  /* 0x00001cff03009387 */ /* 0x000fe80000100800 */
[----:B---3--:R-:W-:Y:S04]  /*26c0*/  @P0 STL [R3+0x18], R12 ;  /* 0x0000180c03000387 */ /* 0x008fe80000100800 */
[----:B0-----:R0:W2:Y:S01]  /*26d0*/  @P1 LDL R8, [R6+0x1c] ;  /* 0x00001c0006081983 */ /* 0x0010a20000100800 */
[----:B------:R-:W-:Y:S01]  /*26e0*/  UIADD3 UR7, UPT, UPT, UR7, 0x10, URZ ;  /* 0x0000001007077890 */ /* 0x000fe2000fffe0ff */
[----:B------:R-:W-:-:S03]  /*26f0*/  IADD3 R4, P0, PT, R4, 0x40, RZ ;  /* 0x0000004004047810 */ /* 0x000fc60007f1e0ff */
[----:B------:R-:W-:Y:S01]  /*2700*/  UISETP.NE.AND UP1, UPT, UR7, URZ, UPT ;  /* 0x000000ff0700728c */ /* 0x000fe2000bf25270 */
[----:B------:R-:W-:Y:S01]  /*2710*/  IADD3.X R5, PT, PT, RZ, R5, RZ, P0, !PT ;  /* 0x00000005ff057210 */ /* 0x000fe200007fe4ff */
[----:B0-----:R-:W-:Y:S01]  /*2720*/  VIADD R6, R6, 0x40 ;  /* 0x0000004006067836 */ /* 0x001fe20000000000 */
[----:B--2---:R0:W-:Y:S02]  /*2730*/  @P1 STL [R3+0x1c], R8 ;  /* 0x00001c0803001387 */ /* 0x0041e40000100800 */
[----:B0-----:R-:W-:-:S04]  /*2740*/  VIADD R3, R3, 0x40 ;  /* 0x0000004003037836 */ /* 0x001fc80000000000 */
[----:B------:R-:W-:Y:S05]  /*2750*/  BRA.U UP1, `(.L_x_157) ;  /* 0xfffffff901a47547 */ /* 0x000fea000b83ffff */
.L_x_156:
[----:B------:R-:W-:Y:S01]  /*2760*/  IADD3 R12, PT, PT, R1, 0x28, RZ ;  /* 0x00000028010c7810 */ /* 0x000fe20007ffe0ff */
[----:B------:R-:W-:Y:S06]  /*2770*/  BRA.U !UP0, `(.L_x_158) ;  /* 0x0000000508907547 */ /* 0x000fec000b800000 */
[----:B------:R-:W-:-:S09]  /*2780*/  UISETP.GE.U32.AND UP0, UPT, UR11, 0x8, UPT ;  /* 0x000000080b00788c */ /* 0x000fd2000bf06070 */
[----:B------:R-:W-:Y:S05]  /*2790*/  BRA.U !UP0, `(.L_x_159) ;  /* 0x0000000108b47547 */ /* 0x000fea000b800000 */
[----:B01----:R-:W0:Y:S02]  /*27a0*/  LDC.64 R4, c[0x0][0x3a8] ;  /* 0x0000ea00ff047b82 */ /* 0x003e240000000a00 */
        /* <DEDUP_REMOVED lines=9> */
[----:B--2---:R-:W-:-:S02]  /*2840*/  ISETP.GT.AND P2, PT, R11, 0x1, PT ;  /* 0x000000010b00780c */ /* 0x004fc40003f44270 */
[----:B---3--:R-:W-:Y:S01]  /*2850*/  ISETP.GT.AND P3, PT, R3, 0x1, PT ;  /* 0x000000010300780c */ /* 0x008fe20003f64270 */
[----:B------:R-:W-:Y:S01]  /*2860*/  IMAD R3, R2, 0x4, R1 ;  /* 0x0000000402037824 */ /* 0x000fe200078e0201 */
[----:B----4-:R-:W-:Y:S02]  /*2870*/  ISETP.GT.AND P4, PT, R6, 0x1, PT ;  /* 0x000000010600780c */ /* 0x010fe40003f84270 */
[----:B-----5:R-:W-:-:S07]  /*2880*/  ISETP.GT.AND P5, PT, R7, 0x1, PT ;  /* 0x000000010700780c */ /* 0x020fce0003fa4270 */
[----:B------:R-:W2:Y:S01]  /*2890*/  @P2 LDL R6, [R3] ;  /* 0x0000000003062983 */ /* 0x000ea20000100800 */
[----:B------:R-:W-:-:S03]  /*28a0*/  ISETP.GT.AND P6, PT, R8, 0x1, PT ;  /* 0x000000010800780c */ /* 0x000fc60003fc4270 */
[----:B------:R-:W3:Y:S01]  /*28b0*/  @P3 LDL R8, [R3+0x4] ;  /* 0x0000040003083983 */ /* 0x000ee20000100800 */
[----:B------:R-:W-:Y:S02]  /*28c0*/  ISETP.GT.AND P1, PT, R9, 0x1, PT ;  /* 0x000000010900780c */ /* 0x000fe40003f24270 */
[----:B------:R-:W-:Y:S01]  /*28d0*/  ISETP.GT.AND P0, PT, R10, 0x1, PT ;  /* 0x000000010a00780c */ /* 0x000fe20003f04270 */
[----:B------:R-:W4:Y:S04]  /*28e0*/  @P5 LDL R14, [R3+0xc] ;  /* 0x00000c00030e5983 */ /* 0x000f280000100800 */
[----:B------:R-:W5:Y:S04]  /*28f0*/  @P4 LDL R10, [R3+0x8] ;  /* 0x00000800030a4983 */ /* 0x000f680000100800 */
[----:B------:R-:W5:Y:S04]  /*2900*/  @P6 LDL R16, [R3+0x10] ;  /* 0x0000100003106983 */ /* 0x000f680000100800 */
[----:B------:R-:W5:Y:S04]  /*2910*/  @P1 LDL R18, [R3+0x14] ;  /* 0x0000140003121983 */ /* 0x000f680000100800 */
[----:B------:R-:W5:Y:S04]  /*2920*/  @P0 LDL R20, [R3+0x18] ;  /* 0x0000180003140983 */ /* 0x000f680000100800 */
[----:B------:R0:W-:Y:S04]  /*2930*/  @!P2 STL [R3+0x28], RZ ;  /* 0x000028ff0300a387 */ /* 0x0001e80000100800 */
[----:B------:R0:W-:Y:S04]  /*2940*/  @!P3 STL [R3+0x2c], RZ ;  /* 0x00002cff0300b387 */ /* 0x0001e80000100800 */
[----:B------:R0:W-:Y:S04]  /*2950*/  @!P4 STL [R3+0x30], RZ ;  /* 0x000030ff0300c387 */ /* 0x0001e80000100800 */
[----:B------:R0:W-:Y:S04]  /*2960*/  @!P5 STL [R3+0x34], RZ ;  /* 0x000034ff0300d387 */ /* 0x0001e80000100800 */
[----:B------:R0:W-:Y:S04]  /*2970*/  @!P6 STL [R3+0x38], RZ ;  /* 0x000038ff0300e387 */ /* 0x0001e80000100800 */
[----:B------:R0:W-:Y:S04]  /*2980*/  @!P1 STL [R3+0x3c], RZ ;  /* 0x00003cff03009387 */ /* 0x0001e80000100800 */
[----:B------:R0:W-:Y:S04]  /*2990*/  @!P0 STL [R3+0x40], RZ ;  /* 0x000040ff03008387 */ /* 0x0001e80000100800 */
[----:B--2---:R0:W-:Y:S01]  /*29a0*/  @P2 STL [R3+0x28], R6 ;  /* 0x0000280603002387 */ /* 0x0041e20000100800 */
[----:B------:R-:W-:-:S03]  /*29b0*/  ISETP.GT.AND P2, PT, R4, 0x1, PT ;  /* 0x000000010400780c */ /* 0x000fc60003f44270 */
[----:B---3--:R0:W-:Y:S04]  /*29c0*/  @P3 STL [R3+0x2c], R8 ;  /* 0x00002c0803003387 */ /* 0x0081e80000100800 */
[----:B----4-:R0:W-:Y:S04]  /*29d0*/  @P5 STL [R3+0x34], R14 ;  /* 0x0000340e03005387 */ /* 0x0101e80000100800 */
[----:B-----5:R0:W-:Y:S04]  /*29e0*/  @P4 STL [R3+0x30], R10 ;  /* 0x0000300a03004387 */ /* 0x0201e80000100800 */
[----:B------:R0:W-:Y:S04]  /*29f0*/  @P6 STL [R3+0x38], R16 ;  /* 0x0000381003006387 */ /* 0x0001e80000100800 */
[----:B------:R0:W-:Y:S04]  /*2a00*/  @P1 STL [R3+0x3c], R18 ;  /* 0x00003c1203001387 */ /* 0x0001e80000100800 */
[----:B------:R0:W-:Y:S04]  /*2a10*/  @P0 STL [R3+0x40], R20 ;  /* 0x0000401403000387 */ /* 0x0001e80000100800 */
[----:B------:R0:W-:Y:S01]  /*2a20*/  @!P2 STL [R3+0x44], RZ ;  /* 0x000044ff0300a387 */ /* 0x0001e20000100800 */
[----:B------:R-:W-:Y:S05]  /*2a30*/  @!P2 BRA `(.L_x_160) ;  /* 0x000000000008a947 */ /* 0x000fea0003800000 */
[----:B------:R-:W2:Y:S04]  /*2a40*/  LDL R4, [R3+0x1c] ;  /* 0x00001c0003047983 */ /* 0x000ea80000100800 */
[----:B--2---:R1:W-:Y:S02]  /*2a50*/  STL [R3+0x44], R4 ;  /* 0x0000440403007387 */ /* 0x0043e40000100800 */
.L_x_160:
[----:B------:R-:W-:-:S07]  /*2a60*/  VIADD R2, R2, 0x8 ;  /* 0x0000000802027836 */ /* 0x000fce0000000000 */
.L_x_159:
[----:B------:R-:W-:-:S09]  /*2a70*/  UISETP.NE.AND UP0, UPT, UR10, URZ, UPT ;  /* 0x000000ff0a00728c */ /* 0x000fd2000bf05270 */
[----:B------:R-:W-:Y:S05]  /*2a80*/  BRA.U !UP0, `(.L_x_158) ;  /* 0x0000000108cc7547 */ /* 0x000fea000b800000 */
[----:B------:R-:W2:Y:S01]  /*2a90*/  LDCU UR4, c[0x0][0x3b8] ;  /* 0x00007700ff0477ac */ /* 0x000ea20008000800 */
[----:B------:R-:W-:Y:S02]  /*2aa0*/  UISETP.GE.U32.AND UP0, UPT, UR10, 0x4, UPT ;  /* 0x000000040a00788c */ /* 0x000fe4000bf06070 */
[----:B--2---:R-:W-:-:S07]  /*2ab0*/  ULOP3.LUT UR4, UR4, 0x3, URZ, 0xc0, !UPT ;  /* 0x0000000304047892 */ /* 0x004fce000f8ec0ff */
[----:B------:R-:W-:Y:S05]  /*2ac0*/  BRA.U !UP0, `(.L_x_161) ;  /* 0x0000000108647547 */ /* 0x000fea000b800000 */
[----:B01----:R-:W0:Y:S02]  /*2ad0*/  LDC.64 R4, c[0x0][0x3a8] ;  /* 0x0000ea00ff047b82 */ /* 0x003e240000000a00 */
[----:B0-----:R-:W-:-:S05]  /*2ae0*/  IMAD.WIDE.U32 R4, R2, 0x4, R4 ;  /* 0x0000000402047825 */ /* 0x001fca00078e0004 */
[----:B------:R-:W2:Y:S04]  /*2af0*/  LDG.E R7, desc[UR8][R4.64] ;  /* 0x0000000804077981 */ /* 0x000ea8000c1e1900 */
[----:B------:R-:W3:Y:S04]  /*2b00*/  LDG.E R3, desc[UR8][R4.64+0x4] ;  /* 0x0000040804037981 */ /* 0x000ee8000c1e1900 */
[----:B------:R-:W4:Y:S01]  /*2b10*/  LDG.E R6, desc[UR8][R4.64+0x8] ;  /* 0x0000080804067981 */ /* 0x000f22000c1e1900 */
[----:B------:R-:W-:-:S03]  /*2b20*/  LEA R10, R2, R1, 0x2 ;  /* 0x00000001020a7211 */ /* 0x000fc600078e10ff */
[----:B------:R-:W5:Y:S01]  /*2b30*/  LDG.E R8, desc[UR8][R4.64+0xc] ;  /* 0x00000c0804087981 */ /* 0x000f62000c1e1900 */
[----:B--2---:R-:W-:Y:S02]  /*2b40*/  ISETP.GT.AND P0, PT, R7, 0x1, PT ;  /* 0x000000010700780c */ /* 0x004fe40003f04270 */
[----:B---3--:R-:W-:Y:S02]  /*2b50*/  ISETP.GT.AND P1, PT, R3, 0x1, PT ;  /* 0x000000010300780c */ /* 0x008fe40003f24270 */
[----:B----4-:R-:W-:-:S09]  /*2b60*/  ISETP.GT.AND P2, PT, R6, 0x1, PT ;  /* 0x000000010600780c */ /* 0x010fd20003f44270 */
[----:B------:R-:W2:Y:S04]  /*2b70*/  @P0 LDL R3, [R10] ;  /* 0x000000000a030983 */ /* 0x000ea80000100800 */
[----:B------:R-:W3:Y:S04]  /*2b80*/  @P1 LDL R6, [R10+0x4] ;  /* 0x000004000a061983 */ /* 0x000ee80000100800 */
[----:B------:R-:W4:Y:S01]  /*2b90*/  @P2 LDL R7, [R10+0x8] ;  /* 0x000008000a072983 */ /* 0x000f220000100800 */
[----:B-----5:R-:W-:-:S03]  /*2ba0*/  ISETP.GT.AND P3, PT, R8, 0x1, PT ;  /* 0x000000010800780c */ /* 0x020fc60003f64270 */
[----:B------:R0:W-:Y:S04]  /*2bb0*/  @!P0 STL [R10+0x28], RZ ;  /* 0x000028ff0a008387 */ /* 0x0001e80000100800 */
[----:B------:R0:W-:Y:S04]  /*2bc0*/  @!P1 STL [R10+0x2c], RZ ;  /* 0x00002cff0a009387 */ /* 0x0001e80000100800 */
[----:B------:R0:W-:Y:S04]  /*2bd0*/  @!P2 STL [R10+0x30], RZ ;  /* 0x000030ff0a00a387 */ /* 0x0001e80000100800 */
[----:B------:R0:W-:Y:S04]  /*2be0*/  @!P3 STL [R10+0x34], RZ ;  /* 0x000034ff0a00b387 */ /* 0x0001e80000100800 */
[----:B--2---:R0:W-:Y:S04]  /*2bf0*/  @P0 STL [R10+0x28], R3 ;  /* 0x000028030a000387 */ /* 0x0041e80000100800 */
[----:B---3--:R0:W-:Y:S04]  /*2c00*/  @P1 STL [R10+0x2c], R6 ;  /* 0x00002c060a001387 */ /* 0x0081e80000100800 */
[----:B----4-:R0:W-:Y:S01]  /*2c10*/  @P2 STL [R10+0x30], R7 ;  /* 0x000030070a002387 */ /* 0x0101e20000100800 */
[----:B------:R-:W-:Y:S05]  /*2c20*/  @!P3 BRA `(.L_x_162) ;  /* 0x000000000008b947 */ /* 0x000fea0003800000 */
[----:B0-----:R-:W2:Y:S04]  /*2c30*/  LDL R3, [R10+0xc] ;  /* 0x00000c000a037983 */ /* 0x001ea80000100800 */
[----:B--2---:R1:W-:Y:S02]  /*2c40*/  STL [R10+0x34], R3 ;  /* 0x000034030a007387 */ /* 0x0043e40000100800 */
.L_x_162:
[----:B------:R-:W-:-:S07]  /*2c50*/  VIADD R2, R2, 0x4 ;  /* 0x0000000402027836 */ /* 0x000fce0000000000 */
.L_x_161:
[----:B------:R-:W-:-:S09]  /*2c60*/  UISETP.NE.AND UP0, UPT, UR4, URZ, UPT ;  /* 0x000000ff0400728c */ /* 0x000fd2000bf05270 */
[----:B------:R-:W-:Y:S05]  /*2c70*/  BRA.U !UP0, `(.L_x_158) ;  /* 0x0000000108507547 */ /* 0x000fea000b800000 */
[----:B01----:R-:W0:Y:S01]  /*2c80*/  LDC.64 R4, c[0x0][0x3a8] ;  /* 0x0000ea00ff047b82 */ /* 0x003e220000000a00 */
[C---:B------:R-:W-:Y:S01]  /*2c90*/  IMAD R9, R2.reuse, 0x4, R12 ;  /* 0x0000000402097824 */ /* 0x040fe200078e020c */
[----:B------:R-:W-:Y:S01]  /*2ca0*/  UIADD3 UR4, UPT, UPT, -UR4, URZ, URZ ;  /* 0x000000ff04047290 */ /* 0x000fe2000fffe1ff */
[C---:B------:R-:W-:Y:S02]  /*2cb0*/  IMAD R7, R2.reuse, 0x4, R1 ;  /* 0x0000000402077824 */ /* 0x040fe400078e0201 */
[----:B0-----:R-:W-:-:S04]  /*2cc0*/  IMAD.WIDE.U32 R4, R2, 0x4, R4 ;  /* 0x0000000402047825 */ /* 0x001fc800078e0004 */
[----:B------:R-:W-:-:S07]  /*2cd0*/  IMAD.MOV.U32 R6, RZ, RZ, R4 ;  /* 0x000000ffff067224 */ /* 0x000fce00078e0004 */
.L_x_163:
[----:B------:R-:W-:Y:S01]  /*2ce0*/  MOV R2, R6 ;  /* 0x0000000600027202 */ /* 0x000fe20000000f00 */
[----:B------:R-:W-:-:S05]  /*2cf0*/  IMAD.MOV.U32 R3, RZ, RZ, R5 ;  /* 0x000000ffff037224 */ /* 0x000fca00078e0005 */
[----:B------:R-:W2:Y:S02]  /*2d00*/  LDG.E R2, desc[UR8][R2.64] ;  /* 0x0000000802027981 */ /* 0x000ea4000c1e1900 */
[----:B--2---:R-:W-:-:S13]  /*2d10*/  ISETP.GT.AND P0, PT, R2, 0x1, PT ;  /* 0x000000010200780c */ /* 0x004fda0003f04270 */
[----:B------:R-:W-:Y:S04]  /*2d20*/  @!P0 STL [R9], RZ ;  /* 0x000000ff09008387 */ /* 0x000fe80000100800 */
[----:B------:R0:W2:Y:S01]  /*2d30*/  @P0 LDL R4, [R7] ;  /* 0x0000000007040983 */ /* 0x0000a20000100800 */
[----:B------:R-:W-:-:S04]  /*2d40*/  UIADD3 UR4, UPT, UPT, UR4, 0x1, URZ ;  /* 0x0000000104047890 */ /* 0x000fc8000fffe0ff */
[----:B------:R-:W-:Y:S01]  /*2d50*/  UISETP.NE.AND UP0, UPT, UR4, URZ, UPT ;  /* 0x000000ff0400728c */ /* 0x000fe2000bf05270 */
[----:B0-----:R-:W-:Y:S01]  /*2d60*/  IADD3 R7, PT, PT, R7, 0x4, RZ ;  /* 0x0000000407077810 */ /* 0x001fe20007ffe0ff */
[----:B--2---:R0:W-:Y:S01]  /*2d70*/  @P0 STL [R9], R4 ;  /* 0x0000000409000387 */ /* 0x0041e20000100800 */
[----:B------:R-:W-:-:S05]  /*2d80*/  IADD3 R6, P0, PT, R6, 0x4, RZ ;  /* 0x0000000406067810 */ /* 0x000fca0007f1e0ff */
[----:B------:R-:W-:Y:S02]  /*2d90*/  IMAD.X R5, RZ, RZ, R5, P0 ;  /* 0x000000ffff057224 */ /* 0x000fe400000e0605 */
[----:B0-----:R-:W-:Y:S01]  /*2da0*/  VIADD R9, R9, 0x4 ;  /* 0x0000000409097836 */ /* 0x001fe20000000000 */
[----:B------:R-:W-:Y:S06]  /*2db0*/  BRA.U UP0, `(.L_x_163) ;  /* 0xfffffffd00c87547 */ /* 0x000fec000b83ffff */
.L_x_158:
[----:B------:R-:W2:Y:S01]  /*2dc0*/  LDC R13, c[0x0][0x3b8] ;  /* 0x0000ee00ff0d7b82 */ /* 0x000ea20000000800 */
[----:B------:R-:W-:Y:S01]  /*2dd0*/  UISETP.NE.AND UP1, UPT, UR11, URZ, UPT ;  /* 0x000000ff0b00728c */ /* 0x000fe2000bf25270 */
[----:B-1----:R-:W-:Y:S02]  /*2de0*/  HFMA2 R17, -RZ, RZ, 0, 0 ;  /* 0x00000000ff117431 */ /* 0x002fe400000001ff */
[----:B0-----:R-:W-:Y:S01]  /*2df0*/  IMAD.MOV.U32 R14, RZ, RZ, RZ ;  /* 0x000000ffff0e7224 */ /* 0x001fe200078e00ff */
[----:B--2---:R-:W-:-:S13]  /*2e00*/  ISETP.GE.U32.AND P0, PT, R13, 0x10, PT ;  /* 0x000000100d00780c */ /* 0x004fda0003f06070 */
        /* <DEDUP_REMOVED lines=10> */
.L_x_165:
[----:B------:R-:W-:Y:S01]  /*2eb0*/  MOV R2, R7 ;  /* 0x0000000700027202 */ /* 0x000fe20000000f00 */
[----:B------:R-:W2:Y:S04]  /*2ec0*/  LDL.64 R10, [R15+-0x18] ;  /* 0xffffe8000f0a7983 */ /* 0x000ea80000100a00 */
[----:B------:R-:W3:Y:S04]  /*2ed0*/  LDL.64 R6, [R15+-0x20] ;  /* 0xffffe0000f067983 */ /* 0x000ee80000100a00 */
[----:B------:R-:W3:Y:S04]  /*2ee0*/  LDG.E R20, desc[UR8][R2.64+-0x20] ;  /* 0xffffe00802147981 */ /* 0x000ee8000c1e1900 */
[----:B------:R-:W4:Y:S04]  /*2ef0*/  LDG.E R25, desc[UR8][R2.64+-0x1c] ;  /* 0xffffe40802197981 */ /* 0x000f28000c1e1900 */
[----:B------:R-:W2:Y:S04]  /*2f00*/  LDG.E R23, desc[UR8][R2.64+-0x18] ;  /* 0xffffe80802177981 */ /* 0x000ea8000c1e1900 */
[----:B------:R-:W5:Y:S04]  /*2f10*/  LDG.E R24, desc[UR8][R2.64+-0x14] ;  /* 0xffffec0802187981 */ /* 0x000f68000c1e1900 */
[----:B------:R-:W5:Y:S04]  /*2f20*/  LDL.64 R8, [R15+-0x10] ;  /* 0xfffff0000f087983 */ /* 0x000f680000100a00 */
[----:B------:R-:W5:Y:S04]  /*2f30*/  LDG.E R21, desc[UR8][R2.64+-0x10] ;  /* 0xfffff00802157981 */ /* 0x000f68000c1e1900 */
[----:B------:R-:W5:Y:S04]  /*2f40*/  LDG.E R22, desc[UR8][R2.64+-0xc] ;  /* 0xfffff40802167981 */ /* 0x000f68000c1e1900 */
[----:B------:R-:W5:Y:S04]  /*2f50*/  LDL.64 R4, [R15+-0x8] ;  /* 0xfffff8000f047983 */ /* 0x000f680000100a00 */
[----:B------:R-:W5:Y:S04]  /*2f60*/  LDG.E R19, desc[UR8][R2.64+-0x8] ;  /* 0xfffff80802137981 */ /* 0x000f68000c1e1900 */
[----:B------:R-:W5:Y:S01]  /*2f70*/  LDG.E R18, desc[UR8][R2.64+-0x4] ;  /* 0xfffffc0802127981 */ /* 0x000f62000c1e1900 */
[----:B---3--:R-:W-:-:S03]  /*2f80*/  IMAD R6, R6, R20, R17 ;  /* 0x0000001406067224 */ /* 0x008fc600078e0211 */
[----:B------:R-:W3:Y:S01]  /*2f90*/  LDG.E R17, desc[UR8][R2.64] ;  /* 0x0000000802117981 */ /* 0x000ee2000c1e1900 */
[----:B----4-:R-:W-:-:S03]  /*2fa0*/  IMAD R25, R7, R25, R6 ;  /* 0x0000001907197224 */ /* 0x010fc600078e0206 */
[----:B------:R-:W3:Y:S01]  /*2fb0*/  LDL.64 R6, [R15] ;  /* 0x000000000f067983 */ /* 0x000ee20000100a00 */
[----:B--2---:R-:W-:-:S03]  /*2fc0*/  IMAD R10, R10, R23, R25 ;  /* 0x000000170a0a7224 */ /* 0x004fc600078e0219 */
[----:B------:R-:W2:Y:S01]  /*2fd0*/  LDG.E R20, desc[UR8][R2.64+0x4] ;  /* 0x0000040802147981 */ /* 0x000ea2000c1e1900 */
[----:B-----5:R-:W-:-:S03]  /*2fe0*/  IMAD R24, R11, R24, R10 ;  /* 0x000000180b187224 */ /* 0x020fc600078e020a */
[----:B------:R-:W4:Y:S04]  /*2ff0*/  LDL.64 R10, [R15+0x8] ;  /* 0x000008000f0a7983 */ /* 0x000f280000100a00 */
[----:B------:R-:W4:Y:S01]  /*3000*/  LDG.E R23, desc[UR8][R2.64+0x8] ;  /* 0x0000080802177981 */ /* 0x000f22000c1e1900 */
[----:B------:R-:W-:-:S03]  /*3010*/  IMAD R8, R8, R21, R24 ;  /* 0x0000001508087224 */ /* 0x000fc600078e0218 */
[----:B------:R-:W5:Y:S01]  /*3020*/  LDG.E R24, desc[UR8][R2.64+0xc] ;  /* 0x00000c0802187981 */ /* 0x000f62000c1e1900 */
[----:B------:R-:W-:-:S03]  /*3030*/  IMAD R22, R9, R22, R8 ;  /* 0x0000001609167224 */ /* 0x000fc600078e0208 */
[----:B------:R-:W5:Y:S04]  /*3040*/  LDL.64 R8, [R15+0x10] ;  /* 0x000010000f087983 */ /* 0x000f680000100a00 */
[----:B------:R-:W5:Y:S01]  /*3050*/  LDG.E R21, desc[UR8][R2.64+0x10] ;  /* 0x0000100802157981 */ /* 0x000f62000c1e1900 */
[----:B------:R-:W-:-:S03]  /*3060*/  IMAD R4, R4, R19, R22 ;  /* 0x0000001304047224 */ /* 0x000fc600078e0216 */
[----:B------:R-:W5:Y:S01]  /*3070*/  LDG.E R22, desc[UR8][R2.64+0x14] ;  /* 0x0000140802167981 */ /* 0x000f62000c1e1900 */
[----:B------:R-:W-:-:S03]  /*3080*/  IMAD R25, R5, R18, R4 ;  /* 0x0000001205197224 */ /* 0x000fc600078e0204 */
[----:B------:R0:W5:Y:S04]  /*3090*/  LDL.64 R4, [R15+0x18] ;  /* 0x000018000f047983 */ /* 0x0001680000100a00 */
[----:B------:R-:W5:Y:S04]  /*30a0*/  LDG.E R19, desc[UR8][R2.64+0x18] ;  /* 0x0000180802137981 */ /* 0x000f68000c1e1900 */
[----:B------:R1:W5:Y:S01]  /*30b0*/  LDG.E R18, desc[UR8][R2.64+0x1c] ;  /* 0x00001c0802127981 */ /* 0x000362000c1e1900 */
[----:B------:R-:W-:-:S05]  /*30c0*/  VIADD R16, R16, 0x10 ;  /* 0x0000001010107836 */ /* 0x000fca0000000000 */
[----:B------:R-:W-:Y:S02]  /*30d0*/  ISETP.NE.AND P0, PT, R16, RZ, PT ;  /* 0x000000ff1000720c */ /* 0x000fe40003f05270 */
[----:B0-----:R-:W-:Y:S01]  /*30e0*/  IADD3 R15, PT, PT, R15, 0x40, RZ ;  /* 0x000000400f0f7810 */ /* 0x001fe20007ffe0ff */
[----:B---3--:R-:W-:-:S04]  /*30f0*/  IMAD R6, R6, R17, R25 ;  /* 0x0000001106067224 */ /* 0x008fc800078e0219 */
[----:B--2---:R-:W-:-:S04]  /*3100*/  IMAD R6, R7, R20, R6 ;  /* 0x0000001407067224 */ /* 0x004fc800078e0206 */
[----:B----4-:R-:W-:-:S04]  /*3110*/  IMAD R6, R10, R23, R6 ;  /* 0x000000170a067224 */ /* 0x010fc800078e0206 */
[----:B-----5:R-:W-:Y:S01]  /*3120*/  IMAD R6, R11, R24, R6 ;  /* 0x000000180b067224 */ /* 0x020fe200078e0206 */
[----:B------:R-:W-:-:S03]  /*3130*/  IADD3 R7, P1, PT, R2, 0x40, RZ ;  /* 0x0000004002077810 */ /* 0x000fc60007f3e0ff */
[----:B------:R-:W-:-:S04]  /*3140*/  IMAD R6, R8, R21, R6 ;  /* 0x0000001508067224 */ /* 0x000fc800078e0206 */
[----:B------:R-:W-:Y:S02]  /*3150*/  IMAD R6, R9, R22, R6 ;  /* 0x0000001609067224 */ /* 0x000fe400078e0206 */
[----:B-1----:R-:W-:Y:S02]  /*3160*/  IMAD.X R3, RZ, RZ, R3, P1 ;  /* 0x000000ffff037224 */ /* 0x002fe400008e0603 */
[----:B------:R-:W-:-:S04]  /*3170*/  IMAD R4, R4, R19, R6 ;  /* 0x0000001304047224 */ /* 0x000fc800078e0206 */
[----:B------:R-:W-:Y:S01]  /*3180*/  IMAD R17, R5, R18, R4 ;  /* 0x0000001205117224 */ /* 0x000fe200078e0204 */
[----:B------:R-:W-:Y:S06]  /*3190*/  @P0 BRA `(.L_x_165) ;  /* 0xfffffffc00440947 */ /* 0x000fec000383ffff */
.L_x_164:
[----:B------:R-:W-:Y:S05]  /*31a0*/  BRA.U !UP1, `(.L_x_166) ;  /* 0x0000000109f87547 */ /* 0x000fea000b800000 */
[----:B------:R-:W-:Y:S02]  /*31b0*/  UISETP.GE.U32.AND UP0, UPT, UR11, 0x8, UPT ;  /* 0x000000080b00788c */ /* 0x000fe4000bf06070 */
[----:B------:R-:W-:-:S07]  /*31c0*/  UISETP.NE.AND UP1, UPT, UR10, URZ, UPT ;  /* 0x000000ff0a00728c */ /* 0x000fce000bf25270 */
[----:B------:R-:W-:Y:S05]  /*31d0*/  BRA.U !UP0, `(.L_x_167) ;  /* 0x0000000108607547 */ /* 0x000fea000b800000 */
[----:B------:R-:W0:Y:S01]  /*31e0*/  LDC.64 R10, c[0x0][0x3b0] ;  /* 0x0000ec00ff0a7b82 */ /* 0x000e220000000a00 */
        /* <DEDUP_REMOVED lines=14> */
[----:B------:R-:W-:-:S02]  /*32d0*/  VIADD R14, R14, 0x8 ;  /* 0x000000080e0e7836 */ /* 0x000fc40000000000 */
        /* <DEDUP_REMOVED lines=8> */
.L_x_167:
[----:B------:R-:W-:Y:S05]  /*3360*/  BRA.U !UP1, `(.L_x_166) ;  /* 0x0000000109887547 */ /* 0x000fea000b800000 */
[----:B------:R-:W-:Y:S01]  /*3370*/  UISETP.GE.U32.AND UP0, UPT, UR10, 0x4, UPT ;  /* 0x000000040a00788c */ /* 0x000fe2000bf06070 */
[----:B------:R-:W-:-:S04]  /*3380*/  LOP3.LUT R13, R13, 0x3, RZ, 0xc0, !PT ;  /* 0x000000030d0d7812 */ /* 0x000fc800078ec0ff */
[----:B------:R-:W-:-:S04]  /*3390*/  ISETP.NE.AND P0, PT, R13, RZ, PT ;  /* 0x000000ff0d00720c */ /* 0x000fc80003f05270 */
[----:B------:R-:W-:Y:S09]  /*33a0*/  BRA.U !UP0, `(.L_x_168) ;  /* 0x0000000108387547 */ /* 0x000ff2000b800000 */
[----:B------:R-:W0:Y:S01]  /*33b0*/  LDC.64 R2, c[0x0][0x3b0] ;  /* 0x0000ec00ff027b82 */ /* 0x000e220000000a00 */
        /* <DEDUP_REMOVED lines=13> */
.L_x_168:
[----:B------:R-:W-:Y:S05]  /*3490*/  @!P0 BRA `(.L_x_166) ;  /* 0x00000000003c8947 */ /* 0x000fea0003800000 */
[----:B------:R-:W0:Y:S01]  /*34a0*/  LDC.64 R2, c[0x0][0x3b0] ;  /* 0x0000ec00ff027b82 */ /* 0x000e220000000a00 */
[C---:B------:R-:W-:Y:S01]  /*34b0*/  IMAD R12, R14.reuse, 0x4, R12 ;  /* 0x000000040e0c7824 */ /* 0x040fe200078e020c */
[----:B------:R-:W-:Y:S01]  /*34c0*/  IADD3 R4, PT, PT, -R13, RZ, RZ ;  /* 0x000000ff0d047210 */ /* 0x000fe20007ffe1ff */
[----:B0-----:R-:W-:-:S04]  /*34d0*/  IMAD.WIDE.U32 R2, R14, 0x4, R2 ;  /* 0x000000040e027825 */ /* 0x001fc800078e0002 */
[----:B------:R-:W-:-:S07]  /*34e0*/  IMAD.MOV.U32 R5, RZ, RZ, R2 ;  /* 0x000000ffff057224 */ /* 0x000fce00078e0002 */
.L_x_169:
[----:B------:R-:W-:Y:S01]  /*34f0*/  IMAD.MOV.U32 R2, RZ, RZ, R5 ;  /* 0x000000ffff027224 */ /* 0x000fe200078e0005 */
        /* <DEDUP_REMOVED lines=9> */
.L_x_166:
[--C-:B------:R-:W-:Y:S01]  /*3590*/  SHF.R.S32.HI R3, RZ, 0x1f, R17.reuse ;  /* 0x0000001fff037819 */ /* 0x100fe20000011411 */
[----:B------:R-:W-:-:S07]  /*35a0*/  IMAD.MOV.U32 R2, RZ, RZ, R17 ;  /* 0x000000ffff027224 */ /* 0x000fce00078e0011 */
.L_x_150:
[----:B------:R-:W0:Y:S02]  /*35b0*/  LDCU.64 UR4, c[0x0][0x3a0] ;  /* 0x00007400ff0477ac */ /* 0x000e240008000a00 */
[----:B0-----:R-:W-:-:S04]  /*35c0*/  LEA R4, P0, R2, UR4, 0x2 ;  /* 0x0000000402047c11 */ /* 0x001fc8000f8010ff */
[----:B------:R-:W-:Y:S02]  /*35d0*/  LEA.HI.X R5, R2, UR5, R3, 0x2, P0 ;  /* 0x0000000502057c11 */ /* 0x000fe400080f1403 */
[----:B------:R-:W0:Y:S03]  /*35e0*/  LDC R2, c[0x0][0x3bc] ;  /* 0x0000ef00ff027b82 */ /* 0x000e260000000800 */
[----:B------:R1:W5:Y:S01]  /*35f0*/  LDG.E R4, desc[UR8][R4.64] ;  /* 0x0000000804047981 */ /* 0x000362000c1e1900 */
[----:B------:R-:W-:Y:S01]  /*3600*/  BSSY.RECONVERGENT B0, `(.L_x_170) ;  /* 0x000014c000007945 */ /* 0x000fe20003800200 */
[----:B0-----:R-:W-:-:S13]  /*3610*/  ISETP.GT.AND P0, PT, R2, 0x9, PT ;  /* 0x000000090200780c */ /* 0x001fda0003f04270 */
[----:B-1----:R-:W-:Y:S05]  /*3620*/  @P0 BRA `(.L_x_171) ;  /* 0x0000000400d80947 */ /* 0x002fea0003800000 */
[----:B------:R-:W-:-:S13]  /*3630*/  ISETP.GT.AND P0, PT, R2, 0x4, PT ;  /* 0x000000040200780c */ /* 0x000fda0003f04270 */
[----:B------:R-:W-:Y:S05]  /*3640*/  @P0 BRA `(.L_x_172) ;  /* 0x0000000000480947 */ /* 0x000fea0003800000 */
[----:B------:R-:W-:-:S13]  /*3650*/  ISETP.GT.AND P0, PT, R2, 0x2, PT ;  /* 0x000000020200780c */ /* 0x000fda0003f04270 */
[----:B------:R-:W-:Y:S05]  /*3660*/  @P0 BRA `(.L_x_173) ;  /* 0x0000000000200947 */ /* 0x000fea0003800000 */
[----:B------:R-:W-:-:S13]  /*3670*/  ISETP.NE.AND P0, PT, R2, 0x1, PT ;  /* 0x000000010200780c */ /* 0x000fda0003f05270 */
[----:B------:R-:W-:Y:S05]  /*3680*/  @!P0 BRA `(.L_x_174) ;  /* 0x0000000000108947 */ /* 0x000fea0003800000 */
[----:B------:R-:W-:-:S13]  /*3690*/  ISETP.NE.AND P0, PT, R2, 0x2, PT ;  /* 0x000000020200780c */ /* 0x000fda0003f05270 */
[----:B------:R-:W-:Y:S05]  /*36a0*/  @P0 BRA `(.L_x_175) ;  /* 0x0000001400000947 */ /* 0x000fea0003800000 */
[----:B-----5:R-:W-:Y:S01]  /*36b0*/  FMUL R4, RZ, R4 ;  /* 0x00000004ff047220 */ /* 0x020fe20000400000 */
[----:B------:R-:W-:Y:S06]  /*36c0*/  BRA `(.L_x_176) ;  /* 0x0000001000fc7947 */ /* 0x000fec0003800000 */
.L_x_174:
[----:B-----5:R-:W-:Y:S01]  /*36d0*/  FADD R4, RZ, R4 ;  /* 0x00000004ff047221 */ /* 0x020fe20000000000 */
[----:B------:R-:W-:Y:S06]  /*36e0*/  BRA `(.L_x_176) ;  /* 0x0000001000f47947 */ /* 0x000fec0003800000 */
.L_x_173:
[----:B------:R-:W-:-:S04]  /*36f0*/  MOV R3, 0xfffffffd ;  /* 0xfffffffd00037802 */ /* 0x000fc80000000f00 */
[----:B------:R-:W-:-:S05]  /*3700*/  VIADDMNMX.U32 R2, R2, R3, 0x2, PT ;  /* 0x0000000202027446 */ /* 0x000fca0003800003 */
[----:B------:R-:W-:-:S04]  /*3710*/  IMAD.SHL.U32 R5, R2, 0x4, RZ ;  /* 0x0000000402057824 */ /* 0x000fc800078e00ff */
[----:B------:R-:W0:Y:S02]  /*3720*/  LDC R2, c[0x2][R5] ;  /* 0x0080000005027b82 */ /* 0x000e240000000800 */
[----:B0-----:R-:W-:-:S04]  /*3730*/  SHF.R.S32.HI R3, RZ, 0x1f, R2 ;  /* 0x0000001fff037819 */ /* 0x001fc80000011402 */
.L_x_213:
[----:B------:R-:W-:Y:S05]  /*3740*/  BRX R2 -0x3750                                                      (*"BRANCH_TARGETS .L_x_176,.L_x_215,.L_x_175"*) ;  /* 0xffffffc8022c7949 */ /* 0x000fea000383ffff */
.L_x_215:
[----:B-----5:R-:W-:Y:S01]  /*3750*/  FADD R4, -R4, -RZ ;  /* 0x800000ff04047221 */ /* 0x020fe20000000100 */
[----:B------:R-:W-:Y:S06]  /*3760*/  BRA `(.L_x_176) ;  /* 0x0000001000d47947 */ /* 0x000fec0003800000 */
.L_x_172:
[----:B------:R-:W-:-:S13]  /*3770*/  ISETP.GT.AND P0, PT, R2, 0x6, PT ;  /* 0x000000060200780c */ /* 0x000fda0003f04270 */
[----:B------:R-:W-:Y:S05]  /*3780*/  @P0 BRA `(.L_x_177) ;  /* 0x0000000000280947 */ /* 0x000fea0003800000 */
[----:B------:R-:W-:-:S05]  /*3790*/  VIADD R2, R2, 0xfffffffb ;  /* 0xfffffffb02027836 */ /* 0x000fca0000000000 */
[----:B------:R-:W-:-:S04]  /*37a0*/  VIMNMX.U32 R2, PT, PT, R2, 0x2, PT ;  /* 0x0000000202027848 */ /* 0x000fc80003fe0000 */
[----:B------:R-:W-:-:S04]  /*37b0*/  SHF.L.U32 R5, R2, 0x2, RZ ;  /* 0x0000000202057819 */ /* 0x000fc800000006ff */
[----:B------:R-:W0:Y:S02]  /*37c0*/  LDC R2, c[0x2][R5+0xc] ;  /* 0x0080030005027b82 */ /* 0x000e240000000800 */
[----:B0-----:R-:W-:-:S04]  /*37d0*/  SHF.R.S32.HI R3, RZ, 0x1f, R2 ;  /* 0x0000001fff037819 */ /* 0x001fc80000011402 */
.L_x_217:
[----:B------:R-:W-:Y:S05]  /*37e0*/  BRX R2 -0x37f0                                                      (*"BRANCH_TARGETS .L_x_218,.L_x_219,.L_x_175"*) ;  /* 0xffffffc802047949 */ /* 0x000fea000383ffff */
.L_x_219:
[----:B-----5:R-:W-:Y:S01]  /*37f0*/  FSET.BF.EQ.AND R4, R4, RZ, PT ;  /* 0x000000ff0404720a */ /* 0x020fe20003802000 */
[----:B------:R-:W-:Y:S06]  /*3800*/  BRA `(.L_x_176) ;  /* 0x0000001000ac7947 */ /* 0x000fec0003800000 */
.L_x_218:
[----:B-----5:R-:W-:Y:S01]  /*3810*/  FSET.BF.LT.AND R4, R4, RZ, PT ;  /* 0x000000ff0404720a */ /* 0x020fe20003801000 */
[----:B------:R-:W-:Y:S06]  /*3820*/  BRA `(.L_x_176) ;  /* 0x0000001000a47947 */ /* 0x000fec0003800000 */
.L_x_177:
[----:B------:R-:W-:-:S05]  /*3830*/  IMAD.MOV.U32 R3, RZ, RZ, -0x7 ;  /* 0xfffffff9ff037424 */ /* 0x000fca00078e00ff */
[----:B------:R-:W-:-:S05]  /*3840*/  VIADDMNMX.U32 R2, R2, R3, 0x3, PT ;  /* 0x0000000302027446 */ /* 0x000fca0003800003 */
[----:B------:R-:W-:-:S04]  /*3850*/  IMAD.SHL.U32 R5, R2, 0x4, RZ ;  /* 0x0000000402057824 */ /* 0x000fc800078e00ff */
[----:B------:R-:W0:Y:S02]  /*3860*/  LDC R2, c[0x2][R5+0x18] ;  /* 0x0080060005027b82 */ /* 0x000e240000000800 */
[----:B0-----:R-:W-:-:S04]  /*3870*/  SHF.R.S32.HI R3, RZ, 0x1f, R2 ;  /* 0x0000001fff037819 */ /* 0x001fc80000011402 */
.L_x_221:
[----:B------:R-:W-:Y:S05]  /*3880*/  BRX R2 -0x3890                                                      (*"BRANCH_TARGETS .L_x_222,.L_x_223,.L_x_224,.L_x_175"*) ;  /* 0xffffffc402dc7949 */ /* 0x000fea000383ffff */
.L_x_224:
[----:B-----5:R-:W-:Y:S01]  /*3890*/  HFMA2 R4, -RZ, RZ, 0, 0 ;  /* 0x00000000ff047431 */ /* 0x020fe200000001ff */
[----:B------:R-:W-:Y:S06]  /*38a0*/  BRA `(.L_x_176) ;  /* 0x0000001000847947 */ /* 0x000fec0003800000 */
.L_x_222:
[----:B-----5:R-:W-:Y:S01]  /*38b0*/  FSETP.GE.AND P0, PT, R4, RZ, PT ;  /* 0x000000ff0400720b */ /* 0x020fe20003f06000 */
[----:B------:R-:W-:-:S12]  /*38c0*/  BSSY.RECONVERGENT B1, `(.L_x_178) ;  /* 0x0000040000017945 */ /* 0x000fd80003800200 */
[----:B------:R-:W-:Y:S05]  /*38d0*/  @!P0 BRA `(.L_x_179) ;  /* 0x0000000000748947 */ /* 0x000fea0003800000 */
[----:B------:R-:W-:Y:S01]  /*38e0*/  IMAD.MOV.U32 R3, RZ, RZ, 0x3bbb989d ;  /* 0x3bbb989dff037424 */ /* 0x000fe200078e00ff */
[----:B------:R-:W-:Y:S01]  /*38f0*/  BSSY.RECONVERGENT B2, `(.L_x_180) ;  /* 0x0000019000027945 */ /* 0x000fe20003800200 */
[----:B------:R-:W-:Y:S02]  /*3900*/  IMAD.MOV.U32 R5, RZ, RZ, 0x437c0000 ;  /* 0x437c0000ff057424 */ /* 0x000fe400078e00ff */
        /* <DEDUP_REMOVED lines=22> */
[----:B------:R-:W-:Y:S05]  /*3a70*/  CALL.REL.NOINC `($__internal_6_$__cuda_sm20_dblrcp_rn_slowpath_v3) ;  /* 0x0000001000247944 */ /* 0x000fea0003c00000 */
.L_x_181:
[----:B------:R-:W-:Y:S05]  /*3a80*/  BSYNC.RECONVERGENT B2 ;  /* 0x0000000000027941 */ /* 0x000fea0003800200 */
.L_x_180:
[----:B------:R0:W1:Y:S01]  /*3a90*/  F2F.F32.F64 R4, R4 ;  /* 0x0000000400047310 */ /* 0x0000620000301000 */
[----:B------:R-:W-:Y:S05]  /*3aa0*/  BRA `(.L_x_182) ;  /* 0x0000000000847947 */ /* 0x000fea0003800000 */
.L_x_179:
[----:B------:R-:W-:Y:S01]  /*3ab0*/  MOV R3, 0x3bbb989d ;  /* 0x3bbb989d00037802 */ /* 0x000fe20000000f00 */
        /* <DEDUP_REMOVED lines=27> */
[----:B------:R-:W-:Y:S01]  /*3c70*/  MOV R10, 0x3ca0 ;  /* 0x00003ca0000a7802 */ /* 0x000fe20000000f00 */
[----:B------:R-:W-:-:S07]  /*3c80*/  IMAD.MOV.U32 R7, RZ, RZ, R11 ;  /* 0x000000ffff077224 */ /* 0x000fce00078e000b */
[----:B------:R-:W-:Y:S05]  /*3c90*/  CALL.REL.NOINC `($__internal_7_$__cuda_sm20_div_rn_f64_full) ;  /* 0x00000010004c7944 */ /* 0x000fea0003c00000 */
.L_x_184:
[----:B------:R-:W-:Y:S05]  /*3ca0*/  BSYNC.RECONVERGENT B2 ;  /* 0x0000000000027941 */ /* 0x000fea0003800200 */
.L_x_183:
[----:B------:R2:W3:Y:S02]  /*3cb0*/  F2F.F32.F64 R4, R2 ;  /* 0x0000000200047310 */ /* 0x0004e40000301000 */
.L_x_182:
[----:B------:R-:W-:Y:S05]  /*3cc0*/  BSYNC.RECONVERGENT B1 ;  /* 0x0000000000017941 */ /* 0x000fea0003800200 */
.L_x_178:
[----:B------:R-:W-:Y:S05]  /*3cd0*/  BRA `(.L_x_176) ;  /* 0x0000000c00787947 */ /* 0x000fea0003800000 */
.L_x_223:
[----:B-----5:R-:W0:Y:S01]  /*3ce0*/  F2F.F64.F32 R4, R4 ;  /* 0x0000000400047310 */ /* 0x020e220000201800 */
[----:B------:R-:W-:Y:S01]  /*3cf0*/  MOV R2, RZ ;  /* 0x000000ff00027202 */ /* 0x000fe20000000f00 */
[----:B0-----:R-:W-:Y:S01]  /*3d00*/  DSETP.MAX.AND P0, P1, RZ, R4, PT ;  /* 0x00000004ff00722a */ /* 0x001fe2000390f000 */
[----:B------:R-:W-:Y:S02]  /*3d10*/  IMAD.MOV.U32 R7, RZ, RZ, R5 ;  /* 0x000000ffff077224 */ /* 0x000fe400078e0005 */
[----:B------:R-:W-:-:S03]  /*3d20*/  IMAD.MOV.U32 R3, RZ, RZ, R4 ;  /* 0x000000ffff037224 */ /* 0x000fc600078e0004 */
[C---:B------:R-:W-:Y:S02]  /*3d30*/  FSEL R9, R2.reuse, R7, P0 ;  /* 0x0000000702097208 */ /* 0x040fe40000000000 */
[----:B------:R-:W-:-:S06]  /*3d40*/  SEL R2, R2, R3, P0 ;  /* 0x0000000302027207 */ /* 0x000fcc0000000000 */
[----:B------:R-:W-:-:S04]  /*3d50*/  @P1 LOP3.LUT R9, R7, 0x80000, RZ, 0xfc, !PT ;  /* 0x0008000007091812 */ /* 0x000fc800078efcff */
[----:B------:R-:W-:-:S04]  /*3d60*/  MOV R3, R9 ;  /* 0x0000000900037202 */ /* 0x000fc80000000f00 */
[----:B------:R0:W1:Y:S01]  /*3d70*/  F2F.F32.F64 R4, R2 ;  /* 0x0000000200047310 */ /* 0x0000620000301000 */
[----:B------:R-:W-:Y:S05]  /*3d80*/  BRA `(.L_x_176) ;  /* 0x0000000c004c7947 */ /* 0x000fea0003800000 */
.L_x_171:
[----:B------:R-:W-:-:S13]  /*3d90*/  ISETP.GT.AND P0, PT, R2, 0xd, PT ;  /* 0x0000000d0200780c */ /* 0x000fda0003f04270 */
[----:B------:R-:W-:Y:S05]  /*3da0*/  @P0 BRA `(.L_x_185) ;  /* 0x0000000800380947 */ /* 0x000fea0003800000 */
[----:B------:R-:W-:-:S13]  /*3db0*/  ISETP.GT.AND P0, PT, R2, 0xb, PT ;  /* 0x0000000b0200780c */ /* 0x000fda0003f04270 */
[----:B------:R-:W-:Y:S05]  /*3dc0*/  @P0 BRA `(.L_x_186) ;  /* 0x0000000400b40947 */ /* 0x000fea0003800000 */
[----:B------:R-:W-:-:S05]  /*3dd0*/  VIADD R2, R2, 0xfffffff6 ;  /* 0xfffffff602027836 */ /* 0x000fca0000000000 */
[----:B------:R-:W-:-:S05]  /*3de0*/  VIMNMX.U32 R2, PT, PT, R2, 0x2, PT ;  /* 0x0000000202027848 */ /* 0x000fca0003fe0000 */
[----:B------:R-:W-:-:S04]  /*3df0*/  IMAD.SHL.U32 R5, R2, 0x4, RZ ;  /* 0x0000000402057824 */ /* 0x000fc800078e00ff */
[----:B------:R-:W0:Y:S02]  /*3e00*/  LDC R2, c[0x2][R5+0x28] ;  /* 0x00800a0005027b82 */ /* 0x000e240000000800 */
[----:B0-----:R-:W-:-:S04]  /*3e10*/  SHF.R.S32.HI R3, RZ, 0x1f, R2 ;  /* 0x0000001fff037819 */ /* 0x001fc80000011402 */
.L_x_226:
[----:B------:R-:W-:Y:S05]  /*3e20*/  BRX R2 -0x3e30                                                      (*"BRANCH_TARGETS .L_x_227,.L_x_228,.L_x_175"*) ;  /* 0xffffffc002747949 */ /* 0x000fea000383ffff */
.L_x_228:
[----:B-----5:R-:W0:Y:S01]  /*3e30*/  F2F.F64.F32 R2, R4 ;  /* 0x0000000400027310 */ /* 0x020e220000201800 */
[----:B------:R-:W-:Y:S01]  /*3e40*/  UMOV UR4, 0xa0b5ed8d ;  /* 0xa0b5ed8d00047882 */ /* 0x000fe20000000000 */
[----:B------:R-:W-:Y:S01]  /*3e50*/  UMOV UR5, 0x3eb0c6f7 ;  /* 0x3eb0c6f700057882 */ /* 0x000fe20000000000 */
[----:B------:R-:W-:Y:S02]  /*3e60*/  CS2R R6, SRZ ;  /* 0x0000000000067805 */ /* 0x000fe4000001ff00 */
[----:B------:R-:W-:Y:S01]  /*3e70*/  MOV R10, 0x3ec0 ;  /* 0x00003ec0000a7802 */ /* 0x000fe20000000f00 */
[----:B0-----:R-:W-:-:S10]  /*3e80*/  DADD R2, R2, UR4 ;  /* 0x0000000402027e29 */ /* 0x001fd40008000000 */
[----:B------:R-:W-:Y:S01]  /*3e90*/  MOV R4, R2 ;  /* 0x0000000200047202 */ /* 0x000fe20000000f00 */
[----:B------:R-:W-:-:S07]  /*3ea0*/  IMAD.MOV.U32 R5, RZ, RZ, R3 ;  /* 0x000000ffff057224 */ /* 0x000fce00078e0003 */
[----:B------:R-:W-:Y:S05]  /*3eb0*/  CALL.REL.NOINC `($__internal_7_$__cuda_sm20_div_rn_f64_full) ;  /* 0x0000000c00c47944 */ /* 0x000fea0003c00000 */
[----:B------:R-:W-:Y:S01]  /*3ec0*/  IMAD.MOV.U32 R4, RZ, RZ, R2 ;  /* 0x000000ffff047224 */ /* 0x000fe200078e0002 */
[----:B------:R-:W-:-:S05]  /*3ed0*/  MOV R5, R3 ;  /* 0x0000000300057202 */ /* 0x000fca0000000f00 */
[----:B------:R2:W3:Y:S01]  /*3ee0*/  F2F.F32.F64 R4, R4 ;  /* 0x0000000400047310 */ /* 0x0004e20000301000 */
[----:B------:R-:W-:Y:S05]  /*3ef0*/  BRA `(.L_x_176) ;  /* 0x0000000800f07947 */ /* 0x000fea0003800000 */
.L_x_227:
[----:B-----5:R-:W0:Y:S01]  /*3f00*/  F2F.F64.F32 R4, R4 ;  /* 0x0000000400047310 */ /* 0x020e220000201800 */
[----:B------:R-:W-:Y:S01]  /*3f10*/  UMOV UR4, 0xa0b5ed8d ;  /* 0xa0b5ed8d00047882 */ /* 0x000fe20000000000 */
[----:B------:R-:W-:Y:S02]  /*3f20*/  UMOV UR5, 0x3eb0c6f7 ;  /* 0x3eb0c6f700057882 */ /* 0x000fe40000000000 */
[----:B0-----:R-:W-:-:S10]  /*3f30*/  DADD R8, R4, UR4 ;  /* 0x0000000404087e29 */ /* 0x001fd40008000000 */
[----:B------:R-:W-:Y:S01]  /*3f40*/  ISETP.GT.AND P0, PT, R9, 0xfffff, PT ;  /* 0x000fffff0900780c */ /* 0x000fe20003f04270 */
[--C-:B------:R-:W-:Y:S01]  /*3f50*/  IMAD.MOV.U32 R6, RZ, RZ, R8.reuse ;  /* 0x000000ffff067224 */ /* 0x100fe200078e0008 */
[----:B------:R-:W-:Y:S01]  /*3f60*/  MOV R3, R9 ;  /* 0x0000000900037202 */ /* 0x000fe20000000f00 */
[----:B------:R-:W-:Y:S02]  /*3f70*/  IMAD.MOV.U32 R7, RZ, RZ, R9 ;  /* 0x000000ffff077224 */ /* 0x000fe400078e0009 */
[----:B------:R-:W-:-:S08]  /*3f80*/  IMAD.MOV.U32 R4, RZ, RZ, R8 ;  /* 0x000000ffff047224 */ /* 0x000fd000078e0008 */
[----:B------:R-:W-:-:S10]  /*3f90*/  @!P0 DMUL R6, R6, 1.80143985094819840000e+16 ;  /* 0x4350000006068828 */ /* 0x000fd40000000000 */
[----:B------:R-:W-:Y:S01]  /*3fa0*/  @!P0 IMAD.MOV.U32 R3, RZ, RZ, R7 ;  /* 0x000000ffff038224 */ /* 0x000fe200078e0007 */
[----:B------:R-:W-:-:S03]  /*3fb0*/  @!P0 MOV R4, R6 ;  /* 0x0000000600048202 */ /* 0x000fc60000000f00 */
[----:B------:R-:W-:-:S05]  /*3fc0*/  VIADD R2, R3, 0xffffffff ;  /* 0xffffffff03027836 */ /* 0x000fca0000000000 */
[----:B------:R-:W-:Y:S02]  /*3fd0*/  ISETP.GT.U32.AND P1, PT, R2, 0x7feffffe, PT ;  /* 0x7feffffe0200780c */ /* 0x000fe40003f24070 */
[----:B------:R-:W-:Y:S01]  /*3fe0*/  MOV R2, 0xfffffc01 ;  /* 0xfffffc0100027802 */ /* 0x000fe20000000f00 */
[----:B------:R-:W-:-:S10]  /*3ff0*/  @!P0 IMAD.MOV.U32 R2, RZ, RZ, -0x435 ;  /* 0xfffffbcbff028424 */ /* 0x000fd400078e00ff */
[----:B------:R-:W-:Y:S05]  /*4000*/  @P1 BRA `(.L_x_187) ;  /* 0x0000000400041947 */ /* 0x000fea0003800000 */
[----:B------:R-:W-:Y:S01]  /*4010*/  LOP3.LUT R5, R3, 0xfffff, RZ, 0xc0, !PT ;  /* 0x000fffff03057812 */ /* 0x000fe200078ec0ff */
[----:B------:R-:W-:Y:S01]  /*4020*/  IMAD.MOV.U32 R14, RZ, RZ, -0x748574fc ;  /* 0x8b7a8b04ff0e7424 */ /* 0x000fe200078e00ff */
[----:B------:R-:W-:Y:S01]  /*4030*/  MOV R6, RZ ;  /* 0x000000ff00067202 */ /* 0x000fe20000000f00 */
        /* <DEDUP_REMOVED lines=10> */
[----:B------:R-:W-:-:S03]  /*40e0*/  @P0 IADD3 R16, PT, PT, R16, 0x1, RZ ;  /* 0x0000000110100810 */ /* 0x000fc60007ffe0ff */
[----:B------:R-:W-:Y:S01]  /*40f0*/  @P0 IMAD.MOV.U32 R5, RZ, RZ, R7 ;  /* 0x000000ffff050224 */ /* 0x000fe200078e0007 */
[----:B------:R-:W-:-:S05]  /*4100*/  LOP3.LUT R16, R16, 0x80000000, RZ, 0x3c, !PT ;  /* 0x8000000010107812 */ /* 0x000fca00078e3cff */
        /* <DEDUP_REMOVED lines=46> */
[----:B------:R-:W-:-:S10]  /*43f0*/  DADD R4, R4, R12 ;  /* 0x0000000004047229 */ /* 0x000fd4000000000c */
[----:B------:R0:W1:Y:S01]  /*4400*/  F2F.F32.F64 R4, R4 ;  /* 0x0000000400047310 */ /* 0x0000620000301000 */
[----:B------:R-:W-:Y:S05]  /*4410*/  BRA `(.L_x_176) ;  /* 0x0000000400a87947 */ /* 0x000fea0003800000 */
.L_x_187:
[----:B------:R-:W-:Y:S01]  /*4420*/  IMAD.MOV.U32 R2, RZ, RZ, 0x0 ;  /* 0x00000000ff027424 */ /* 0x000fe200078e00ff */
[----:B------:R-:W-:Y:S02]  /*4430*/  MOV R3, 0x7ff00000 ;  /* 0x7ff0000000037802 */ /* 0x000fe40000000f00 */
[----:B------:R-:W-:-:S04]  /*4440*/  LOP3.LUT P0, RZ, R7, 0x7fffffff, RZ, 0xc0, !PT ;  /* 0x7fffffff07ff7812 */ /* 0x000fc8000780c0ff */
[----:B------:R-:W-:-:S10]  /*4450*/  DFMA R2, R6, R2, +INF ;  /* 0x7ff000000602742b */ /* 0x000fd40000000002 */
[----:B------:R-:W-:Y:S02]  /*4460*/  FSEL R4, R2, RZ, P0 ;  /* 0x000000ff02047208 */ /* 0x000fe40000000000 */
[----:B------:R-:W-:-:S04]  /*4470*/  FSEL R5, R3, -QNAN , P0 ;  /* 0xfff0000003057808 */ /* 0x000fc80000000000 */
[----:B------:R4:W0:Y:S01]  /*4480*/  F2F.F32.F64 R4, R4 ;  /* 0x0000000400047310 */ /* 0x0008220000301000 */
[----:B------:R-:W-:Y:S05]  /*4490*/  BRA `(.L_x_176) ;  /* 0x0000000400887947 */ /* 0x000fea0003800000 */
.L_x_186:
[----:B------:R-:W-:-:S05]  /*44a0*/  IMAD.MOV.U32 R3, RZ, RZ, -0xc ;  /* 0xfffffff4ff037424 */ /* 0x000fca00078e00ff */
[----:B------:R-:W-:-:S05]  /*44b0*/  VIADDMNMX.U32 R2, R2, R3, 0x2, PT ;  /* 0x0000000202027446 */ /* 0x000fca0003800003 */
[----:B------:R-:W-:-:S04]  /*44c0*/  IMAD.SHL.U32 R5, R2, 0x4, RZ ;  /* 0x0000000402057824 */ /* 0x000fc800078e00ff */
[----:B------:R-:W0:Y:S02]  /*44d0*/  LDC R2, c[0x2][R5+0x34] ;  /* 0x00800d0005027b82 */ /* 0x000e240000000800 */
[----:B0-----:R-:W-:-:S04]  /*44e0*/  SHF.R.S32.HI R3, RZ, 0x1f, R2 ;  /* 0x0000001fff037819 */ /* 0x001fc80000011402 */
.L_x_230:
[----:B------:R-:W-:Y:S05]  /*44f0*/  BRX R2 -0x4500                                                      (*"BRANCH_TARGETS .L_x_231,.L_x_232,.L_x_175"*) ;  /* 0xffffffb802c07949 */ /* 0x000fea000383ffff */
.L_x_232:
[----:B-----5:R-:W-:Y:S01]  /*4500*/  IADD3 R2, PT, PT, R4, 0x1800000, RZ ;  /* 0x0180000004027810 */ /* 0x020fe20007ffe0ff */
[----:B------:R-:W-:Y:S03]  /*4510*/  BSSY.RECONVERGENT B1, `(.L_x_188) ;  /* 0x000000b000017945 */ /* 0x000fe60003800200 */
[----:B------:R-:W-:-:S04]  /*4520*/  LOP3.LUT R2, R2, 0x7f800000, RZ, 0xc0, !PT ;  /* 0x7f80000002027812 */ /* 0x000fc800078ec0ff */
[----:B------:R-:W-:-:S13]  /*4530*/  ISETP.GT.U32.AND P0, PT, R2, 0x1ffffff, PT ;  /* 0x01ffffff0200780c */ /* 0x000fda0003f04070 */
[----:B------:R-:W-:Y:S05]  /*4540*/  @P0 BRA `(.L_x_189) ;  /* 0x00000000000c0947 */ /* 0x000fea0003800000 */
[----:B------:R-:W-:-:S07]  /*4550*/  MOV R6, 0x4570 ;  /* 0x0000457000067802 */ /* 0x000fce0000000f00 */
[----:B------:R-:W-:Y:S05]  /*4560*/  CALL.REL.NOINC `($__internal_8_$__cuda_sm20_rcp_rn_f32_slowpath) ;  /* 0x0000000c008c7944 */ /* 0x000fea0003c00000 */
[----:B------:R-:W-:Y:S05]  /*4570*/  BRA `(.L_x_190) ;  /* 0x0000000000107947 */ /* 0x000fea0003800000 */
.L_x_189:
[----:B------:R-:W0:Y:S02]  /*4580*/  MUFU.RCP R3, R4 ;  /* 0x0000000400037308 */ /* 0x000e240000001000 */
[----:B0-----:R-:W-:-:S04]  /*4590*/  FFMA R2, R4, R3, -1 ;  /* 0xbf80000004027423 */ /* 0x001fc80000000003 */
[----:B------:R-:W-:-:S04]  /*45a0*/  FADD.FTZ R2, -R2, -RZ ;  /* 0x800000ff02027221 */ /* 0x000fc80000010100 */
[----:B------:R-:W-:-:S07]  /*45b0*/  FFMA R4, R3, R2, R3 ;  /* 0x0000000203047223 */ /* 0x000fce0000000003 */
.L_x_190:
[----:B------:R-:W-:Y:S05]  /*45c0*/  BSYNC.RECONVERGENT B1 ;  /* 0x0000000000017941 */ /* 0x000fea0003800200 */
.L_x_188:
[----:B------:R-:W-:Y:S05]  /*45d0*/  BRA `(.L_x_176) ;  /* 0x0000000400387947 */ /* 0x000fea0003800000 */
.L_x_231:
[----:B------:R-:W-:Y:S02]  /*45e0*/  IMAD.MOV.U32 R3, RZ, RZ, 0x3bbb989d ;  /* 0x3bbb989dff037424 */ /* 0x000fe400078e00ff */
[----:B------:R-:W-:Y:S02]  /*45f0*/  IMAD.MOV.U32 R2, RZ, RZ, 0x437c0000 ;  /* 0x437c0000ff027424 */ /* 0x000fe400078e00ff */
[----:B-----5:R-:W-:-:S04]  /*4600*/  FFMA.SAT R3, R4, R3, 0.5 ;  /* 0x3f00000004037423 */ /* 0x020fc80000002003 */
[----:B------:R-:W-:-:S04]  /*4610*/  FFMA.RM R2, R3, R2, 12582913 ;  /* 0x4b40000103027423 */ /* 0x000fc80000004002 */
[C---:B------:R-:W-:Y:S01]  /*4620*/  FADD R3, R2.reuse, -12583039 ;  /* 0xcb40007f02037421 */ /* 0x040fe20000000000 */
[----:B------:R-:W-:-:S03]  /*4630*/  SHF.L.U32 R2, R2, 0x17, RZ ;  /* 0x0000001702027819 */ /* 0x000fc600000006ff */
[----:B------:R-:W-:-:S04]  /*4640*/  FFMA R3, R4, 1.4426950216293334961, -R3 ;  /* 0x3fb8aa3b04037823 */ /* 0x000fc80000000803 */
[----:B------:R-:W-:-:S06]  /*4650*/  FFMA R3, R4, 1.925963033500011079e-08, R3 ;  /* 0x32a5706004037823 */ /* 0x000fcc0000000003 */
[----:B------:R-:W0:Y:S02]  /*4660*/  MUFU.EX2 R3, R3 ;  /* 0x0000000300037308 */ /* 0x000e240000000800 */
[----:B0-----:R-:W-:Y:S01]  /*4670*/  FMUL R4, R2, R3 ;  /* 0x0000000302047220 */ /* 0x001fe20000400000 */
[----:B------:R-:W-:Y:S06]  /*4680*/  BRA `(.L_x_176) ;  /* 0x00000004000c7947 */ /* 0x000fec0003800000 */
.L_x_185:
[----:B------:R-:W-:-:S13]  /*4690*/  ISETP.GT.AND P0, PT, R2, 0xf, PT ;  /* 0x0000000f0200780c */ /* 0x000fda0003f04270 */
[----:B------:R-:W-:Y:S05]  /*46a0*/  @P0 BRA `(.L_x_191) ;  /* 0x00000000008c0947 */ /* 0x000fea0003800000 */
[----:B------:R-:W-:-:S05]  /*46b0*/  VIADD R2, R2, 0xfffffff2 ;  /* 0xfffffff202027836 */ /* 0x000fca0000000000 */
[----:B------:R-:W-:-:S05]  /*46c0*/  VIMNMX.U32 R2, PT, PT, R2, 0x2, PT ;  /* 0x0000000202027848 */ /* 0x000fca0003fe0000 */
[----:B------:R-:W-:-:S04]  /*46d0*/  IMAD.SHL.U32 R5, R2, 0x4, RZ ;  /* 0x0000000402057824 */ /* 0x000fc800078e00ff */
[----:B------:R-:W0:Y:S02]  /*46e0*/  LDC R2, c[0x2][R5+0x40] ;  /* 0x0080100005027b82 */ /* 0x000e240000000800 */
[----:B0-----:R-:W-:-:S04]  /*46f0*/  SHF.R.S32.HI R3, RZ, 0x1f, R2 ;  /* 0x0000001fff037819 */ /* 0x001fc80000011402 */
.L_x_234:
[----:B------:R-:W-:Y:S05]  /*4700*/  BRX R2 -0x4710                                                      (*"BRANCH_TARGETS .L_x_235,.L_x_236,.L_x_175"*) ;  /* 0xffffffb8023c7949 */ /* 0x000fea000383ffff */
.L_x_236:
[----:B-----5:R-:W-:Y:S01]  /*4710*/  FADD R2, RZ, -R4 ;  /* 0x80000004ff027221 */ /* 0x020fe20000000000 */
[----:B------:R-:W-:Y:S01]  /*4720*/  UMOV UR4, 0x47ae147b ;  /* 0x47ae147b00047882 */ /* 0x000fe20000000000 */
[----:B------:R-:W-:Y:S01]  /*4730*/  F2F.F64.F32 R4, R4 ;  /* 0x0000000400047310 */ /* 0x000fe20000201800 */
[----:B------:R-:W-:-:S07]  /*4740*/  UMOV UR5, 0x3f847ae1 ;  /* 0x3f847ae100057882 */ /* 0x000fce0000000000 */
[----:B------:R-:W0:Y:S02]  /*4750*/  F2F.F64.F32 R2, R2 ;  /* 0x0000000200027310 */ /* 0x000e240000201800 */
[----:B0-----:R-:W-:-:S06]  /*4760*/  DSETP.GEU.AND P0, PT, R2, UR4, PT ;  /* 0x0000000402007e2a */ /* 0x001fcc000bf0e000 */
[----:B------:R-:W-:-:S06]  /*4770*/  DSETP.LT.AND P0, PT, R4, UR4, !P0 ;  /* 0x0000000404007e2a */ /* 0x000fcc000c701000 */
[----:B------:R-:W-:Y:S01]  /*4780*/  FSEL R4, RZ, 1, !P0 ;  /* 0x3f800000ff047808 */ /* 0x000fe20004000000 */
[----:B------:R-:W-:Y:S07]  /*4790*/  BRA `(.L_x_176) ;  /* 0x0000000000c87947 */ /* 0x000fee0003800000 */
.L_x_235:
        /* <DEDUP_REMOVED lines=16> */
.L_x_193:
[----:B------:R-:W-:Y:S05]  /*48a0*/  BSYNC.RECONVERGENT B1 ;  /* 0x0000000000017941 */ /* 0x000fea0003800200 */
.L_x_192:
[----:B------:R-:W-:-:S10]  /*48b0*/  DMUL R4, RZ, -R4 ;  /* 0x80000004ff047228 */ /* 0x000fd40000000000 */
[----:B------:R0:W1:Y:S01]  /*48c0*/  F2F.F32.F64 R4, R4 ;  /* 0x0000000400047310 */ /* 0x0000620000301000 */
[----:B------:R-:W-:Y:S05]  /*48d0*/  BRA `(.L_x_176) ;  /* 0x0000000000787947 */ /* 0x000fea0003800000 */
.L_x_191:
[----:B------:R-:W-:-:S05]  /*48e0*/  IMAD.MOV.U32 R3, RZ, RZ, -0x10 ;  /* 0xfffffff0ff037424 */ /* 0x000fca00078e00ff */
[----:B------:R-:W-:-:S04]  /*48f0*/  VIADDMNMX.U32 R2, R2, R3, 0x3, PT ;  /* 0x0000000302027446 */ /* 0x000fc80003800003 */
[----:B------:R-:W-:-:S04]  /*4900*/  SHF.L.U32 R5, R2, 0x2, RZ ;  /* 0x0000000202057819 */ /* 0x000fc800000006ff */
[----:B------:R-:W0:Y:S02]  /*4910*/  LDC R2, c[0x2][R5+0x4c] ;  /* 0x0080130005027b82 */ /* 0x000e240000000800 */
[----:B0-----:R-:W-:-:S04]  /*4920*/  SHF.R.S32.HI R3, RZ, 0x1f, R2 ;  /* 0x0000001fff037819 */ /* 0x001fc80000011402 */
.L_x_238:
[----:B------:R-:W-:Y:S05]  /*4930*/  BRX R2 -0x4940                                                      (*"BRANCH_TARGETS .L_x_239,.L_x_240,.L_x_241,.L_x_175"*) ;  /* 0xffffffb402b07949 */ /* 0x000fea000383ffff */
.L_x_241:
[C---:B-----5:R-:W-:Y:S01]  /*4940*/  FMUL R2, |R4|.reuse, 2.8853900432586669922 ;  /* 0x4038aa3b04027820 */ /* 0x060fe20000400200 */
[----:B------:R-:W-:Y:S02]  /*4950*/  IMAD.MOV.U32 R6, RZ, RZ, 0x3c80f082 ;  /* 0x3c80f082ff067424 */ /* 0x000fe400078e00ff */
[C---:B------:R-:W-:Y:S01]  /*4960*/  FMUL R7, R4.reuse, R4 ;  /* 0x0000000404077220 */ /* 0x040fe20000400000 */
[----:B------:R-:W-:Y:S01]  /*4970*/  IMAD.MOV.U32 R8, RZ, RZ, 0x3f800000 ;  /* 0x3f800000ff087424 */ /* 0x000fe200078e00ff */
[C---:B------:R-:W-:Y:S01]  /*4980*/  FSETP.GE.AND P1, PT, |R4|.reuse, 0.60000002384185791016, PT ;  /* 0x3f19999a0400780b */ /* 0x040fe20003f26200 */
[----:B------:R-:W0:Y:S01]  /*4990*/  MUFU.EX2 R2, R2 ;  /* 0x0000000200027308 */ /* 0x000e220000000800 */
[----:B------:R-:W-:Y:S01]  /*49a0*/  FFMA R6, R7, R6, -0.052303962409496307373 ;  /* 0xbd563cae07067423 */ /* 0x000fe20000000006 */
[----:B------:R-:W-:-:S03]  /*49b0*/  FSETP.GE.AND P0, PT, |R4|, 9.010913848876953125, PT ;  /* 0x41102cb40400780b */ /* 0x000fc60003f06200 */
[----:B------:R-:W-:Y:S01]  /*49c0*/  FFMA R6, R6, R7, 0.1331529766321182251 ;  /* 0x3e08594106067423 */ /* 0x000fe20000000007 */
[----:B0-----:R-:W-:-:S03]  /*49d0*/  FADD R3, R2, 1 ;  /* 0x3f80000002037421 */ /* 0x001fc60000000000 */
[----:B------:R-:W-:-:S03]  /*49e0*/  FFMA R2, R6, R7, -0.33332768082618713379 ;  /* 0xbeaaa9ed06027423 */ /* 0x000fc60000000007 */
[----:B------:R-:W0:Y:S02]  /*49f0*/  MUFU.RCP R3, R3 ;  /* 0x0000000300037308 */ /* 0x000e240000001000 */
[----:B0-----:R-:W-:Y:S01]  /*4a00*/  FFMA R5, R3, -2, R8 ;  /* 0xc000000003057823 */ /* 0x001fe20000000008 */
[----:B------:R-:W-:-:S04]  /*4a10*/  FFMA R3, R2, R7, RZ ;  /* 0x0000000702037223 */ /* 0x000fc800000000ff */
[----:B------:R-:W-:-:S04]  /*4a20*/  FSEL R5, R5, 1, !P0 ;  /* 0x3f80000005057808 */ /* 0x000fc80004000000 */
[--C-:B------:R-:W-:Y:S01]  /*4a30*/  LOP3.LUT R5, R5, 0x80000000, R4.reuse, 0xb8, !PT ;  /* 0x8000000005057812 */ /* 0x100fe200078eb804 */
[----:B------:R-:W-:-:S05]  /*4a40*/  @!P1 FFMA R5, R4, R3, R4 ;  /* 0x0000000304059223 */ /* 0x000fca0000000004 */
[----:B------:R-:W-:Y:S01]  /*4a50*/  MOV R4, R5 ;  /* 0x0000000500047202 */ /* 0x000fe20000000f00 */
[----:B------:R-:W-:Y:S06]  /*4a60*/  BRA `(.L_x_176) ;  /* 0x0000000000147947 */ /* 0x000fec0003800000 */
.L_x_239:
[----:B-----5:R-:W-:Y:S01]  /*4a70*/  FMNMX R4, RZ, R4, !PT ;  /* 0x00000004ff047209 */ /* 0x020fe20007800000 */
[----:B------:R-:W-:Y:S06]  /*4a80*/  BRA `(.L_x_176) ;  /* 0x00000000000c7947 */ /* 0x000fec0003800000 */
.L_x_240:
[----:B-----5:R-:W-:Y:S01]  /*4a90*/  IMAD.MOV.U32 R4, RZ, RZ, 0x3f800000 ;  /* 0x3f800000ff047424 */ /* 0x020fe200078e00ff */
[----:B------:R-:W-:Y:S06]  /*4aa0*/  BRA `(.L_x_176) ;  /* 0x0000000000047947 */ /* 0x000fec0003800000 */
.L_x_175:
[----:B-----5:R-:W-:-:S07]  /*4ab0*/  FADD R4, RZ, R4 ;  /* 0x00000004ff047221 */ /* 0x020fce0000000000 */
.L_x_176:
[----:B------:R-:W-:Y:S05]  /*4ac0*/  BSYNC.RECONVERGENT B0 ;  /* 0x0000000000007941 */ /* 0x000fea0003800200 */
.L_x_170:
[----:B0-2---:R-:W0:Y:S02]  /*4ad0*/  LDC.64 R2, c[0x0][0x380] ;  /* 0x0000e000ff027b82 */ /* 0x005e240000000a00 */
[----:B0-----:R-:W-:-:S05]  /*4ae0*/  IMAD.WIDE R2, R0, 0x4, R2 ;  /* 0x0000000400027825 */ /* 0x001fca00078e0202 */
[----:B-1-3-5:R-:W-:Y:S01]  /*4af0*/  STG.E desc[UR8][R2.64], R4 ;  /* 0x0000000402007986 */ /* 0x02afe2000c101908 */
[----:B------:R-:W-:Y:S05]  /*4b00*/  EXIT ;  /* 0x000000000000794d */ /* 0x000fea0003800000 */
        .weak           $__internal_6_$__cuda_sm20_dblrcp_rn_slowpath_v3
        .type           $__internal_6_$__cuda_sm20_dblrcp_rn_slowpath_v3,@function
        .size           $__internal_6_$__cuda_sm20_dblrcp_rn_slowpath_v3,($__internal_7_$__cuda_sm20_div_rn_f64_full - $__internal_6_$__cuda_sm20_dblrcp_rn_slowpath_v3)
$__internal_6_$__cuda_sm20_dblrcp_rn_slowpath_v3:
        /* <DEDUP_REMOVED lines=8> */
[----:B------:R-:W-:Y:S01]  /*4b90*/  @P0 LOP3.LUT R7, R5, 0x7ff00000, RZ, 0x3c, !PT ;  /* 0x7ff0000005070812 */ /* 0x000fe200078e3cff */
[----:B------:R-:W-:Y:S01]  /*4ba0*/  @P0 IMAD.MOV.U32 R6, RZ, RZ, RZ ;  /* 0x000000ffff060224 */ /* 0x000fe200078e00ff */
[----:B------:R-:W-:Y:S06]  /*4bb0*/  @P0 BRA `(.L_x_196) ;  /* 0x0000000000700947 */ /* 0x000fec0003800000 */
[----:B------:R-:W-:-:S13]  /*4bc0*/  ISETP.GE.U32.AND P0, PT, R8, 0x1000001, PT ;  /* 0x010000010800780c */ /* 0x000fda0003f06070 */
[----:B------:R-:W-:Y:S05]  /*4bd0*/  @!P0 BRA `(.L_x_197) ;  /* 0x0000000000388947 */ /* 0x000fea0003800000 */
[----:B------:R-:W-:Y:S01]  /*4be0*/  IADD3 R7, PT, PT, R5, -0x3fe00000, RZ ;  /* 0xc020000005077810 */ /* 0x000fe20007ffe0ff */
[----:B------:R-:W-:Y:S02]  /*4bf0*/  IMAD.MOV.U32 R6, RZ, RZ, R4 ;  /* 0x000000ffff067224 */ /* 0x000fe400078e0004 */
[----:B------:R-:W-:Y:S01]  /*4c00*/  IMAD.MOV.U32 R8, RZ, RZ, R3 ;  /* 0x000000ffff087224 */ /* 0x000fe200078e0003 */
[----:B------:R-:W0:Y:S05]  /*4c10*/  MUFU.RCP64H R9, R7 ;  /* 0x0000000700097308 */ /* 0x000e2a0000001800 */
        /* <DEDUP_REMOVED lines=10> */
.L_x_197:
        /* <DEDUP_REMOVED lines=10> */
.L_x_195:
[----:B------:R-:W-:Y:S01]  /*4d60*/  LOP3.LUT R7, R5, 0x80000, RZ, 0xfc, !PT ;  /* 0x0008000005077812 */ /* 0x000fe200078efcff */
[----:B------:R-:W-:-:S07]  /*4d70*/  IMAD.MOV.U32 R6, RZ, RZ, R4 ;  /* 0x000000ffff067224 */ /* 0x000fce00078e0004 */
.L_x_196:
[----:B------:R-:W-:Y:S05]  /*4d80*/  BSYNC.RECONVERGENT B3 ;  /* 0x0000000000037941 */ /* 0x000fea0003800200 */
.L_x_194:
[----:B------:R-:W-:Y:S01]  /*4d90*/  IMAD.MOV.U32 R3, RZ, RZ, 0x0 ;  /* 0x00000000ff037424 */ /* 0x000fe200078e00ff */
[----:B------:R-:W-:Y:S01]  /*4da0*/  MOV R5, R7 ;  /* 0x0000000700057202 */ /* 0x000fe20000000f00 */
[----:B------:R-:W-:Y:S02]  /*4db0*/  IMAD.MOV.U32 R4, RZ, RZ, R6 ;  /* 0x000000ffff047224 */ /* 0x000fe400078e0006 */
[----:B------:R-:W-:Y:S05]  /*4dc0*/  RET.REL.NODEC R2 `(_Z9mapKernelPfPiS0_iS_S0_S0_ii) ;  /* 0xffffffb0028c7950 */ /* 0x000fea0003c3ffff */
        .weak           $__internal_7_$__cuda_sm20_div_rn_f64_full
        .type           $__internal_7_$__cuda_sm20_div_rn_f64_full,@function
        .size           $__internal_7_$__cuda_sm20_div_rn_f64_full,($__internal_8_$__cuda_sm20_rcp_rn_f32_slowpath - $__internal_7_$__cuda_sm20_div_rn_f64_full)
$__internal_7_$__cuda_sm20_div_rn_f64_full:
        /* <DEDUP_REMOVED lines=10> */
[----:B------:R-:W-:Y:S02]  /*4e70*/  ISETP.GE.U32.AND P1, PT, R11, R14, PT ;  /* 0x0000000e0b00720c */ /* 0x000fe40003f26070 */
[----:B------:R-:W-:Y:S01]  /*4e80*/  @!P2 LOP3.LUT R12, R5, 0x7ff00000, RZ, 0xc0, !PT ;  /* 0x7ff00000050ca812 */ /* 0x000fe200078ec0ff */
[----:B------:R-:W0:Y:S01]  /*4e90*/  MUFU.RCP64H R17, R3 ;  /* 0x0000000300117308 */ /* 0x000e220000001800 */
[----:B------:R-:W-:Y:S02]  /*4ea0*/  @!P2 MOV R18, RZ ;  /* 0x000000ff0012a202 */ /* 0x000fe40000000f00 */
        /* <DEDUP_REMOVED lines=14> */
[----:B------:R-:W-:Y:S02]  /*4f90*/  IMAD.MOV.U32 R21, RZ, RZ, R11 ;  /* 0x000000ffff157224 */ /* 0x000fe400078e000b */
[----:B------:R-:W-:Y:S01]  /*4fa0*/  IMAD.MOV.U32 R20, RZ, RZ, R14 ;  /* 0x000000ffff147224 */ /* 0x000fe200078e000e */
[----:B------:R-:W-:Y:S02]  /*4fb0*/  @!P0 LOP3.LUT R20, R3, 0x7ff00000, RZ, 0xc0, !PT ;  /* 0x7ff0000003148812 */ /* 0x000fe400078ec0ff */
[----:B------:R-:W-:Y:S02]  /*4fc0*/  @!P2 LOP3.LUT R21, R9, 0x7ff00000, RZ, 0xc0, !PT ;  /* 0x7ff000000915a812 */ /* 0x000fe400078ec0ff */
        /* <DEDUP_REMOVED lines=35> */
.L_x_199:
        /* <DEDUP_REMOVED lines=12> */
[----:B------:R-:W-:Y:S02]  /*52c0*/  @!P0 IMAD.MOV.U32 R12, RZ, RZ, RZ ;  /* 0x000000ffff0c8224 */ /* 0x000fe400078e00ff */
[----:B------:R-:W-:Y:S01]  /*52d0*/  @P0 IMAD.MOV.U32 R12, RZ, RZ, RZ ;  /* 0x000000ffff0c0224 */ /* 0x000fe200078e00ff */
[----:B------:R-:W-:Y:S01]  /*52e0*/  @P0 MOV R13, R2 ;  /* 0x00000002000d0202 */ /* 0x000fe20000000f00 */
[----:B------:R-:W-:Y:S06]  /*52f0*/  BRA `(.L_x_200) ;  /* 0x0000000000147947 */ /* 0x000fec0003800000 */
.L_x_202:
[----:B------:R-:W-:Y:S01]  /*5300*/  LOP3.LUT R13, R5, 0x80000, RZ, 0xfc, !PT ;  /* 0x00080000050d7812 */ /* 0x000fe200078efcff */
[----:B------:R-:W-:Y:S01]  /*5310*/  IMAD.MOV.U32 R12, RZ, RZ, R4 ;  /* 0x000000ffff0c7224 */ /* 0x000fe200078e0004 */
[----:B------:R-:W-:Y:S06]  /*5320*/  BRA `(.L_x_200) ;  /* 0x0000000000087947 */ /* 0x000fec0003800000 */
.L_x_201:
[----:B------:R-:W-:Y:S01]  /*5330*/  LOP3.LUT R13, R7, 0x80000, RZ, 0xfc, !PT ;  /* 0x00080000070d7812 */ /* 0x000fe200078efcff */
[----:B------:R-:W-:-:S07]  /*5340*/  IMAD.MOV.U32 R12, RZ, RZ, R6 ;  /* 0x000000ffff0c7224 */ /* 0x000fce00078e0006 */
.L_x_200:
[----:B------:R-:W-:Y:S05]  /*5350*/  BSYNC.RECONVERGENT B3 ;  /* 0x0000000000037941 */ /* 0x000fea0003800200 */
.L_x_198:
[----:B------:R-:W-:Y:S01]  /*5360*/  IMAD.MOV.U32 R11, RZ, RZ, 0x0 ;  /* 0x00000000ff0b7424 */ /* 0x000fe200078e00ff */
[----:B------:R-:W-:Y:S01]  /*5370*/  MOV R2, R12 ;  /* 0x0000000c00027202 */ /* 0x000fe20000000f00 */
[----:B------:R-:W-:Y:S02]  /*5380*/  IMAD.MOV.U32 R3, RZ, RZ, R13 ;  /* 0x000000ffff037224 */ /* 0x000fe400078e000d */
[----:B------:R-:W-:Y:S05]  /*5390*/  RET.REL.NODEC R10 `(_Z9mapKernelPfPiS0_iS_S0_S0_ii) ;  /* 0xffffffac0a187950 */ /* 0x000fea0003c3ffff */
        .weak           $__internal_8_$__cuda_sm20_rcp_rn_f32_slowpath
        .type           $__internal_8_$__cuda_sm20_rcp_rn_f32_slowpath,@function
        .size           $__internal_8_$__cuda_sm20_rcp_rn_f32_slowpath,(.L_x_251 - $__internal_8_$__cuda_sm20_rcp_rn_f32_slowpath)
$__internal_8_$__cuda_sm20_rcp_rn_f32_slowpath:
[----:B------:R-:W-:Y:S01]  /*53a0*/  SHF.L.U32 R2, R4, 0x1, RZ ;  /* 0x0000000104027819 */ /* 0x000fe200000006ff */
[----:B------:R-:W-:Y:S03]  /*53b0*/  BSSY.RECONVERGENT B2, `(.L_x_203) ;  /* 0x0000031000027945 */ /* 0x000fe60003800200 */
[----:B------:R-:W-:Y:S01]  /*53c0*/  SHF.R.U32.HI R10, RZ, 0x18, R2 ;  /* 0x00000018ff0a7819 */ /* 0x000fe20000011602 */
[----:B------:R-:W-:-:S03]  /*53d0*/  IMAD.MOV.U32 R2, RZ, RZ, R4 ;  /* 0x000000ffff027224 */ /* 0x000fc600078e0004 */
        /* <DEDUP_REMOVED lines=12> */
.L_x_204:
        /* <DEDUP_REMOVED lines=29> */
[----:B------:R-:W-:-:S05]  /*5670*/  @!P0 VIADD R3, R3, 0x1 ;  /* 0x0000000103038836 */ /* 0x000fca0000000000 */
[----:B------:R-:W-:-:S04]  /*5680*/  @!P1 SHF.L.U32 R3, R3, 0x1, RZ ;  /* 0x0000000103039819 */ /* 0x000fc800000006ff */
[----:B------:R-:W-:Y:S01]  /*5690*/  LOP3.LUT R4, R3, 0x80000000, R2, 0xf8, !PT ;  /* 0x8000000003047812 */ /* 0x000fe200078ef802 */
[----:B------:R-:W-:Y:S06]  /*56a0*/  BRA `(.L_x_205) ;  /* 0x0000000000047947 */ /* 0x000fec0003800000 */
.L_x_206:
[----:B------:R0:W1:Y:S02]  /*56b0*/  MUFU.RCP R4, R2 ;  /* 0x0000000200047308 */ /* 0x0000640000001000 */
.L_x_205:
[----:B------:R-:W-:Y:S05]  /*56c0*/  BSYNC.RECONVERGENT B2 ;  /* 0x0000000000027941 */ /* 0x000fea0003800200 */
.L_x_203:
[----:B------:R-:W-:-:S04]  /*56d0*/  IMAD.MOV.U32 R7, RZ, RZ, 0x0 ;  /* 0x00000000ff077424 */ /* 0x000fc800078e00ff */
[----:B01----:R-:W-:Y:S05]  /*56e0*/  RET.REL.NODEC R6 `(_Z9mapKernelPfPiS0_iS_S0_S0_ii) ;  /* 0xffffffa806447950 */ /* 0x003fea0003c3ffff */
.L_x_207:
        /* <DEDUP_REMOVED lines=9> */
.L_x_251:


//--------------------- .text._Z20MatrixMultiplyKernelPfPKiS1_S_S1_S1_S_S1_S1_ --------------------------
	.section	.text._Z20MatrixMultiplyKernelPfPKiS1_S_S1_S1_S_S1_S1_,"ax",@progbits
	.align	128
        .global         _Z20MatrixMultiplyKernelPfPKiS1_S_S1_S1_S_S1_S1_
        .type           _Z20MatrixMultiplyKernelPfPKiS1_S_S1_S1_S_S1_S1_,@function
        .size           _Z20MatrixMultiplyKernelPfPKiS1_S_S1_S1_S_S1_S1_,(.L_x_255 - _Z20MatrixMultiplyKernelPfPKiS1_S_S1_S1_S_S1_S1_)
        .other          _Z20MatrixMultiplyKernelPfPKiS1_S_S1_S1_S_S1_S1_,@"STO_CUDA_ENTRY STV_DEFAULT"
_Z20MatrixMultiplyKernelPfPKiS1_S_S1_S1_S_S1_S1_:
.text._Z20MatrixMultiplyKernelPfPKiS1_S_S1_S1_S_S1_S1_:
[----:B------:R-:W-:Y:S08]  /*0000*/  LDC R1, c[0x0][0x37c] ;  /* 0x0000df00ff017b82 */ /* 0x000ff00000000800 */
[----:B------:R-:W0:Y:S01]  /*0010*/  LDC.64 R22, c[0x0][0x3a0] ;  /* 0x0000e800ff167b82 */ /* 0x000e220000000a00 */
[----:B------:R-:W0:Y:S07]  /*0020*/  LDCU.64 UR8, c[0x0][0x358] ;  /* 0x00006b00ff0877ac */ /* 0x000e2e0008000a00 */
[----:B------:R-:W1:Y:S01]  /*0030*/  LDC.64 R2, c[0x0][0x3b8] ;  /* 0x0000ee00ff027b82 */ /* 0x000e620000000a00 */
[----:B0-----:R-:W2:Y:S07]  /*0040*/  LDG.E R0, desc[UR8][R22.64] ;  /* 0x0000000816007981 */ /* 0x001eae000c1e1900 */
[----:B------:R-:W0:Y:S01]  /*0050*/  LDC.64 R8, c[0x0][0x390] ;  /* 0x0000e400ff087b82 */ /* 0x000e220000000a00 */
[----:B------:R-:W3:Y:S04]  /*0060*/  LDG.E R12, desc[UR8][R22.64+0x8] ;  /* 0x00000808160c7981 */ /* 0x000ee8000c1e1900 */
[----:B-1----:R1:W4:Y:S04]  /*0070*/  LDG.E R2, desc[UR8][R2.64] ;  /* 0x0000000802027981 */ /* 0x002328000c1e1900 */
[----:B0-----:R-:W3:Y:S04]  /*0080*/  LDG.E R13, desc[UR8][R8.64] ;  /* 0x00000008080d7981 */ /* 0x001ee8000c1e1900 */
[----:B------:R-:W3:Y:S01]  /*0090*/  LDG.E R15, desc[UR8][R8.64+0x4] ;  /* 0x00000408080f7981 */ /* 0x000ee2000c1e1900 */
[----:B-1----:R-:W0:Y:S08]  /*00a0*/  LDC R3, c[0x0][0x360] ;  /* 0x0000d800ff037b82 */ /* 0x002e300000000800 */
[----:B------:R-:W1:Y:S08]  /*00b0*/  S2UR UR5, SR_CTAID.Y ;  /* 0x00000000000579c3 */ /* 0x000e700000002600 */
[----:B------:R-:W1:Y:S01]  /*00c0*/  LDC R17, c[0x0][0x364] ;  /* 0x0000d900ff117b82 */ /* 0x000e620000000800 */
[----:B------:R-:W-:-:S07]  /*00d0*/  CS2R R10, SRZ ;  /* 0x00000000000a7805 */ /* 0x000fce000001ff00 */
[----:B------:R-:W0:Y:S08]  /*00e0*/  S2UR UR4, SR_CTAID.X ;  /* 0x00000000000479c3 */ /* 0x000e300000002500 */
[----:B------:R-:W0:Y:S01]  /*00f0*/  S2UR UR7, SR_CTAID.Z ;  /* 0x00000000000779c3 */ /* 0x000e220000002700 */
[----:B------:R-:W-:Y:S01]  /*0100*/  HFMA2 R25, -RZ, RZ, 0, 0 ;  /* 0x00000000ff197431 */ /* 0x000fe200000001ff */
[----:B--2---:R-:W-:-:S02]  /*0110*/  ISETP.GE.AND P0, PT, R0, 0x2, PT ;  /* 0x000000020000780c */ /* 0x004fc40003f06270 */
[----:B------:R-:W1:Y:S01]  /*0120*/  S2R R0, SR_TID.Y ;  /* 0x0000000000007919 */ /* 0x000e620000002200 */
[----:B----4-:R-:W-:-:S10]  /*0130*/  ISETP.GE.AND P1, PT, R2, 0x2, PT ;  /* 0x000000020200780c */ /* 0x010fd40003f26270 */
[----:B------:R-:W2:Y:S01]  /*0140*/  @P0 LDC.64 R4, c[0x0][0x3a8] ;  /* 0x0000ea00ff040b82 */ /* 0x000ea20000000a00 */
[----:B------:R-:W0:Y:S07]  /*0150*/  S2R R2, SR_TID.X ;  /* 0x0000000000027919 */ /* 0x000e2e0000002100 */
[----:B------:R-:W4:Y:S01]  /*0160*/  @P1 LDC.64 R6, c[0x0][0x3c0] ;  /* 0x0000f000ff061b82 */ /* 0x000f220000000a00 */
[----:B--2---:R-:W5:Y:S01]  /*0170*/  @P0 LDG.E R10, desc[UR8][R4.64] ;  /* 0x00000008040a0981 */ /* 0x004f62000c1e1900 */
[----:B---3--:R-:W-:Y:S01]  /*0180*/  ISETP.GE.AND P0, PT, R12, 0x1, PT ;  /* 0x000000010c00780c */ /* 0x008fe20003f06270 */
[----:B-1----:R-:W-:-:S02]  /*0190*/  IMAD R16, R17, UR5, R0 ;  /* 0x0000000511107c24 */ /* 0x002fc4000f8e0200 */
[----:B----4-:R1:W5:Y:S01]  /*01a0*/  @P1 LDG.E R11, desc[UR8][R6.64] ;  /* 0x00000008060b1981 */ /* 0x010362000c1e1900 */
[----:B0-----:R-:W-:Y:S02]  /*01b0*/  IMAD R18, R3, UR4, R2 ;  /* 0x0000000403127c24 */ /* 0x001fe4000f8e0202 */
[----:B-1----:R-:W-:-:S04]  /*01c0*/  IMAD R6, R13, UR7, R16 ;  /* 0x000000070d067c24 */ /* 0x002fc8000f8e0210 */
[----:B------:R-:W-:-:S03]  /*01d0*/  IMAD R6, R18, R15, R6 ;  /* 0x0000000f12067224 */ /* 0x000fc600078e0206 */
[----:B------:R-:W-:Y:S05]  /*01e0*/  @!P0 BRA `(.L_x_208) ;  /* 0x0000000400f88947 */ /* 0x000fea0003800000 */
[----:B------:R-:W0:Y:S01]  /*01f0*/  S2UR UR6, SR_CgaCtaId ;  /* 0x00000000000679c3 */ /* 0x000e220000008800 */
[----:B------:R-:W-:Y:S01]  /*0200*/  UMOV UR4, 0x400 ;  /* 0x0000040000047882 */ /* 0x000fe20000000000 */
[----:B-----5:R-:W-:Y:S01]  /*0210*/  IMAD R3, R10, UR7, RZ ;  /* 0x000000070a037c24 */ /* 0x020fe2000f8e02ff */
[----:B------:R-:W-:Y:S01]  /*0220*/  UIADD3 UR5, UPT, UPT, UR4, 0x1000, URZ ;  /* 0x0000100004057890 */ /* 0x000fe2000fffe0ff */
[----:B------:R-:W-:Y:S01]  /*0230*/  IMAD R4, R11, UR7, R16 ;  /* 0x000000070b047c24 */ /* 0x000fe2000f8e0210 */
[----:B------:R-:W-:Y:S02]  /*0240*/  MOV R25, RZ ;  /* 0x000000ff00197202 */ /* 0x000fe40000000f00 */
[----:B------:R-:W-:Y:S01]  /*0250*/  MOV R17, RZ ;  /* 0x000000ff00117202 */ /* 0x000fe20000000f00 */
[----:B------:R-:W1:Y:S01]  /*0260*/  LDC.64 R20, c[0x0][0x3b0] ;  /* 0x0000ec00ff147b82 */ /* 0x000e620000000a00 */
[----:B0-----:R-:W-:Y:S02]  /*0270*/  ULEA UR5, UR6, UR5, 0x18 ;  /* 0x0000000506057291 */ /* 0x001fe4000f8ec0ff */
[----:B------:R-:W-:-:S04]  /*0280*/  ULEA UR4, UR6, UR4, 0x18 ;  /* 0x0000000406047291 */ /* 0x000fc8000f8ec0ff */
[----:B------:R-:W-:Y:S02]  /*0290*/  LEA R7, R0, UR5, 0x2 ;  /* 0x0000000500077c11 */ /* 0x000fe4000f8e10ff */
[C---:B------:R-:W-:Y:S02]  /*02a0*/  LEA R19, R2.reuse, UR4, 0x7 ;  /* 0x0000000402137c11 */ /* 0x040fe4000f8e38ff */
[----:B------:R-:W-:-:S07]  /*02b0*/  LEA R5, R2, R7, 0x7 ;  /* 0x0000000702057211 */ /* 0x000fce00078e38ff */
.L_x_211:
[----:B------:R-:W2:Y:S01]  /*02c0*/  LDG.E R9, desc[UR8][R22.64+0x4] ;  /* 0x0000040816097981 */ /* 0x000ea2000c1e1900 */
[----:B------:R-:W-:-:S04]  /*02d0*/  LEA R14, R17, R0, 0x5 ;  /* 0x00000000110e7211 */ /* 0x000fc800078e28ff */
[----:B------:R-:W-:-:S04]  /*02e0*/  ISETP.GE.AND P0, PT, R14, R12, PT ;  /* 0x0000000c0e00720c */ /* 0x000fc80003f06270 */
[----:B--2---:R-:W-:Y:S02]  /*02f0*/  ISETP.GE.OR P0, PT, R18, R9, P0 ;  /* 0x000000091200720c */ /* 0x004fe40000706670 */
[----:B------:R-:W0:Y:S11]  /*0300*/  LDC.64 R8, c[0x0][0x3b8] ;  /* 0x0000ee00ff087b82 */ /* 0x000e360000000a00 */
[----:B------:R-:W2:Y:S08]  /*0310*/  @!P0 LDC.64 R12, c[0x0][0x3a8] ;  /* 0x0000ea00ff0c8b82 */ /* 0x000eb00000000a00 */
[----:B------:R-:W3:Y:S01]  /*0320*/  @!P0 LDC.64 R10, c[0x0][0x398] ;  /* 0x0000e600ff0a8b82 */ /* 0x000ee20000000a00 */
[----:B0-----:R-:W4:Y:S04]  /*0330*/  LDG.E R26, desc[UR8][R8.64+0x4] ;  /* 0x00000408081a7981 */ /* 0x001f28000c1e1900 */
[----:B--2---:R-:W2:Y:S01]  /*0340*/  @!P0 LDG.E R13, desc[UR8][R12.64+0x4] ;  /* 0x000004080c0d8981 */ /* 0x004ea2000c1e1900 */
[----:B------:R-:W-:Y:S01]  /*0350*/  @!P0 IADD3 R14, PT, PT, R3, R14, RZ ;  /* 0x0000000e030e8210 */ /* 0x000fe20007ffe0ff */
[----:B------:R-:W-:Y:S01]  /*0360*/  HFMA2 R24, -RZ, RZ, 0, 0 ;  /* 0x00000000ff187431 */ /* 0x000fe200000001ff */
[----:B------:R-:W-:Y:S01]  /*0370*/  BSSY.RECONVERGENT B0, `(.L_x_209) ;  /* 0x0000011000007945 */ /* 0x000fe20003800200 */
[----:B------:R-:W-:-:S02]  /*0380*/  LEA R29, R0, R19, 0x2 ;  /* 0x00000013001d7211 */ /* 0x000fc400078e10ff */
[----:B--2---:R-:W-:-:S04]  /*0390*/  @!P0 IMAD R15, R18, R13, R14 ;  /* 0x0000000d120f8224 */ /* 0x004fc800078e020e */
[----:B---3--:R-:W-:Y:S01]  /*03a0*/  @!P0 IMAD.WIDE R10, R15, 0x4, R10 ;  /* 0x000000040f0a8825 */ /* 0x008fe200078e020a */
[----:B------:R-:W-:-:S04]  /*03b0*/  LEA R15, R17, R2, 0x5 ;  /* 0x00000002110f7211 */ /* 0x000fc800078e28ff */
[----:B------:R0:W5:Y:S01]  /*03c0*/  @!P0 LDG.E R24, desc[UR8][R10.64] ;  /* 0x000000080a188981 */ /* 0x000162000c1e1900 */
[----:B----4-:R-:W-:Y:S02]  /*03d0*/  ISETP.GE.AND P0, PT, R15, R26, PT ;  /* 0x0000001a0f00720c */ /* 0x010fe40003f06270 */
[----:B------:R-:W-:-:S11]  /*03e0*/  MOV R26, RZ ;  /* 0x000000ff001a7202 */ /* 0x000fd60000000f00 */
[----:B0-----:R-:W-:Y:S05]  /*03f0*/  @P0 BRA `(.L_x_210) ;  /* 0x0000000000200947 */ /* 0x001fea0003800000 */
[----:B------:R-:W2:Y:S02]  /*0400*/  LDG.E R9, desc[UR8][R8.64+0x8] ;  /* 0x0000080808097981 */ /* 0x000ea4000c1e1900 */
[----:B--2---:R-:W-:-:S13]  /*0410*/  ISETP.GE.AND P0, PT, R16, R9, PT ;  /* 0x000000091000720c */ /* 0x004fda0003f06270 */
[----:B------:R-:W-:Y:S05]  /*0420*/  @P0 BRA `(.L_x_210) ;  /* 0x0000000000140947 */ /* 0x000fea0003800000 */
[----:B------:R-:W0:Y:S02]  /*0430*/  LDC.64 R8, c[0x0][0x3c0] ;  /* 0x0000f000ff087b82 */ /* 0x000e240000000a00 */
[----:B0-----:R-:W2:Y:S02]  /*0440*/  LDG.E R9, desc[UR8][R8.64+0x4] ;  /* 0x0000040808097981 */ /* 0x001ea4000c1e1900 */
[----:B--2---:R-:W-:-:S04]  /*0450*/  IMAD R11, R15, R9, R4 ;  /* 0x000000090f0b7224 */ /* 0x004fc800078e0204 */
[----:B-1----:R-:W-:-:S05]  /*0460*/  IMAD.WIDE R10, R11, 0x4, R20 ;  /* 0x000000040b0a7825 */ /* 0x002fca00078e0214 */
[----:B------:R0:W5:Y:S02]  /*0470*/  LDG.E R26, desc[UR8][R10.64] ;  /* 0x000000080a1a7981 */ /* 0x000164000c1e1900 */
.L_x_210:
[----:B------:R-:W-:Y:S05]  /*0480*/  BSYNC.RECONVERGENT B0 ;  /* 0x0000000000007941 */ /* 0x000fea0003800200 */
.L_x_209:
[----:B-----5:R-:W-:Y:S04]  /*0490*/  STS [R29], R24 ;  /* 0x000000181d007388 */ /* 0x020fe80000000800 */
[----:B------:R-:W-:Y:S01]  /*04a0*/  STS [R5], R26 ;  /* 0x0000001a05007388 */ /* 0x000fe20000000800 */
[----:B------:R-:W-:Y:S06]  /*04b0*/  BAR.SYNC.DEFER_BLOCKING 0x0 ;  /* 0x0000000000007b1d */ /* 0x000fec0000010000 */
[----:B------:R-:W-:Y:S04]  /*04c0*/  LDS R8, [R7] ;  /* 0x0000000007087984 */ /* 0x000fe80000000800 */
[----:B------:R-:W2:Y:S04]  /*04d0*/  LDS.128 R12, [R19] ;  /* 0x00000000130c7984 */ /* 0x000ea80000000c00 */
[----:B------:R-:W3:Y:S04]  /*04e0*/  LDS R9, [R7+0x80] ;  /* 0x0000800007097984 */ /* 0x000ee80000000800 */
[----:B------:R-:W4:Y:S04]  /*04f0*/  LDS R27, [R7+0x100] ;  /* 0x00010000071b7984 */ /* 0x000f280000000800 */
[----:B------:R-:W-:Y:S01]  /*0500*/  LDS R24, [R7+0x280] ;  /* 0x0002800007187984 */ /* 0x000fe20000000800 */
[----:B--2---:R-:W-:-:S03]  /*0510*/  FFMA R8, R12, R8, R25 ;  /* 0x000000080c087223 */ /* 0x004fc60000000019 */
[----:B------:R-:W2:Y:S01]  /*0520*/  LDS R12, [R7+0x180] ;  /* 0x00018000070c7984 */ /* 0x000ea20000000800 */
[----:B---3--:R-:W-:-:S03]  /*0530*/  FFMA R28, R9, R13, R8 ;  /* 0x0000000d091c7223 */ /* 0x008fc60000000008 */
[----:B------:R-:W-:Y:S01]  /*0540*/  LDS R13, [R7+0x200] ;  /* 0x00020000070d7984 */ /* 0x000fe20000000800 */
[----:B----4-:R-:W-:-:S03]  /*0550*/  FFMA R27, R27, R14, R28 ;  /* 0x0000000e1b1b7223 */ /* 0x010fc6000000001c */
[----:B0-----:R-:W0:Y:S04]  /*0560*/  LDS.128 R8, [R19+0x10] ;  /* 0x0000100013087984 */ /* 0x001e280000000c00 */
[----:B------:R-:W3:Y:S01]  /*0570*/  LDS R25, [R7+0x300] ;  /* 0x0003000007197984 */ /* 0x000ee20000000800 */
[----:B--2---:R-:W-:-:S03]  /*0580*/  FFMA R15, R12, R15, R27 ;  /* 0x0000000f0c0f7223 */ /* 0x004fc6000000001b */
[----:B------:R-:W-:Y:S01]  /*0590*/  LDS R27, [R7+0x400] ;  /* 0x00040000071b7984 */ /* 0x000fe20000000800 */
[----:B0-----:R-:W-:-:S03]  /*05a0*/  FFMA R13, R8, R13, R15 ;  /* 0x0000000d080d7223 */ /* 0x001fc6000000000f */
[----:B------:R-:W0:Y:S01]  /*05b0*/  LDS R8, [R7+0x380] ;  /* 0x0003800007087984 */ /* 0x000e220000000800 */
[----:B------:R-:W-:-:S03]  /*05c0*/  FFMA R26, R24, R9, R13 ;  /* 0x00000009181a7223 */ /* 0x000fc6000000000d */
[----:B------:R-:W2:Y:S01]  /*05d0*/  LDS.128 R12, [R19+0x20] ;  /* 0x00002000130c7984 */ /* 0x000ea20000000c00 */
[----:B---3--:R-:W-:-:S03]  /*05e0*/  FFMA R9, R25, R10, R26 ;  /* 0x0000000a19097223 */ /* 0x008fc6000000001a */
[----:B------:R-:W3:Y:S04]  /*05f0*/  LDS R24, [R7+0x480] ;  /* 0x0004800007187984 */ /* 0x000ee80000000800 */
[----:B------:R-:W4:Y:S01]  /*0600*/  LDS R25, [R7+0x500] ;  /* 0x0005000007197984 */ /* 0x000f220000000800 */
[----:B0-----:R-:W-:-:S04]  /*0610*/  FFMA R9, R8, R11, R9 ;  /* 0x0000000b08097223 */ /* 0x001fc80000000009 */
[----:B--2---:R-:W-:Y:S02]  /*0620*/  FFMA R9, R12, R27, R9 ;  /* 0x0000001b0c097223 */ /* 0x004fe40000000009 */
[----:B------:R-:W0:Y:S02]  /*0630*/  LDS R12, [R7+0x580] ;  /* 0x00058000070c7984 */ /* 0x000e240000000800 */
[----:B---3--:R-:W-:Y:S02]  /*0640*/  FFMA R26, R24, R13, R9 ;  /* 0x0000000d181a7223 */ /* 0x008fe40000000009 */
[----:B------:R-:W-:Y:S02]  /*0650*/  LDS R27, [R7+0x600] ;  /* 0x00060000071b7984 */ /* 0x000fe40000000800 */
[----:B----4-:R-:W-:Y:S02]  /*0660*/  FFMA R13, R25, R14, R26 ;  /* 0x0000000e190d7223 */ /* 0x010fe4000000001a */
[----:B------:R-:W2:Y:S04]  /*0670*/  LDS.128 R8, [R19+0x30] ;  /* 0x0000300013087984 */ /* 0x000ea80000000c00 */
        /* <DEDUP_REMOVED lines=28> */
[----:B------:R-:W4:Y:S04]  /*0840*/  LDS R24, [R7+0xd00] ;  /* 0x000d000007187984 */ /* 0x000f280000000800 */
[----:B------:R-:W1:Y:S01]  /*0850*/  LDS R10, [R7+0xd80] ;  /* 0x000d8000070a7984 */ /* 0x000e620000000800 */
[----:B0-----:R-:W-:-:S03]  /*0860*/  FFMA R11, R8, R11, R25 ;  /* 0x0000000b080b7223 */ /* 0x001fc60000000019 */
[----:B------:R-:W-:Y:S01]  /*0870*/  LDS R25, [R7+0xe00] ;  /* 0x000e000007197984 */ /* 0x000fe20000000800 */
[----:B--2---:R-:W-:-:S04]  /*0880*/  FFMA R12, R12, R9, R11 ;  /* 0x000000090c0c7223 */ /* 0x004fc8000000000b */
[----:B---3--:R-:W-:-:S04]  /*0890*/  FFMA R13, R27, R13, R12 ;  /* 0x0000000d1b0d7223 */ /* 0x008fc8000000000c */
[----:B----4-:R-:W-:Y:S02]  /*08a0*/  FFMA R13, R24, R14, R13 ;  /* 0x0000000e180d7223 */ /* 0x010fe4000000000d */
[----:B------:R-:W-:Y:S02]  /*08b0*/  LDS R14, [R7+0xe80] ;  /* 0x000e8000070e7984 */ /* 0x000fe40000000800 */
[----:B-1----:R-:W-:Y:S02]  /*08c0*/  FFMA R15, R10, R15, R13 ;  /* 0x0000000f0a0f7223 */ /* 0x002fe4000000000d */
[----:B------:R-:W-:Y:S04]  /*08d0*/  LDS R13, [R7+0xf00] ;  /* 0x000f0000070d7984 */ /* 0x000fe80000000800 */
[----:B------:R-:W-:Y:S04]  /*08e0*/  LDS R24, [R7+0xf80] ;  /* 0x000f800007187984 */ /* 0x000fe80000000800 */
[----:B------:R-:W0:Y:S01]  /*08f0*/  LDS.128 R8, [R19+0x70] ;  /* 0x0000700013087984 */ /* 0x000e220000000c00 */
[----:B------:R-:W-:Y:S06]  /*0900*/  BAR.SYNC.DEFER_BLOCKING 0x0 ;  /* 0x0000000000007b1d */ /* 0x000fec0000010000 */
[----:B------:R-:W2:Y:S01]  /*0910*/  LDG.E R12, desc[UR8][R22.64+0x8] ;  /* 0x00000808160c7981 */ /* 0x000ea2000c1e1900 */
[----:B------:R-:W-:Y:S01]  /*0920*/  IADD3 R17, PT, PT, R17, 0x1, RZ ;  /* 0x0000000111117810 */ /* 0x000fe20007ffe0ff */
[----:B0-----:R-:W-:-:S04]  /*0930*/  FFMA R15, R8, R25, R15 ;  /* 0x00000019080f7223 */ /* 0x001fc8000000000f */
[----:B------:R-:W-:-:S04]  /*0940*/  FFMA R14, R14, R9, R15 ;  /* 0x000000090e0e7223 */ /* 0x000fc8000000000f */
[----:B------:R-:W-:Y:S01]  /*0950*/  FFMA R13, R13, R10, R14 ;  /* 0x0000000a0d0d7223 */ /* 0x000fe2000000000e */
[----:B--2---:R-:W-:-:S04]  /*0960*/  IADD3 R8, PT, PT, R12, 0x1f, RZ ;  /* 0x0000001f0c087810 */ /* 0x004fc80007ffe0ff */
[----:B------:R-:W-:-:S04]  /*0970*/  SHF.R.S32.HI R25, RZ, 0x1f, R8 ;  /* 0x0000001fff197819 */ /* 0x000fc80000011408 */
[----:B------:R-:W-:-:S04]  /*0980*/  LEA.HI R25, R25, R8, RZ, 0x5 ;  /* 0x0000000819197211 */ /* 0x000fc800078f28ff */
[----:B------:R-:W-:Y:S01]  /*0990*/  SHF.R.S32.HI R8, RZ, 0x5, R25 ;  /* 0x00000005ff087819 */ /* 0x000fe20000011419 */
[----:B------:R-:W-:-:S03]  /*09a0*/  FFMA R25, R24, R11, R13 ;  /* 0x0000000b18197223 */ /* 0x000fc6000000000d */
[----:B------:R-:W-:-:S13]  /*09b0*/  ISETP.GE.AND P0, PT, R17, R8, PT ;  /* 0x000000081100720c */ /* 0x000fda0003f06270 */
[----:B------:R-:W-:Y:S05]  /*09c0*/  @!P0 BRA `(.L_x_211) ;  /* 0xfffffff8003c8947 */ /* 0x000fea000383ffff */
.L_x_208:
[----:B------:R-:W0:Y:S02]  /*09d0*/  LDC.64 R2, c[0x0][0x388] ;  /* 0x0000e200ff027b82 */ /* 0x000e240000000a00 */
[----:B0-----:R-:W2:Y:S02]  /*09e0*/  LDG.E R5, desc[UR8][R2.64+0x4] ;  /* 0x0000040802057981 */ /* 0x001ea4000c1e1900 */
[----:B--2---:R-:W-:-:S13]  /*09f0*/  ISETP.GE.AND P0, PT, R18, R5, PT ;  /* 0x000000051200720c */ /* 0x004fda0003f06270 */
[----:B------:R-:W-:Y:S05]  /*0a00*/  @P0 EXIT ;  /* 0x000000000000094d */ /* 0x000fea0003800000 */
[----:B------:R-:W2:Y:S02]  /*0a10*/  LDG.E R3, desc[UR8][R2.64+0x8] ;  /* 0x0000080802037981 */ /* 0x000ea4000c1e1900 */
[----:B--2---:R-:W-:-:S13]  /*0a20*/  ISETP.GE.AND P0, PT, R16, R3, PT ;  /* 0x000000031000720c */ /* 0x004fda0003f06270 */
[----:B------:R-:W-:Y:S05]  /*0a30*/  @P0 EXIT ;  /* 0x000000000000094d */ /* 0x000fea0003800000 */
[----:B------:R-:W0:Y:S02]  /*0a40*/  LDC.64 R2, c[0x0][0x380] ;  /* 0x0000e000ff027b82 */ /* 0x000e240000000a00 */
[----:B0-----:R-:W-:-:S05]  /*0a50*/  IMAD.WIDE R6, R6, 0x4, R2 ;  /* 0x0000000406067825 */ /* 0x001fca00078e0202 */
[----:B------:R-:W-:Y:S01]  /*0a60*/  STG.E desc[UR8][R6.64], R25 ;  /* 0x0000001906007986 */ /* 0x000fe2000c101908 */
[----:B------:R-:W-:Y:S05]  /*0a70*/  EXIT ;  /* 0x000000000000794d */ /* 0x000fea0003800000 */
.L_x_212:
        /* <DEDUP_REMOVED lines=16> */
.L_x_255:


//--------------------- .nv.shared.reserved.0     --------------------------
	.section	.nv.shared.reserved.0,"aw",@nobits
	.weak		__nv_reservedSMEM_offset_0_alias
	.size		__nv_reservedSMEM_offset_0_alias, 0, 64
	.other		__nv_reservedSMEM_offset_0_alias,@"STO_CUDA_RESERVED_SHARED STV_DEFAULT"
__nv_reservedSMEM_offset_0_alias:
	.zero		0
	.zero		64


//--------------------- .nv.shared._Z20MatrixMultiplyKernelPfPKiS1_S_S1_S1_S_S1_S1_ --------------------------
	.section	.nv.shared._Z20MatrixMultiplyKernelPfPKiS1_S_S1_S1_S_S1_S1_,"aw",@nobits
	.sectionflags	@""
	.align	4
.nv.shared._Z20MatrixMultiplyKernelPfPKiS1_S_S1_S1_S_S1_S1_:
	.zero		9216


//--------------------- .nv.constant0._Z9zipKernelPfPiS0_iiS_S0_S0_iS_S0_S0_ii --------------------------
	.section	.nv.constant0._Z9zipKernelPfPiS0_iiS_S0_S0_iS_S0_S0_ii,"a",@progbits
	.sectionflags	@""
	.align	4
.nv.constant0._Z9zipKernelPfPiS0_iiS_S0_S0_iS_S0_S0_ii:
	.zero		992


//--------------------- .nv.constant0._Z12reduceKernelPfPiS0_iS_S0_S0_ifii --------------------------
	.section	.nv.constant0._Z12reduceKernelPfPiS0_iS_S0_S0_ifii,"a",@progbits
	.sectionflags	@""
	.align	4
.nv.constant0._Z12reduceKernelPfPiS0_iS_S0_S0_ifii:
	.zero		968


//--------------------- .nv.constant0._Z9mapKernelPfPiS0_iS_S0_S0_ii --------------------------
	.section	.nv.constant0._Z9mapKernelPfPiS0_iS_S0_S0_ii,"a",@progbits
	.sectionflags	@""
	.align	4
.nv.constant0._Z9mapKernelPfPiS0_iS_S0_S0_ii:
	.zero		960


//--------------------- .nv.constant0._Z20MatrixMultiplyKernelPfPKiS1_S_S1_S1_S_S1_S1_ --------------------------
	.section	.nv.constant0._Z20MatrixMultiplyKernelPfPKiS1_S_S1_S1_S_S1_S1_,"a",@progbits
	.sectionflags	@""
	.align	4
.nv.constant0._Z20MatrixMultiplyKernelPfPKiS1_S_S1_S1_S_S1_S1_:
	.zero		968


//--------------------- SYMBOLS --------------------------

	.type		.nv.reservedSmem.offset0,@object
	.size		.nv.reservedSmem.offset0,0x4
	.type		.nv.reservedSmem.cap,@object
	.size		.nv.reservedSmem.cap,0x4
